//
// Generated by NVIDIA NVVM Compiler
//
// Compiler Build ID: CL-36424714
// Cuda compilation tools, release 13.0, V13.0.88
// Based on NVVM 20.0.0
//

.version 9.0
.target sm_100
.address_size 64

	// .globl	_Z28_get_8bit_qparam_cuda_kernelPKfiiPhPf
.global .align 1 .b8 _ZN34_INTERNAL_1fb0679e_4_k_cu_8dde35644cuda3std3__45__cpo5beginE[1];
.global .align 1 .b8 _ZN34_INTERNAL_1fb0679e_4_k_cu_8dde35644cuda3std3__45__cpo3endE[1];
.global .align 1 .b8 _ZN34_INTERNAL_1fb0679e_4_k_cu_8dde35644cuda3std3__45__cpo6cbeginE[1];
.global .align 1 .b8 _ZN34_INTERNAL_1fb0679e_4_k_cu_8dde35644cuda3std3__45__cpo4cendE[1];
.global .align 1 .b8 _ZN34_INTERNAL_1fb0679e_4_k_cu_8dde35644cuda3std3__45__cpo6rbeginE[1];
.global .align 1 .b8 _ZN34_INTERNAL_1fb0679e_4_k_cu_8dde35644cuda3std3__45__cpo4rendE[1];
.global .align 1 .b8 _ZN34_INTERNAL_1fb0679e_4_k_cu_8dde35644cuda3std3__45__cpo7crbeginE[1];
.global .align 1 .b8 _ZN34_INTERNAL_1fb0679e_4_k_cu_8dde35644cuda3std3__45__cpo5crendE[1];
.global .align 1 .b8 _ZN34_INTERNAL_1fb0679e_4_k_cu_8dde35644cuda3std3__436_GLOBAL__N__1fb0679e_4_k_cu_8dde35646ignoreE[1];
.global .align 1 .b8 _ZN34_INTERNAL_1fb0679e_4_k_cu_8dde35644cuda3std3__419piecewise_constructE[1];
.global .align 1 .b8 _ZN34_INTERNAL_1fb0679e_4_k_cu_8dde35644cuda3std3__48in_placeE[1];
.global .align 1 .b8 _ZN34_INTERNAL_1fb0679e_4_k_cu_8dde35644cuda3std3__420unreachable_sentinelE[1];
.global .align 1 .b8 _ZN34_INTERNAL_1fb0679e_4_k_cu_8dde35644cuda3std3__47nulloptE[1];
.global .align 1 .b8 _ZN34_INTERNAL_1fb0679e_4_k_cu_8dde35644cuda3std3__48unexpectE[1];
.global .align 1 .b8 _ZN34_INTERNAL_1fb0679e_4_k_cu_8dde35644cuda3std6ranges3__45__cpo4swapE[1];
.global .align 1 .b8 _ZN34_INTERNAL_1fb0679e_4_k_cu_8dde35644cuda3std6ranges3__45__cpo9iter_moveE[1];
.global .align 1 .b8 _ZN34_INTERNAL_1fb0679e_4_k_cu_8dde35644cuda3std6ranges3__45__cpo5beginE[1];
.global .align 1 .b8 _ZN34_INTERNAL_1fb0679e_4_k_cu_8dde35644cuda3std6ranges3__45__cpo3endE[1];
.global .align 1 .b8 _ZN34_INTERNAL_1fb0679e_4_k_cu_8dde35644cuda3std6ranges3__45__cpo6cbeginE[1];
.global .align 1 .b8 _ZN34_INTERNAL_1fb0679e_4_k_cu_8dde35644cuda3std6ranges3__45__cpo4cendE[1];
.global .align 1 .b8 _ZN34_INTERNAL_1fb0679e_4_k_cu_8dde35644cuda3std6ranges3__45__cpo7advanceE[1];
.global .align 1 .b8 _ZN34_INTERNAL_1fb0679e_4_k_cu_8dde35644cuda3std6ranges3__45__cpo9iter_swapE[1];
.global .align 1 .b8 _ZN34_INTERNAL_1fb0679e_4_k_cu_8dde35644cuda3std6ranges3__45__cpo4nextE[1];
.global .align 1 .b8 _ZN34_INTERNAL_1fb0679e_4_k_cu_8dde35644cuda3std6ranges3__45__cpo4prevE[1];
.global .align 1 .b8 _ZN34_INTERNAL_1fb0679e_4_k_cu_8dde35644cuda3std6ranges3__45__cpo4dataE[1];
.global .align 1 .b8 _ZN34_INTERNAL_1fb0679e_4_k_cu_8dde35644cuda3std6ranges3__45__cpo5cdataE[1];
.global .align 1 .b8 _ZN34_INTERNAL_1fb0679e_4_k_cu_8dde35644cuda3std6ranges3__45__cpo4sizeE[1];
.global .align 1 .b8 _ZN34_INTERNAL_1fb0679e_4_k_cu_8dde35644cuda3std6ranges3__45__cpo5ssizeE[1];
.global .align 1 .b8 _ZN34_INTERNAL_1fb0679e_4_k_cu_8dde35644cuda3std6ranges3__45__cpo8distanceE[1];
.global .align 1 .b8 _ZN34_INTERNAL_1fb0679e_4_k_cu_8dde35646thrust24THRUST_300001_SM_1000_NS8cuda_cub3parE[1];
.global .align 1 .b8 _ZN34_INTERNAL_1fb0679e_4_k_cu_8dde35646thrust24THRUST_300001_SM_1000_NS8cuda_cub10par_nosyncE[1];
.global .align 1 .b8 _ZN34_INTERNAL_1fb0679e_4_k_cu_8dde35646thrust24THRUST_300001_SM_1000_NS6system6detail10sequential3seqE[1];
.global .align 1 .b8 _ZN34_INTERNAL_1fb0679e_4_k_cu_8dde35646thrust24THRUST_300001_SM_1000_NS6system3cpp3parE[1];
.global .align 1 .b8 _ZN34_INTERNAL_1fb0679e_4_k_cu_8dde35646thrust24THRUST_300001_SM_1000_NS12placeholders2_1E[1];
.global .align 1 .b8 _ZN34_INTERNAL_1fb0679e_4_k_cu_8dde35646thrust24THRUST_300001_SM_1000_NS12placeholders2_2E[1];
.global .align 1 .b8 _ZN34_INTERNAL_1fb0679e_4_k_cu_8dde35646thrust24THRUST_300001_SM_1000_NS12placeholders2_3E[1];
.global .align 1 .b8 _ZN34_INTERNAL_1fb0679e_4_k_cu_8dde35646thrust24THRUST_300001_SM_1000_NS12placeholders2_4E[1];
.global .align 1 .b8 _ZN34_INTERNAL_1fb0679e_4_k_cu_8dde35646thrust24THRUST_300001_SM_1000_NS12placeholders2_5E[1];
.global .align 1 .b8 _ZN34_INTERNAL_1fb0679e_4_k_cu_8dde35646thrust24THRUST_300001_SM_1000_NS12placeholders2_6E[1];
.global .align 1 .b8 _ZN34_INTERNAL_1fb0679e_4_k_cu_8dde35646thrust24THRUST_300001_SM_1000_NS12placeholders2_7E[1];
.global .align 1 .b8 _ZN34_INTERNAL_1fb0679e_4_k_cu_8dde35646thrust24THRUST_300001_SM_1000_NS12placeholders2_8E[1];
.global .align 1 .b8 _ZN34_INTERNAL_1fb0679e_4_k_cu_8dde35646thrust24THRUST_300001_SM_1000_NS12placeholders2_9E[1];
.global .align 1 .b8 _ZN34_INTERNAL_1fb0679e_4_k_cu_8dde35646thrust24THRUST_300001_SM_1000_NS12placeholders3_10E[1];
.global .align 1 .b8 _ZN34_INTERNAL_1fb0679e_4_k_cu_8dde35646thrust24THRUST_300001_SM_1000_NS3seqE[1];
.global .align 1 .b8 _ZN34_INTERNAL_1fb0679e_4_k_cu_8dde35646thrust24THRUST_300001_SM_1000_NS6deviceE[1];
.extern .shared .align 16 .b8 _ZN6thrust24THRUST_300001_SM_1000_NS8cuda_cub4core6detail5shmemE[];

.visible .entry _Z28_get_8bit_qparam_cuda_kernelPKfiiPhPf(
	.param .u64 .ptr .align 1 _Z28_get_8bit_qparam_cuda_kernelPKfiiPhPf_param_0,
	.param .u32 _Z28_get_8bit_qparam_cuda_kernelPKfiiPhPf_param_1,
	.param .u32 _Z28_get_8bit_qparam_cuda_kernelPKfiiPhPf_param_2,
	.param .u64 .ptr .align 1 _Z28_get_8bit_qparam_cuda_kernelPKfiiPhPf_param_3,
	.param .u64 .ptr .align 1 _Z28_get_8bit_qparam_cuda_kernelPKfiiPhPf_param_4
)
{
	.reg .pred 	%p<22>;
	.reg .b32 	%r<17>;
	.reg .b32 	%f<37>;
	.reg .b64 	%rd<90>;

	ld.param.u64 	%rd40, [_Z28_get_8bit_qparam_cuda_kernelPKfiiPhPf_param_0];
	ld.param.u32 	%r3, [_Z28_get_8bit_qparam_cuda_kernelPKfiiPhPf_param_1];
	ld.param.u32 	%r2, [_Z28_get_8bit_qparam_cuda_kernelPKfiiPhPf_param_2];
	ld.param.u64 	%rd41, [_Z28_get_8bit_qparam_cuda_kernelPKfiiPhPf_param_3];
	ld.param.u64 	%rd42, [_Z28_get_8bit_qparam_cuda_kernelPKfiiPhPf_param_4];
	mov.u32 	%r4, %ctaid.x;
	mov.u32 	%r5, %ntid.x;
	mov.u32 	%r6, %tid.x;
	mad.lo.s32 	%r1, %r4, %r5, %r6;
	setp.ge.s32 	%p1, %r1, %r3;
	@%p1 bra 	$L__BB0_16;
	cvta.to.global.u64 	%rd43, %rd40;
	cvta.to.global.u64 	%rd1, %rd41;
	mul.lo.s32 	%r7, %r2, %r1;
	mul.wide.s32 	%rd44, %r7, 4;
	add.s64 	%rd89, %rd43, %rd44;
	cvt.s64.s32 	%rd3, %r2;
	mul.wide.s32 	%rd45, %r2, 4;
	add.s64 	%rd4, %rd89, %rd45;
	setp.eq.s32 	%p2, %r2, 0;
	mov.u64 	%rd79, %rd89;
	@%p2 bra 	$L__BB0_8;
	and.b32  	%r8, %r2, 3;
	setp.eq.s32 	%p3, %r8, 0;
	mov.u64 	%rd79, %rd89;
	mov.u64 	%rd75, %rd89;
	@%p3 bra 	$L__BB0_5;
	ld.global.nc.f32 	%f33, [%rd89];
	and.b64  	%rd70, %rd3, 3;
	mov.u64 	%rd79, %rd89;
	mov.u64 	%rd75, %rd89;
$L__BB0_4:
	.pragma "nounroll";
	ld.global.nc.f32 	%f14, [%rd75];
	setp.geu.f32 	%p4, %f14, %f33;
	selp.f32 	%f33, %f33, %f14, %p4;
	selp.b64 	%rd79, %rd79, %rd75, %p4;
	add.s64 	%rd75, %rd75, 4;
	add.s64 	%rd70, %rd70, -1;
	setp.ne.s64 	%p5, %rd70, 0;
	@%p5 bra 	$L__BB0_4;
$L__BB0_5:
	add.s64 	%rd47, %rd3, -1;
	and.b64  	%rd48, %rd47, 4611686018427387903;
	setp.lt.u64 	%p6, %rd48, 3;
	@%p6 bra 	$L__BB0_8;
	ld.global.nc.f32 	%f34, [%rd79];
	mov.u64 	%rd78, %rd75;
$L__BB0_7:
	ld.global.nc.f32 	%f15, [%rd78];
	setp.geu.f32 	%p7, %f15, %f34;
	selp.b64 	%rd49, %rd79, %rd78, %p7;
	add.s64 	%rd50, %rd78, 4;
	ld.global.nc.f32 	%f16, [%rd78+4];
	ld.global.nc.f32 	%f17, [%rd49];
	setp.geu.f32 	%p8, %f16, %f17;
	selp.f32 	%f18, %f17, %f16, %p8;
	selp.b64 	%rd51, %rd49, %rd50, %p8;
	add.s64 	%rd52, %rd78, 8;
	ld.global.nc.f32 	%f19, [%rd78+8];
	setp.geu.f32 	%p9, %f19, %f18;
	selp.b64 	%rd53, %rd51, %rd52, %p9;
	add.s64 	%rd54, %rd78, 12;
	ld.global.nc.f32 	%f20, [%rd78+12];
	ld.global.nc.f32 	%f21, [%rd53];
	setp.geu.f32 	%p10, %f20, %f21;
	selp.f32 	%f34, %f21, %f20, %p10;
	selp.b64 	%rd79, %rd53, %rd54, %p10;
	add.s64 	%rd75, %rd75, 16;
	setp.ne.s64 	%p11, %rd75, %rd4;
	add.s64 	%rd78, %rd78, 16;
	@%p11 bra 	$L__BB0_7;
$L__BB0_8:
	setp.eq.s32 	%p12, %r2, 0;
	ld.global.nc.f32 	%f7, [%rd79];
	@%p12 bra 	$L__BB0_15;
	add.s64 	%rd22, %rd3, 4611686018427387903;
	and.b32  	%r9, %r2, 3;
	setp.eq.s32 	%p13, %r9, 0;
	mov.u64 	%rd85, %rd89;
	@%p13 bra 	$L__BB0_12;
	ld.global.nc.f32 	%f35, [%rd89];
	and.b64  	%rd80, %rd3, 3;
	mov.u64 	%rd85, %rd89;
$L__BB0_11:
	.pragma "nounroll";
	ld.global.nc.f32 	%f22, [%rd85];
	setp.geu.f32 	%p14, %f35, %f22;
	selp.f32 	%f35, %f35, %f22, %p14;
	selp.b64 	%rd89, %rd89, %rd85, %p14;
	add.s64 	%rd85, %rd85, 4;
	add.s64 	%rd80, %rd80, -1;
	setp.ne.s64 	%p15, %rd80, 0;
	@%p15 bra 	$L__BB0_11;
$L__BB0_12:
	and.b64  	%rd56, %rd22, 4611686018427387903;
	setp.lt.u64 	%p16, %rd56, 3;
	@%p16 bra 	$L__BB0_15;
	ld.global.nc.f32 	%f36, [%rd89];
	mov.u64 	%rd88, %rd85;
$L__BB0_14:
	ld.global.nc.f32 	%f23, [%rd88];
	setp.geu.f32 	%p17, %f36, %f23;
	selp.b64 	%rd57, %rd89, %rd88, %p17;
	add.s64 	%rd58, %rd88, 4;
	ld.global.nc.f32 	%f24, [%rd57];
	ld.global.nc.f32 	%f25, [%rd88+4];
	setp.geu.f32 	%p18, %f24, %f25;
	selp.f32 	%f26, %f24, %f25, %p18;
	selp.b64 	%rd59, %rd57, %rd58, %p18;
	add.s64 	%rd60, %rd88, 8;
	ld.global.nc.f32 	%f27, [%rd88+8];
	setp.geu.f32 	%p19, %f26, %f27;
	selp.b64 	%rd61, %rd59, %rd60, %p19;
	ld.global.nc.f32 	%f28, [%rd61];
	add.s64 	%rd62, %rd88, 12;
	ld.global.nc.f32 	%f29, [%rd88+12];
	setp.geu.f32 	%p20, %f28, %f29;
	selp.f32 	%f36, %f28, %f29, %p20;
	selp.b64 	%rd89, %rd61, %rd62, %p20;
	add.s64 	%rd85, %rd85, 16;
	setp.ne.s64 	%p21, %rd85, %rd4;
	add.s64 	%rd88, %rd88, 16;
	@%p21 bra 	$L__BB0_14;
$L__BB0_15:
	add.s32 	%r10, %r2, 3;
	shr.s32 	%r11, %r10, 31;
	shr.u32 	%r12, %r11, 30;
	add.s32 	%r13, %r10, %r12;
	and.b32  	%r14, %r13, -4;
	cvt.s64.s32 	%rd63, %r14;
	add.s32 	%r15, %r14, 8;
	mul.lo.s32 	%r16, %r15, %r1;
	cvt.s64.s32 	%rd64, %r16;
	add.s64 	%rd65, %rd64, %rd63;
	add.s64 	%rd66, %rd1, %rd65;
	ld.global.nc.f32 	%f30, [%rd89];
	sub.f32 	%f31, %f30, %f7;
	div.rn.f32 	%f32, %f31, 0f437F0000;
	st.global.f32 	[%rd66], %f32;
	st.global.f32 	[%rd66+4], %f7;
	cvta.to.global.u64 	%rd67, %rd42;
	mul.wide.s32 	%rd68, %r1, 4;
	add.s64 	%rd69, %rd67, %rd68;
	st.global.f32 	[%rd69], %f31;
$L__BB0_16:
	ret;

}
	// .globl	_Z34_compute_8bit_quantize_cuda_kernelPKfS0_iiPh
.visible .entry _Z34_compute_8bit_quantize_cuda_kernelPKfS0_iiPh(
	.param .u64 .ptr .align 1 _Z34_compute_8bit_quantize_cuda_kernelPKfS0_iiPh_param_0,
	.param .u64 .ptr .align 1 _Z34_compute_8bit_quantize_cuda_kernelPKfS0_iiPh_param_1,
	.param .u32 _Z34_compute_8bit_quantize_cuda_kernelPKfS0_iiPh_param_2,
	.param .u32 _Z34_compute_8bit_quantize_cuda_kernelPKfS0_iiPh_param_3,
	.param .u64 .ptr .align 1 _Z34_compute_8bit_quantize_cuda_kernelPKfS0_iiPh_param_4
)
{
	.reg .pred 	%p<12>;
	.reg .b32 	%r<60>;
	.reg .b32 	%f<41>;
	.reg .b64 	%rd<66>;

	ld.param.u64 	%rd9, [_Z34_compute_8bit_quantize_cuda_kernelPKfS0_iiPh_param_0];
	ld.param.u64 	%rd10, [_Z34_compute_8bit_quantize_cuda_kernelPKfS0_iiPh_param_1];
	ld.param.u32 	%r28, [_Z34_compute_8bit_quantize_cuda_kernelPKfS0_iiPh_param_2];
	ld.param.u32 	%r29, [_Z34_compute_8bit_quantize_cuda_kernelPKfS0_iiPh_param_3];
	ld.param.u64 	%rd11, [_Z34_compute_8bit_quantize_cuda_kernelPKfS0_iiPh_param_4];
	cvta.to.global.u64 	%rd1, %rd9;
	cvta.to.global.u64 	%rd2, %rd10;
	cvta.to.global.u64 	%rd3, %rd11;
	add.s32 	%r30, %r29, 3;
	shr.s32 	%r31, %r30, 31;
	shr.u32 	%r32, %r31, 30;
	add.s32 	%r33, %r30, %r32;
	and.b32  	%r1, %r33, -4;
	add.s32 	%r2, %r1, 8;
	mov.u32 	%r3, %ctaid.y;
	mov.u32 	%r4, %ntid.y;
	mov.u32 	%r5, %tid.y;
	mad.lo.s32 	%r59, %r3, %r4, %r5;
	mov.u32 	%r34, %ctaid.x;
	mov.u32 	%r35, %ntid.x;
	mov.u32 	%r36, %tid.x;
	mad.lo.s32 	%r7, %r34, %r35, %r36;
	mov.u32 	%r8, %nctaid.y;
	mul.lo.s32 	%r9, %r4, %r8;
	setp.ge.s32 	%p1, %r59, %r28;
	@%p1 bra 	$L__BB1_16;
	cvt.s64.s32 	%rd4, %r1;
	cvt.s64.s32 	%rd5, %r7;
	add.s32 	%r37, %r59, %r9;
	max.u32 	%r38, %r28, %r37;
	setp.lt.u32 	%p2, %r37, %r28;
	selp.u32 	%r39, 1, 0, %p2;
	add.s32 	%r40, %r37, %r39;
	sub.s32 	%r41, %r38, %r40;
	div.u32 	%r42, %r41, %r9;
	add.s32 	%r10, %r42, %r39;
	and.b32  	%r43, %r10, 3;
	setp.eq.s32 	%p3, %r43, 3;
	@%p3 bra 	$L__BB1_6;
	add.s32 	%r44, %r10, 1;
	and.b32  	%r45, %r44, 3;
	mul.wide.u32 	%rd12, %r4, %r3;
	cvt.u64.u32 	%rd13, %r5;
	add.s64 	%rd14, %rd12, %rd13;
	shl.b64 	%rd15, %rd14, 2;
	add.s64 	%rd65, %rd2, %rd15;
	mad.lo.s32 	%r57, %r29, %r59, %r7;
	mul.lo.s32 	%r12, %r9, %r29;
	mul.lo.s32 	%r56, %r59, %r2;
	neg.s32 	%r55, %r45;
	mad.lo.s32 	%r46, %r8, %r45, %r3;
	mad.lo.s32 	%r59, %r4, %r46, %r5;
$L__BB1_3:
	.pragma "nounroll";
	setp.ge.s32 	%p4, %r7, %r29;
	@%p4 bra 	$L__BB1_5;
	cvt.s64.s32 	%rd16, %r56;
	add.s64 	%rd17, %rd4, %rd16;
	add.s64 	%rd18, %rd3, %rd17;
	ld.global.f32 	%f1, [%rd18+4];
	add.s64 	%rd19, %rd16, %rd5;
	add.s64 	%rd20, %rd3, %rd19;
	ld.global.nc.f32 	%f2, [%rd65];
	add.f32 	%f3, %f2, 0f322BCC77;
	mov.f32 	%f4, 0f437F0000;
	div.rn.f32 	%f5, %f4, %f3;
	mul.wide.s32 	%rd21, %r57, 4;
	add.s64 	%rd22, %rd1, %rd21;
	ld.global.nc.f32 	%f6, [%rd22];
	sub.f32 	%f7, %f6, %f1;
	mul.f32 	%f8, %f7, %f5;
	cvt.rni.s64.f32 	%rd23, %f8;
	st.global.u8 	[%rd20], %rd23;
$L__BB1_5:
	mul.wide.u32 	%rd24, %r9, 4;
	add.s64 	%rd65, %rd65, %rd24;
	add.s32 	%r57, %r57, %r12;
	mad.lo.s32 	%r56, %r9, %r2, %r56;
	add.s32 	%r55, %r55, 1;
	setp.ne.s32 	%p5, %r55, 0;
	@%p5 bra 	$L__BB1_3;
$L__BB1_6:
	setp.lt.u32 	%p6, %r10, 3;
	@%p6 bra 	$L__BB1_16;
$L__BB1_7:
	setp.ge.s32 	%p7, %r7, %r29;
	@%p7 bra 	$L__BB1_9;
	mul.lo.s32 	%r47, %r59, %r2;
	cvt.s64.s32 	%rd25, %r47;
	add.s64 	%rd26, %rd4, %rd25;
	add.s64 	%rd27, %rd3, %rd26;
	ld.global.f32 	%f9, [%rd27+4];
	mad.lo.s32 	%r48, %r59, %r29, %r7;
	add.s64 	%rd28, %rd25, %rd5;
	add.s64 	%rd29, %rd3, %rd28;
	mul.wide.u32 	%rd30, %r59, 4;
	add.s64 	%rd31, %rd2, %rd30;
	ld.global.nc.f32 	%f10, [%rd31];
	add.f32 	%f11, %f10, 0f322BCC77;
	mov.f32 	%f12, 0f437F0000;
	div.rn.f32 	%f13, %f12, %f11;
	mul.wide.s32 	%rd32, %r48, 4;
	add.s64 	%rd33, %rd1, %rd32;
	ld.global.nc.f32 	%f14, [%rd33];
	sub.f32 	%f15, %f14, %f9;
	mul.f32 	%f16, %f15, %f13;
	cvt.rni.s64.f32 	%rd34, %f16;
	st.global.u8 	[%rd29], %rd34;
$L__BB1_9:
	setp.ge.s32 	%p8, %r7, %r29;
	add.s32 	%r24, %r59, %r9;
	@%p8 bra 	$L__BB1_11;
	mul.lo.s32 	%r49, %r24, %r2;
	cvt.s64.s32 	%rd35, %r49;
	add.s64 	%rd36, %rd4, %rd35;
	add.s64 	%rd37, %rd3, %rd36;
	ld.global.f32 	%f17, [%rd37+4];
	mad.lo.s32 	%r50, %r24, %r29, %r7;
	add.s64 	%rd38, %rd35, %rd5;
	add.s64 	%rd39, %rd3, %rd38;
	mul.wide.u32 	%rd40, %r24, 4;
	add.s64 	%rd41, %rd2, %rd40;
	ld.global.nc.f32 	%f18, [%rd41];
	add.f32 	%f19, %f18, 0f322BCC77;
	mov.f32 	%f20, 0f437F0000;
	div.rn.f32 	%f21, %f20, %f19;
	mul.wide.s32 	%rd42, %r50, 4;
	add.s64 	%rd43, %rd1, %rd42;
	ld.global.nc.f32 	%f22, [%rd43];
	sub.f32 	%f23, %f22, %f17;
	mul.f32 	%f24, %f23, %f21;
	cvt.rni.s64.f32 	%rd44, %f24;
	st.global.u8 	[%rd39], %rd44;
$L__BB1_11:
	setp.ge.s32 	%p9, %r7, %r29;
	add.s32 	%r25, %r24, %r9;
	@%p9 bra 	$L__BB1_13;
	mul.lo.s32 	%r51, %r25, %r2;
	cvt.s64.s32 	%rd45, %r51;
	add.s64 	%rd46, %rd4, %rd45;
	add.s64 	%rd47, %rd3, %rd46;
	ld.global.f32 	%f25, [%rd47+4];
	mad.lo.s32 	%r52, %r25, %r29, %r7;
	add.s64 	%rd48, %rd45, %rd5;
	add.s64 	%rd49, %rd3, %rd48;
	mul.wide.u32 	%rd50, %r25, 4;
	add.s64 	%rd51, %rd2, %rd50;
	ld.global.nc.f32 	%f26, [%rd51];
	add.f32 	%f27, %f26, 0f322BCC77;
	mov.f32 	%f28, 0f437F0000;
	div.rn.f32 	%f29, %f28, %f27;
	mul.wide.s32 	%rd52, %r52, 4;
	add.s64 	%rd53, %rd1, %rd52;
	ld.global.nc.f32 	%f30, [%rd53];
	sub.f32 	%f31, %f30, %f25;
	mul.f32 	%f32, %f31, %f29;
	cvt.rni.s64.f32 	%rd54, %f32;
	st.global.u8 	[%rd49], %rd54;
$L__BB1_13:
	setp.ge.s32 	%p10, %r7, %r29;
	add.s32 	%r26, %r25, %r9;
	@%p10 bra 	$L__BB1_15;
	mul.lo.s32 	%r53, %r26, %r2;
	cvt.s64.s32 	%rd55, %r53;
	add.s64 	%rd56, %rd4, %rd55;
	add.s64 	%rd57, %rd3, %rd56;
	ld.global.f32 	%f33, [%rd57+4];
	mad.lo.s32 	%r54, %r26, %r29, %r7;
	add.s64 	%rd58, %rd55, %rd5;
	add.s64 	%rd59, %rd3, %rd58;
	mul.wide.u32 	%rd60, %r26, 4;
	add.s64 	%rd61, %rd2, %rd60;
	ld.global.nc.f32 	%f34, [%rd61];
	add.f32 	%f35, %f34, 0f322BCC77;
	mov.f32 	%f36, 0f437F0000;
	div.rn.f32 	%f37, %f36, %f35;
	mul.wide.s32 	%rd62, %r54, 4;
	add.s64 	%rd63, %rd1, %rd62;
	ld.global.nc.f32 	%f38, [%rd63];
	sub.f32 	%f39, %f38, %f33;
	mul.f32 	%f40, %f39, %f37;
	cvt.rni.s64.f32 	%rd64, %f40;
	st.global.u8 	[%rd59], %rd64;
$L__BB1_15:
	add.s32 	%r59, %r26, %r9;
	setp.lt.s32 	%p11, %r59, %r28;
	@%p11 bra 	$L__BB1_7;
$L__BB1_16:
	ret;

}
	// .globl	_Z38_float_to_fused8bitrowwise_cuda_kernelPKfiiPh
.visible .entry _Z38_float_to_fused8bitrowwise_cuda_kernelPKfiiPh(
	.param .u64 .ptr .align 1 _Z38_float_to_fused8bitrowwise_cuda_kernelPKfiiPh_param_0,
	.param .u32 _Z38_float_to_fused8bitrowwise_cuda_kernelPKfiiPh_param_1,
	.param .u32 _Z38_float_to_fused8bitrowwise_cuda_kernelPKfiiPh_param_2,
	.param .u64 .ptr .align 1 _Z38_float_to_fused8bitrowwise_cuda_kernelPKfiiPh_param_3
)
{
	.reg .pred 	%p<31>;
	.reg .b32 	%r<17>;
	.reg .b32 	%f<127>;
	.reg .b64 	%rd<169>;

	ld.param.u64 	%rd67, [_Z38_float_to_fused8bitrowwise_cuda_kernelPKfiiPh_param_0];
	ld.param.s32 	%rd69, [_Z38_float_to_fused8bitrowwise_cuda_kernelPKfiiPh_param_1];
	ld.param.u32 	%r2, [_Z38_float_to_fused8bitrowwise_cuda_kernelPKfiiPh_param_2];
	ld.param.u64 	%rd68, [_Z38_float_to_fused8bitrowwise_cuda_kernelPKfiiPh_param_3];
	mov.u32 	%r3, %ctaid.x;
	mov.u32 	%r4, %ntid.x;
	mov.u32 	%r5, %tid.x;
	mad.lo.s32 	%r6, %r3, %r4, %r5;
	cvt.u64.u32 	%rd1, %r6;
	setp.ge.s64 	%p1, %rd1, %rd69;
	@%p1 bra 	$L__BB2_28;
	cvta.to.global.u64 	%rd2, %rd67;
	cvta.to.global.u64 	%rd3, %rd68;
	add.s32 	%r7, %r2, 3;
	shr.s32 	%r8, %r7, 31;
	shr.u32 	%r9, %r8, 30;
	add.s32 	%r10, %r7, %r9;
	and.b32  	%r1, %r10, -4;
	add.s32 	%r11, %r1, 8;
	cvt.s64.s32 	%rd4, %r2;
	mul.lo.s64 	%rd5, %rd4, %rd1;
	shl.b64 	%rd70, %rd5, 2;
	add.s64 	%rd6, %rd2, %rd70;
	cvt.s64.s32 	%rd71, %r11;
	mul.lo.s64 	%rd7, %rd71, %rd1;
	mul.wide.s32 	%rd72, %r2, 4;
	add.s64 	%rd8, %rd6, %rd72;
	setp.eq.s32 	%p2, %r2, 0;
	mov.u64 	%rd149, %rd6;
	@%p2 bra 	$L__BB2_8;
	and.b32  	%r12, %r2, 3;
	setp.eq.s32 	%p3, %r12, 0;
	mov.u64 	%rd149, %rd6;
	mov.u64 	%rd145, %rd6;
	@%p3 bra 	$L__BB2_5;
	ld.global.nc.f32 	%f123, [%rd6];
	and.b64  	%rd140, %rd4, 3;
	mov.u64 	%rd149, %rd6;
	mov.u64 	%rd145, %rd6;
$L__BB2_4:
	.pragma "nounroll";
	ld.global.nc.f32 	%f15, [%rd145];
	setp.geu.f32 	%p4, %f15, %f123;
	selp.f32 	%f123, %f123, %f15, %p4;
	selp.b64 	%rd149, %rd149, %rd145, %p4;
	add.s64 	%rd145, %rd145, 4;
	add.s64 	%rd140, %rd140, -1;
	setp.ne.s64 	%p5, %rd140, 0;
	@%p5 bra 	$L__BB2_4;
$L__BB2_5:
	add.s64 	%rd74, %rd4, -1;
	and.b64  	%rd75, %rd74, 4611686018427387903;
	setp.lt.u64 	%p6, %rd75, 3;
	@%p6 bra 	$L__BB2_8;
	ld.global.nc.f32 	%f124, [%rd149];
	mov.u64 	%rd148, %rd145;
$L__BB2_7:
	ld.global.nc.f32 	%f16, [%rd148];
	setp.geu.f32 	%p7, %f16, %f124;
	selp.b64 	%rd76, %rd149, %rd148, %p7;
	add.s64 	%rd77, %rd148, 4;
	ld.global.nc.f32 	%f17, [%rd148+4];
	ld.global.nc.f32 	%f18, [%rd76];
	setp.geu.f32 	%p8, %f17, %f18;
	selp.f32 	%f19, %f18, %f17, %p8;
	selp.b64 	%rd78, %rd76, %rd77, %p8;
	add.s64 	%rd79, %rd148, 8;
	ld.global.nc.f32 	%f20, [%rd148+8];
	setp.geu.f32 	%p9, %f20, %f19;
	selp.b64 	%rd80, %rd78, %rd79, %p9;
	add.s64 	%rd81, %rd148, 12;
	ld.global.nc.f32 	%f21, [%rd148+12];
	ld.global.nc.f32 	%f22, [%rd80];
	setp.geu.f32 	%p10, %f21, %f22;
	selp.f32 	%f124, %f22, %f21, %p10;
	selp.b64 	%rd149, %rd80, %rd81, %p10;
	add.s64 	%rd145, %rd145, 16;
	setp.ne.s64 	%p11, %rd145, %rd8;
	add.s64 	%rd148, %rd148, 16;
	@%p11 bra 	$L__BB2_7;
$L__BB2_8:
	setp.eq.s32 	%p12, %r2, 0;
	ld.global.nc.f32 	%f7, [%rd149];
	mov.u64 	%rd159, %rd6;
	@%p12 bra 	$L__BB2_15;
	and.b32  	%r13, %r2, 3;
	setp.eq.s32 	%p13, %r13, 0;
	mov.u64 	%rd159, %rd6;
	mov.u64 	%rd155, %rd6;
	@%p13 bra 	$L__BB2_12;
	ld.global.nc.f32 	%f125, [%rd6];
	and.b64  	%rd150, %rd4, 3;
	mov.u64 	%rd159, %rd6;
	mov.u64 	%rd155, %rd6;
$L__BB2_11:
	.pragma "nounroll";
	ld.global.nc.f32 	%f23, [%rd155];
	setp.geu.f32 	%p14, %f125, %f23;
	selp.f32 	%f125, %f125, %f23, %p14;
	selp.b64 	%rd159, %rd159, %rd155, %p14;
	add.s64 	%rd155, %rd155, 4;
	add.s64 	%rd150, %rd150, -1;
	setp.ne.s64 	%p15, %rd150, 0;
	@%p15 bra 	$L__BB2_11;
$L__BB2_12:
	add.s64 	%rd83, %rd4, -1;
	and.b64  	%rd84, %rd83, 4611686018427387903;
	setp.lt.u64 	%p16, %rd84, 3;
	@%p16 bra 	$L__BB2_15;
	ld.global.nc.f32 	%f126, [%rd159];
	mov.u64 	%rd158, %rd155;
$L__BB2_14:
	ld.global.nc.f32 	%f24, [%rd158];
	setp.geu.f32 	%p17, %f126, %f24;
	selp.b64 	%rd85, %rd159, %rd158, %p17;
	add.s64 	%rd86, %rd158, 4;
	ld.global.nc.f32 	%f25, [%rd85];
	ld.global.nc.f32 	%f26, [%rd158+4];
	setp.geu.f32 	%p18, %f25, %f26;
	selp.f32 	%f27, %f25, %f26, %p18;
	selp.b64 	%rd87, %rd85, %rd86, %p18;
	add.s64 	%rd88, %rd158, 8;
	ld.global.nc.f32 	%f28, [%rd158+8];
	setp.geu.f32 	%p19, %f27, %f28;
	selp.b64 	%rd89, %rd87, %rd88, %p19;
	ld.global.nc.f32 	%f29, [%rd89];
	add.s64 	%rd90, %rd158, 12;
	ld.global.nc.f32 	%f30, [%rd158+12];
	setp.geu.f32 	%p20, %f29, %f30;
	selp.f32 	%f126, %f29, %f30, %p20;
	selp.b64 	%rd159, %rd89, %rd90, %p20;
	add.s64 	%rd155, %rd155, 16;
	setp.ne.s64 	%p21, %rd155, %rd8;
	add.s64 	%rd158, %rd158, 16;
	@%p21 bra 	$L__BB2_14;
$L__BB2_15:
	add.s64 	%rd43, %rd3, %rd7;
	cvt.s64.s32 	%rd91, %r1;
	add.s64 	%rd92, %rd43, %rd91;
	setp.eq.s32 	%p22, %r2, 0;
	ld.global.nc.f32 	%f31, [%rd159];
	sub.f32 	%f32, %f31, %f7;
	div.rn.f32 	%f33, %f32, 0f437F0000;
	st.global.f32 	[%rd92], %f33;
	st.global.f32 	[%rd92+4], %f7;
	add.f32 	%f34, %f32, 0f322BCC77;
	mov.f32 	%f35, 0f437F0000;
	div.rn.f32 	%f14, %f35, %f34;
	@%p22 bra 	$L__BB2_28;
	setp.lt.u32 	%p23, %r2, 16;
	mov.b64 	%rd164, 0;
	@%p23 bra 	$L__BB2_19;
	and.b64  	%rd164, %rd4, -16;
	add.s64 	%rd95, %rd70, %rd2;
	add.s64 	%rd161, %rd95, 32;
	add.s64 	%rd96, %rd7, %rd3;
	add.s64 	%rd160, %rd96, 7;
	mov.u64 	%rd162, %rd164;
$L__BB2_18:
	.pragma "nounroll";
	ld.global.nc.f32 	%f36, [%rd161+-32];
	sub.f32 	%f37, %f36, %f7;
	mul.f32 	%f38, %f14, %f37;
	cvt.rni.s64.f32 	%rd97, %f38;
	st.global.u8 	[%rd160+-7], %rd97;
	ld.global.nc.f32 	%f39, [%rd161+-28];
	sub.f32 	%f40, %f39, %f7;
	mul.f32 	%f41, %f14, %f40;
	cvt.rni.s64.f32 	%rd98, %f41;
	st.global.u8 	[%rd160+-6], %rd98;
	ld.global.nc.f32 	%f42, [%rd161+-24];
	sub.f32 	%f43, %f42, %f7;
	mul.f32 	%f44, %f14, %f43;
	cvt.rni.s64.f32 	%rd99, %f44;
	st.global.u8 	[%rd160+-5], %rd99;
	ld.global.nc.f32 	%f45, [%rd161+-20];
	sub.f32 	%f46, %f45, %f7;
	mul.f32 	%f47, %f14, %f46;
	cvt.rni.s64.f32 	%rd100, %f47;
	st.global.u8 	[%rd160+-4], %rd100;
	ld.global.nc.f32 	%f48, [%rd161+-16];
	sub.f32 	%f49, %f48, %f7;
	mul.f32 	%f50, %f14, %f49;
	cvt.rni.s64.f32 	%rd101, %f50;
	st.global.u8 	[%rd160+-3], %rd101;
	ld.global.nc.f32 	%f51, [%rd161+-12];
	sub.f32 	%f52, %f51, %f7;
	mul.f32 	%f53, %f14, %f52;
	cvt.rni.s64.f32 	%rd102, %f53;
	st.global.u8 	[%rd160+-2], %rd102;
	ld.global.nc.f32 	%f54, [%rd161+-8];
	sub.f32 	%f55, %f54, %f7;
	mul.f32 	%f56, %f14, %f55;
	cvt.rni.s64.f32 	%rd103, %f56;
	st.global.u8 	[%rd160+-1], %rd103;
	ld.global.nc.f32 	%f57, [%rd161+-4];
	sub.f32 	%f58, %f57, %f7;
	mul.f32 	%f59, %f14, %f58;
	cvt.rni.s64.f32 	%rd104, %f59;
	st.global.u8 	[%rd160], %rd104;
	ld.global.nc.f32 	%f60, [%rd161];
	sub.f32 	%f61, %f60, %f7;
	mul.f32 	%f62, %f14, %f61;
	cvt.rni.s64.f32 	%rd105, %f62;
	st.global.u8 	[%rd160+1], %rd105;
	ld.global.nc.f32 	%f63, [%rd161+4];
	sub.f32 	%f64, %f63, %f7;
	mul.f32 	%f65, %f14, %f64;
	cvt.rni.s64.f32 	%rd106, %f65;
	st.global.u8 	[%rd160+2], %rd106;
	ld.global.nc.f32 	%f66, [%rd161+8];
	sub.f32 	%f67, %f66, %f7;
	mul.f32 	%f68, %f14, %f67;
	cvt.rni.s64.f32 	%rd107, %f68;
	st.global.u8 	[%rd160+3], %rd107;
	ld.global.nc.f32 	%f69, [%rd161+12];
	sub.f32 	%f70, %f69, %f7;
	mul.f32 	%f71, %f14, %f70;
	cvt.rni.s64.f32 	%rd108, %f71;
	st.global.u8 	[%rd160+4], %rd108;
	ld.global.nc.f32 	%f72, [%rd161+16];
	sub.f32 	%f73, %f72, %f7;
	mul.f32 	%f74, %f14, %f73;
	cvt.rni.s64.f32 	%rd109, %f74;
	st.global.u8 	[%rd160+5], %rd109;
	ld.global.nc.f32 	%f75, [%rd161+20];
	sub.f32 	%f76, %f75, %f7;
	mul.f32 	%f77, %f14, %f76;
	cvt.rni.s64.f32 	%rd110, %f77;
	st.global.u8 	[%rd160+6], %rd110;
	ld.global.nc.f32 	%f78, [%rd161+24];
	sub.f32 	%f79, %f78, %f7;
	mul.f32 	%f80, %f14, %f79;
	cvt.rni.s64.f32 	%rd111, %f80;
	st.global.u8 	[%rd160+7], %rd111;
	ld.global.nc.f32 	%f81, [%rd161+28];
	sub.f32 	%f82, %f81, %f7;
	mul.f32 	%f83, %f14, %f82;
	cvt.rni.s64.f32 	%rd112, %f83;
	st.global.u8 	[%rd160+8], %rd112;
	add.s64 	%rd162, %rd162, -16;
	add.s64 	%rd161, %rd161, 64;
	add.s64 	%rd160, %rd160, 16;
	setp.ne.s64 	%p24, %rd162, 0;
	@%p24 bra 	$L__BB2_18;
$L__BB2_19:
	and.b32  	%r14, %r2, 15;
	setp.eq.s32 	%p25, %r14, 0;
	@%p25 bra 	$L__BB2_28;
	and.b64  	%rd113, %rd4, 15;
	add.s64 	%rd114, %rd113, -1;
	setp.lt.u64 	%p26, %rd114, 7;
	@%p26 bra 	$L__BB2_22;
	shl.b64 	%rd115, %rd164, 2;
	add.s64 	%rd116, %rd6, %rd115;
	ld.global.nc.f32 	%f84, [%rd116];
	sub.f32 	%f85, %f84, %f7;
	mul.f32 	%f86, %f14, %f85;
	cvt.rni.s64.f32 	%rd117, %f86;
	add.s64 	%rd118, %rd43, %rd164;
	st.global.u8 	[%rd118], %rd117;
	ld.global.nc.f32 	%f87, [%rd116+4];
	sub.f32 	%f88, %f87, %f7;
	mul.f32 	%f89, %f14, %f88;
	cvt.rni.s64.f32 	%rd119, %f89;
	st.global.u8 	[%rd118+1], %rd119;
	ld.global.nc.f32 	%f90, [%rd116+8];
	sub.f32 	%f91, %f90, %f7;
	mul.f32 	%f92, %f14, %f91;
	cvt.rni.s64.f32 	%rd120, %f92;
	st.global.u8 	[%rd118+2], %rd120;
	ld.global.nc.f32 	%f93, [%rd116+12];
	sub.f32 	%f94, %f93, %f7;
	mul.f32 	%f95, %f14, %f94;
	cvt.rni.s64.f32 	%rd121, %f95;
	st.global.u8 	[%rd118+3], %rd121;
	ld.global.nc.f32 	%f96, [%rd116+16];
	sub.f32 	%f97, %f96, %f7;
	mul.f32 	%f98, %f14, %f97;
	cvt.rni.s64.f32 	%rd122, %f98;
	st.global.u8 	[%rd118+4], %rd122;
	ld.global.nc.f32 	%f99, [%rd116+20];
	sub.f32 	%f100, %f99, %f7;
	mul.f32 	%f101, %f14, %f100;
	cvt.rni.s64.f32 	%rd123, %f101;
	st.global.u8 	[%rd118+5], %rd123;
	ld.global.nc.f32 	%f102, [%rd116+24];
	sub.f32 	%f103, %f102, %f7;
	mul.f32 	%f104, %f14, %f103;
	cvt.rni.s64.f32 	%rd124, %f104;
	st.global.u8 	[%rd118+6], %rd124;
	ld.global.nc.f32 	%f105, [%rd116+28];
	sub.f32 	%f106, %f105, %f7;
	mul.f32 	%f107, %f14, %f106;
	cvt.rni.s64.f32 	%rd125, %f107;
	st.global.u8 	[%rd118+7], %rd125;
	add.s64 	%rd164, %rd164, 8;
$L__BB2_22:
	and.b32  	%r15, %r2, 7;
	setp.eq.s32 	%p27, %r15, 0;
	@%p27 bra 	$L__BB2_28;
	and.b64  	%rd126, %rd4, 7;
	add.s64 	%rd127, %rd126, -1;
	setp.lt.u64 	%p28, %rd127, 3;
	@%p28 bra 	$L__BB2_25;
	shl.b64 	%rd128, %rd164, 2;
	add.s64 	%rd129, %rd6, %rd128;
	ld.global.nc.f32 	%f108, [%rd129];
	sub.f32 	%f109, %f108, %f7;
	mul.f32 	%f110, %f14, %f109;
	cvt.rni.s64.f32 	%rd130, %f110;
	add.s64 	%rd131, %rd43, %rd164;
	st.global.u8 	[%rd131], %rd130;
	ld.global.nc.f32 	%f111, [%rd129+4];
	sub.f32 	%f112, %f111, %f7;
	mul.f32 	%f113, %f14, %f112;
	cvt.rni.s64.f32 	%rd132, %f113;
	st.global.u8 	[%rd131+1], %rd132;
	ld.global.nc.f32 	%f114, [%rd129+8];
	sub.f32 	%f115, %f114, %f7;
	mul.f32 	%f116, %f14, %f115;
	cvt.rni.s64.f32 	%rd133, %f116;
	st.global.u8 	[%rd131+2], %rd133;
	ld.global.nc.f32 	%f117, [%rd129+12];
	sub.f32 	%f118, %f117, %f7;
	mul.f32 	%f119, %f14, %f118;
	cvt.rni.s64.f32 	%rd134, %f119;
	st.global.u8 	[%rd131+3], %rd134;
	add.s64 	%rd164, %rd164, 4;
$L__BB2_25:
	and.b32  	%r16, %r2, 3;
	setp.eq.s32 	%p29, %r16, 0;
	@%p29 bra 	$L__BB2_28;
	add.s64 	%rd135, %rd164, %rd7;
	add.s64 	%rd168, %rd3, %rd135;
	shl.b64 	%rd137, %rd164, 2;
	add.s64 	%rd138, %rd70, %rd137;
	add.s64 	%rd167, %rd2, %rd138;
	and.b64  	%rd166, %rd4, 3;
$L__BB2_27:
	.pragma "nounroll";
	ld.global.nc.f32 	%f120, [%rd167];
	sub.f32 	%f121, %f120, %f7;
	mul.f32 	%f122, %f14, %f121;
	cvt.rni.s64.f32 	%rd139, %f122;
	st.global.u8 	[%rd168], %rd139;
	add.s64 	%rd168, %rd168, 1;
	add.s64 	%rd167, %rd167, 4;
	add.s64 	%rd166, %rd166, -1;
	setp.ne.s64 	%p30, %rd166, 0;
	@%p30 bra 	$L__BB2_27;
$L__BB2_28:
	ret;

}
	// .globl	_Z38_fused8bitrowwise_to_float_cuda_kernelPKhiiPf
.visible .entry _Z38_fused8bitrowwise_to_float_cuda_kernelPKhiiPf(
	.param .u64 .ptr .align 1 _Z38_fused8bitrowwise_to_float_cuda_kernelPKhiiPf_param_0,
	.param .u32 _Z38_fused8bitrowwise_to_float_cuda_kernelPKhiiPf_param_1,
	.param .u32 _Z38_fused8bitrowwise_to_float_cuda_kernelPKhiiPf_param_2,
	.param .u64 .ptr .align 1 _Z38_fused8bitrowwise_to_float_cuda_kernelPKhiiPf_param_3
)
{
	.reg .pred 	%p<12>;
	.reg .b16 	%rs<11>;
	.reg .b32 	%r<56>;
	.reg .b32 	%f<21>;
	.reg .b64 	%rd<51>;

	ld.param.u64 	%rd4, [_Z38_fused8bitrowwise_to_float_cuda_kernelPKhiiPf_param_0];
	ld.param.u32 	%r28, [_Z38_fused8bitrowwise_to_float_cuda_kernelPKhiiPf_param_1];
	ld.param.u32 	%r29, [_Z38_fused8bitrowwise_to_float_cuda_kernelPKhiiPf_param_2];
	ld.param.u64 	%rd5, [_Z38_fused8bitrowwise_to_float_cuda_kernelPKhiiPf_param_3];
	cvta.to.global.u64 	%rd1, %rd5;
	cvta.to.global.u64 	%rd2, %rd4;
	mov.u32 	%r1, %ctaid.y;
	mov.u32 	%r2, %ntid.y;
	mov.u32 	%r3, %tid.y;
	mad.lo.s32 	%r55, %r1, %r2, %r3;
	mov.u32 	%r30, %ctaid.x;
	mov.u32 	%r31, %ntid.x;
	mov.u32 	%r32, %tid.x;
	mad.lo.s32 	%r5, %r30, %r31, %r32;
	mov.u32 	%r6, %nctaid.y;
	mul.lo.s32 	%r7, %r2, %r6;
	setp.ge.s32 	%p1, %r55, %r28;
	@%p1 bra 	$L__BB3_17;
	add.s32 	%r8, %r29, -8;
	cvt.s64.s32 	%rd3, %r5;
	add.s32 	%r33, %r55, %r7;
	max.u32 	%r34, %r28, %r33;
	setp.lt.u32 	%p2, %r33, %r28;
	selp.u32 	%r35, 1, 0, %p2;
	add.s32 	%r36, %r33, %r35;
	sub.s32 	%r37, %r34, %r36;
	div.u32 	%r38, %r37, %r7;
	add.s32 	%r9, %r38, %r35;
	and.b32  	%r39, %r9, 3;
	setp.eq.s32 	%p3, %r39, 3;
	@%p3 bra 	$L__BB3_6;
	add.s32 	%r40, %r9, 1;
	and.b32  	%r41, %r40, 3;
	mul.lo.s32 	%r53, %r55, %r8;
	mul.lo.s32 	%r11, %r7, %r8;
	mul.lo.s32 	%r52, %r29, %r55;
	mul.lo.s32 	%r13, %r7, %r29;
	neg.s32 	%r51, %r41;
	mad.lo.s32 	%r42, %r6, %r41, %r1;
	mad.lo.s32 	%r55, %r2, %r42, %r3;
	cvt.s64.s32 	%rd6, %r8;
$L__BB3_3:
	.pragma "nounroll";
	setp.ge.s32 	%p4, %r5, %r8;
	@%p4 bra 	$L__BB3_5;
	cvt.s64.s32 	%rd7, %r52;
	add.s64 	%rd8, %rd2, %rd7;
	add.s64 	%rd9, %rd8, %rd6;
	cvt.s64.s32 	%rd10, %r53;
	add.s64 	%rd11, %rd8, %rd3;
	ld.global.nc.u8 	%rs1, [%rd11];
	cvt.u16.u8 	%rs2, %rs1;
	cvt.rn.f32.u16 	%f1, %rs2;
	ld.global.nc.f32 	%f2, [%rd9];
	ld.global.nc.f32 	%f3, [%rd9+4];
	fma.rn.f32 	%f4, %f2, %f1, %f3;
	add.s64 	%rd12, %rd10, %rd3;
	shl.b64 	%rd13, %rd12, 2;
	add.s64 	%rd14, %rd1, %rd13;
	st.global.f32 	[%rd14], %f4;
$L__BB3_5:
	add.s32 	%r53, %r53, %r11;
	add.s32 	%r52, %r52, %r13;
	add.s32 	%r51, %r51, 1;
	setp.ne.s32 	%p5, %r51, 0;
	@%p5 bra 	$L__BB3_3;
$L__BB3_6:
	setp.lt.u32 	%p6, %r9, 3;
	@%p6 bra 	$L__BB3_17;
	cvt.s64.s32 	%rd15, %r8;
$L__BB3_8:
	setp.ge.s32 	%p7, %r5, %r8;
	@%p7 bra 	$L__BB3_10;
	mul.lo.s32 	%r43, %r55, %r29;
	cvt.s64.s32 	%rd16, %r43;
	add.s64 	%rd17, %rd2, %rd16;
	add.s64 	%rd18, %rd17, %rd15;
	mul.lo.s32 	%r44, %r55, %r8;
	cvt.s64.s32 	%rd19, %r44;
	add.s64 	%rd20, %rd17, %rd3;
	ld.global.nc.u8 	%rs3, [%rd20];
	cvt.u16.u8 	%rs4, %rs3;
	cvt.rn.f32.u16 	%f5, %rs4;
	ld.global.nc.f32 	%f6, [%rd18];
	ld.global.nc.f32 	%f7, [%rd18+4];
	fma.rn.f32 	%f8, %f6, %f5, %f7;
	add.s64 	%rd21, %rd19, %rd3;
	shl.b64 	%rd22, %rd21, 2;
	add.s64 	%rd23, %rd1, %rd22;
	st.global.f32 	[%rd23], %f8;
$L__BB3_10:
	setp.ge.s32 	%p8, %r5, %r8;
	add.s32 	%r24, %r55, %r7;
	@%p8 bra 	$L__BB3_12;
	mul.lo.s32 	%r45, %r24, %r29;
	cvt.s64.s32 	%rd25, %r45;
	add.s64 	%rd26, %rd2, %rd25;
	add.s64 	%rd27, %rd26, %rd15;
	mul.lo.s32 	%r46, %r24, %r8;
	cvt.s64.s32 	%rd28, %r46;
	add.s64 	%rd29, %rd26, %rd3;
	ld.global.nc.u8 	%rs5, [%rd29];
	cvt.u16.u8 	%rs6, %rs5;
	cvt.rn.f32.u16 	%f9, %rs6;
	ld.global.nc.f32 	%f10, [%rd27];
	ld.global.nc.f32 	%f11, [%rd27+4];
	fma.rn.f32 	%f12, %f10, %f9, %f11;
	add.s64 	%rd30, %rd28, %rd3;
	shl.b64 	%rd31, %rd30, 2;
	add.s64 	%rd32, %rd1, %rd31;
	st.global.f32 	[%rd32], %f12;
$L__BB3_12:
	setp.ge.s32 	%p9, %r5, %r8;
	add.s32 	%r25, %r24, %r7;
	@%p9 bra 	$L__BB3_14;
	mul.lo.s32 	%r47, %r25, %r29;
	cvt.s64.s32 	%rd34, %r47;
	add.s64 	%rd35, %rd2, %rd34;
	add.s64 	%rd36, %rd35, %rd15;
	mul.lo.s32 	%r48, %r25, %r8;
	cvt.s64.s32 	%rd37, %r48;
	add.s64 	%rd38, %rd35, %rd3;
	ld.global.nc.u8 	%rs7, [%rd38];
	cvt.u16.u8 	%rs8, %rs7;
	cvt.rn.f32.u16 	%f13, %rs8;
	ld.global.nc.f32 	%f14, [%rd36];
	ld.global.nc.f32 	%f15, [%rd36+4];
	fma.rn.f32 	%f16, %f14, %f13, %f15;
	add.s64 	%rd39, %rd37, %rd3;
	shl.b64 	%rd40, %rd39, 2;
	add.s64 	%rd41, %rd1, %rd40;
	st.global.f32 	[%rd41], %f16;
$L__BB3_14:
	setp.ge.s32 	%p10, %r5, %r8;
	add.s32 	%r26, %r25, %r7;
	@%p10 bra 	$L__BB3_16;
	mul.lo.s32 	%r49, %r26, %r29;
	cvt.s64.s32 	%rd43, %r49;
	add.s64 	%rd44, %rd2, %rd43;
	add.s64 	%rd45, %rd44, %rd15;
	mul.lo.s32 	%r50, %r26, %r8;
	cvt.s64.s32 	%rd46, %r50;
	add.s64 	%rd47, %rd44, %rd3;
	ld.global.nc.u8 	%rs9, [%rd47];
	cvt.u16.u8 	%rs10, %rs9;
	cvt.rn.f32.u16 	%f17, %rs10;
	ld.global.nc.f32 	%f18, [%rd45];
	ld.global.nc.f32 	%f19, [%rd45+4];
	fma.rn.f32 	%f20, %f18, %f17, %f19;
	add.s64 	%rd48, %rd46, %rd3;
	shl.b64 	%rd49, %rd48, 2;
	add.s64 	%rd50, %rd1, %rd49;
	st.global.f32 	[%rd50], %f20;
$L__BB3_16:
	add.s32 	%r55, %r26, %r7;
	setp.lt.s32 	%p11, %r55, %r28;
	@%p11 bra 	$L__BB3_8;
$L__BB3_17:
	ret;

}
	// .globl	_Z31_fake_8bit_quantize_cuda_kernelPKfiiPf
.visible .entry _Z31_fake_8bit_quantize_cuda_kernelPKfiiPf(
	.param .u64 .ptr .align 1 _Z31_fake_8bit_quantize_cuda_kernelPKfiiPf_param_0,
	.param .u32 _Z31_fake_8bit_quantize_cuda_kernelPKfiiPf_param_1,
	.param .u32 _Z31_fake_8bit_quantize_cuda_kernelPKfiiPf_param_2,
	.param .u64 .ptr .align 1 _Z31_fake_8bit_quantize_cuda_kernelPKfiiPf_param_3
)
{
	.reg .pred 	%p<22>;
	.reg .b16 	%rs<3>;
	.reg .b32 	%r<14>;
	.reg .b32 	%f<49>;
	.reg .b64 	%rd<83>;

	ld.param.u64 	%rd37, [_Z31_fake_8bit_quantize_cuda_kernelPKfiiPf_param_0];
	ld.param.u32 	%r4, [_Z31_fake_8bit_quantize_cuda_kernelPKfiiPf_param_1];
	ld.param.u32 	%r5, [_Z31_fake_8bit_quantize_cuda_kernelPKfiiPf_param_2];
	ld.param.u64 	%rd38, [_Z31_fake_8bit_quantize_cuda_kernelPKfiiPf_param_3];
	mov.u32 	%r6, %ctaid.x;
	mov.u32 	%r7, %ntid.x;
	mov.u32 	%r8, %tid.x;
	mad.lo.s32 	%r1, %r6, %r7, %r8;
	mov.u32 	%r9, %ctaid.y;
	mov.u32 	%r10, %ntid.y;
	mov.u32 	%r11, %tid.y;
	mad.lo.s32 	%r12, %r9, %r10, %r11;
	setp.ge.s32 	%p1, %r1, %r4;
	setp.ge.s32 	%p2, %r12, %r5;
	or.pred  	%p3, %p1, %p2;
	@%p3 bra 	$L__BB4_16;
	cvta.to.global.u64 	%rd40, %rd37;
	mul.lo.s32 	%r13, %r5, %r1;
	cvt.s64.s32 	%rd1, %r13;
	mul.wide.s32 	%rd41, %r13, 4;
	add.s64 	%rd2, %rd40, %rd41;
	cvt.u64.u32 	%rd3, %r5;
	add.s64 	%rd42, %rd3, -1;
	and.b64  	%rd4, %rd42, 4611686018427387903;
	and.b64  	%rd74, %rd3, 3;
	setp.eq.s64 	%p4, %rd74, 0;
	mov.u64 	%rd68, %rd2;
	mov.u64 	%rd70, %rd2;
	@%p4 bra 	$L__BB4_4;
	ld.global.nc.f32 	%f43, [%rd2];
	mov.u64 	%rd65, %rd74;
	mov.u64 	%rd68, %rd2;
	mov.u64 	%rd70, %rd2;
$L__BB4_3:
	.pragma "nounroll";
	ld.global.nc.f32 	%f17, [%rd70];
	setp.geu.f32 	%p5, %f17, %f43;
	selp.f32 	%f43, %f43, %f17, %p5;
	selp.b64 	%rd68, %rd68, %rd70, %p5;
	add.s64 	%rd70, %rd70, 4;
	add.s64 	%rd65, %rd65, -1;
	setp.ne.s64 	%p6, %rd65, 0;
	@%p6 bra 	$L__BB4_3;
$L__BB4_4:
	shl.b64 	%rd43, %rd3, 2;
	add.s64 	%rd15, %rd2, %rd43;
	setp.gt.u64 	%p7, %rd4, 2;
	@%p7 bra 	$L__BB4_6;
	ld.global.nc.f32 	%f45, [%rd68];
	bra.uni 	$L__BB4_8;
$L__BB4_6:
	ld.global.nc.f32 	%f45, [%rd68];
	mov.u64 	%rd73, %rd70;
$L__BB4_7:
	ld.global.nc.f32 	%f18, [%rd73];
	setp.geu.f32 	%p8, %f18, %f45;
	selp.b64 	%rd44, %rd68, %rd73, %p8;
	add.s64 	%rd45, %rd73, 4;
	ld.global.nc.f32 	%f19, [%rd73+4];
	ld.global.nc.f32 	%f20, [%rd44];
	setp.geu.f32 	%p9, %f19, %f20;
	selp.f32 	%f21, %f20, %f19, %p9;
	selp.b64 	%rd46, %rd44, %rd45, %p9;
	add.s64 	%rd47, %rd73, 8;
	ld.global.nc.f32 	%f22, [%rd73+8];
	setp.geu.f32 	%p10, %f22, %f21;
	selp.b64 	%rd48, %rd46, %rd47, %p10;
	add.s64 	%rd49, %rd73, 12;
	ld.global.nc.f32 	%f23, [%rd73+12];
	ld.global.nc.f32 	%f24, [%rd48];
	setp.geu.f32 	%p11, %f23, %f24;
	selp.f32 	%f45, %f24, %f23, %p11;
	selp.b64 	%rd68, %rd48, %rd49, %p11;
	add.s64 	%rd70, %rd70, 16;
	setp.ne.s64 	%p12, %rd70, %rd15;
	add.s64 	%rd73, %rd73, 16;
	@%p12 bra 	$L__BB4_7;
$L__BB4_8:
	setp.eq.s64 	%p13, %rd74, 0;
	mov.u64 	%rd77, %rd2;
	mov.u64 	%rd79, %rd2;
	@%p13 bra 	$L__BB4_11;
	ld.global.nc.f32 	%f46, [%rd2];
	mov.u64 	%rd77, %rd2;
	mov.u64 	%rd79, %rd2;
$L__BB4_10:
	.pragma "nounroll";
	ld.global.nc.f32 	%f25, [%rd79];
	setp.geu.f32 	%p14, %f46, %f25;
	selp.f32 	%f46, %f46, %f25, %p14;
	selp.b64 	%rd77, %rd77, %rd79, %p14;
	add.s64 	%rd79, %rd79, 4;
	add.s64 	%rd74, %rd74, -1;
	setp.ne.s64 	%p15, %rd74, 0;
	@%p15 bra 	$L__BB4_10;
$L__BB4_11:
	setp.gt.u64 	%p16, %rd4, 2;
	@%p16 bra 	$L__BB4_13;
	ld.global.nc.f32 	%f48, [%rd77];
	bra.uni 	$L__BB4_15;
$L__BB4_13:
	ld.global.nc.f32 	%f48, [%rd77];
	mov.u64 	%rd82, %rd79;
$L__BB4_14:
	ld.global.nc.f32 	%f26, [%rd82];
	setp.geu.f32 	%p17, %f48, %f26;
	selp.b64 	%rd51, %rd77, %rd82, %p17;
	add.s64 	%rd52, %rd82, 4;
	ld.global.nc.f32 	%f27, [%rd51];
	ld.global.nc.f32 	%f28, [%rd82+4];
	setp.geu.f32 	%p18, %f27, %f28;
	selp.f32 	%f29, %f27, %f28, %p18;
	selp.b64 	%rd53, %rd51, %rd52, %p18;
	add.s64 	%rd54, %rd82, 8;
	ld.global.nc.f32 	%f30, [%rd82+8];
	setp.geu.f32 	%p19, %f29, %f30;
	selp.b64 	%rd55, %rd53, %rd54, %p19;
	ld.global.nc.f32 	%f31, [%rd55];
	add.s64 	%rd56, %rd82, 12;
	ld.global.nc.f32 	%f32, [%rd82+12];
	setp.geu.f32 	%p20, %f31, %f32;
	selp.f32 	%f48, %f31, %f32, %p20;
	selp.b64 	%rd77, %rd55, %rd56, %p20;
	add.s64 	%rd79, %rd79, 16;
	setp.ne.s64 	%p21, %rd79, %rd15;
	add.s64 	%rd82, %rd82, 16;
	@%p21 bra 	$L__BB4_14;
$L__BB4_15:
	sub.f32 	%f33, %f48, %f45;
	add.f32 	%f34, %f33, 0f322BCC77;
	mov.f32 	%f35, 0f437F0000;
	div.rn.f32 	%f36, %f35, %f34;
	cvt.u64.u32 	%rd57, %r12;
	mul.wide.u32 	%rd58, %r12, 4;
	add.s64 	%rd59, %rd2, %rd58;
	ld.global.nc.f32 	%f37, [%rd59];
	sub.f32 	%f38, %f37, %f45;
	mul.f32 	%f39, %f38, %f36;
	cvt.rni.s64.f32 	%rd60, %f39;
	cvt.u16.u64 	%rs1, %rd60;
	and.b16  	%rs2, %rs1, 255;
	cvt.rn.f32.u16 	%f40, %rs2;
	div.rn.f32 	%f41, %f33, 0f437F0000;
	fma.rn.f32 	%f42, %f41, %f40, %f45;
	add.s64 	%rd61, %rd1, %rd57;
	cvta.to.global.u64 	%rd62, %rd38;
	shl.b64 	%rd63, %rd61, 2;
	add.s64 	%rd64, %rd62, %rd63;
	st.global.f32 	[%rd64], %f42;
$L__BB4_16:
	ret;

}
	// .globl	_Z38_float_to_fusednbitrowwise_cuda_kerneliPKfiiPh
.visible .entry _Z38_float_to_fusednbitrowwise_cuda_kerneliPKfiiPh(
	.param .u32 _Z38_float_to_fusednbitrowwise_cuda_kerneliPKfiiPh_param_0,
	.param .u64 .ptr .align 1 _Z38_float_to_fusednbitrowwise_cuda_kerneliPKfiiPh_param_1,
	.param .u32 _Z38_float_to_fusednbitrowwise_cuda_kerneliPKfiiPh_param_2,
	.param .u32 _Z38_float_to_fusednbitrowwise_cuda_kerneliPKfiiPh_param_3,
	.param .u64 .ptr .align 1 _Z38_float_to_fusednbitrowwise_cuda_kerneliPKfiiPh_param_4
)
{
	.reg .pred 	%p<74>;
	.reg .b16 	%rs<28>;
	.reg .b32 	%r<138>;
	.reg .b32 	%f<73>;
	.reg .b64 	%rd<262>;

	ld.param.u32 	%r13, [_Z38_float_to_fusednbitrowwise_cuda_kerneliPKfiiPh_param_0];
	ld.param.u64 	%rd116, [_Z38_float_to_fusednbitrowwise_cuda_kerneliPKfiiPh_param_1];
	ld.param.u32 	%r15, [_Z38_float_to_fusednbitrowwise_cuda_kerneliPKfiiPh_param_2];
	ld.param.u32 	%r14, [_Z38_float_to_fusednbitrowwise_cuda_kerneliPKfiiPh_param_3];
	ld.param.u64 	%rd117, [_Z38_float_to_fusednbitrowwise_cuda_kerneliPKfiiPh_param_4];
	div.s32 	%r1, 8, %r13;
	mov.u32 	%r16, %ctaid.x;
	mov.u32 	%r17, %ntid.x;
	mov.u32 	%r18, %tid.x;
	mad.lo.s32 	%r2, %r16, %r17, %r18;
	setp.ge.s32 	%p1, %r2, %r15;
	@%p1 bra 	$L__BB5_109;
	add.s32 	%r19, %r14, %r1;
	add.s32 	%r20, %r19, -1;
	div.s32 	%r21, %r20, %r1;
	cvta.to.global.u64 	%rd118, %rd116;
	cvta.to.global.u64 	%rd119, %rd117;
	add.s32 	%r22, %r21, 4;
	mul.lo.s32 	%r23, %r14, %r2;
	mul.wide.s32 	%rd120, %r23, 4;
	add.s64 	%rd1, %rd118, %rd120;
	mul.lo.s32 	%r24, %r22, %r2;
	cvt.s64.s32 	%rd121, %r24;
	add.s64 	%rd2, %rd119, %rd121;
	cvt.s64.s32 	%rd3, %r21;
	cvt.s64.s32 	%rd4, %r14;
	mul.wide.s32 	%rd122, %r14, 4;
	add.s64 	%rd5, %rd1, %rd122;
	setp.eq.s32 	%p2, %r14, 0;
	mov.u64 	%rd227, %rd1;
	@%p2 bra 	$L__BB5_8;
	and.b32  	%r25, %r14, 3;
	setp.eq.s32 	%p3, %r25, 0;
	mov.u64 	%rd227, %rd1;
	mov.u64 	%rd223, %rd1;
	@%p3 bra 	$L__BB5_5;
	ld.global.nc.f32 	%f68, [%rd1];
	and.b64  	%rd218, %rd4, 3;
	mov.u64 	%rd227, %rd1;
	mov.u64 	%rd223, %rd1;
$L__BB5_4:
	.pragma "nounroll";
	ld.global.nc.f32 	%f19, [%rd223];
	setp.geu.f32 	%p4, %f19, %f68;
	selp.f32 	%f68, %f68, %f19, %p4;
	selp.b64 	%rd227, %rd227, %rd223, %p4;
	add.s64 	%rd223, %rd223, 4;
	add.s64 	%rd218, %rd218, -1;
	setp.ne.s64 	%p5, %rd218, 0;
	@%p5 bra 	$L__BB5_4;
$L__BB5_5:
	add.s64 	%rd124, %rd4, -1;
	and.b64  	%rd125, %rd124, 4611686018427387903;
	setp.lt.u64 	%p6, %rd125, 3;
	@%p6 bra 	$L__BB5_8;
	ld.global.nc.f32 	%f69, [%rd227];
	mov.u64 	%rd226, %rd223;
$L__BB5_7:
	ld.global.nc.f32 	%f20, [%rd226];
	setp.geu.f32 	%p7, %f20, %f69;
	selp.b64 	%rd126, %rd227, %rd226, %p7;
	add.s64 	%rd127, %rd226, 4;
	ld.global.nc.f32 	%f21, [%rd226+4];
	ld.global.nc.f32 	%f22, [%rd126];
	setp.geu.f32 	%p8, %f21, %f22;
	selp.f32 	%f23, %f22, %f21, %p8;
	selp.b64 	%rd128, %rd126, %rd127, %p8;
	add.s64 	%rd129, %rd226, 8;
	ld.global.nc.f32 	%f24, [%rd226+8];
	setp.geu.f32 	%p9, %f24, %f23;
	selp.b64 	%rd130, %rd128, %rd129, %p9;
	add.s64 	%rd131, %rd226, 12;
	ld.global.nc.f32 	%f25, [%rd226+12];
	ld.global.nc.f32 	%f26, [%rd130];
	setp.geu.f32 	%p10, %f25, %f26;
	selp.f32 	%f69, %f26, %f25, %p10;
	selp.b64 	%rd227, %rd130, %rd131, %p10;
	add.s64 	%rd223, %rd223, 16;
	setp.ne.s64 	%p11, %rd223, %rd5;
	add.s64 	%rd226, %rd226, 16;
	@%p11 bra 	$L__BB5_7;
$L__BB5_8:
	setp.eq.s32 	%p12, %r14, 0;
	ld.global.nc.f32 	%f7, [%rd227];
	mov.u64 	%rd237, %rd1;
	@%p12 bra 	$L__BB5_15;
	and.b32  	%r26, %r14, 3;
	setp.eq.s32 	%p13, %r26, 0;
	mov.u64 	%rd237, %rd1;
	mov.u64 	%rd233, %rd1;
	@%p13 bra 	$L__BB5_12;
	ld.global.nc.f32 	%f70, [%rd1];
	and.b64  	%rd228, %rd4, 3;
	mov.u64 	%rd237, %rd1;
	mov.u64 	%rd233, %rd1;
$L__BB5_11:
	.pragma "nounroll";
	ld.global.nc.f32 	%f27, [%rd233];
	setp.geu.f32 	%p14, %f70, %f27;
	selp.f32 	%f70, %f70, %f27, %p14;
	selp.b64 	%rd237, %rd237, %rd233, %p14;
	add.s64 	%rd233, %rd233, 4;
	add.s64 	%rd228, %rd228, -1;
	setp.ne.s64 	%p15, %rd228, 0;
	@%p15 bra 	$L__BB5_11;
$L__BB5_12:
	add.s64 	%rd133, %rd4, -1;
	and.b64  	%rd134, %rd133, 4611686018427387903;
	setp.lt.u64 	%p16, %rd134, 3;
	@%p16 bra 	$L__BB5_15;
	ld.global.nc.f32 	%f71, [%rd237];
	mov.u64 	%rd236, %rd233;
$L__BB5_14:
	ld.global.nc.f32 	%f28, [%rd236];
	setp.geu.f32 	%p17, %f71, %f28;
	selp.b64 	%rd135, %rd237, %rd236, %p17;
	add.s64 	%rd136, %rd236, 4;
	ld.global.nc.f32 	%f29, [%rd135];
	ld.global.nc.f32 	%f30, [%rd236+4];
	setp.geu.f32 	%p18, %f29, %f30;
	selp.f32 	%f31, %f29, %f30, %p18;
	selp.b64 	%rd137, %rd135, %rd136, %p18;
	add.s64 	%rd138, %rd236, 8;
	ld.global.nc.f32 	%f32, [%rd236+8];
	setp.geu.f32 	%p19, %f31, %f32;
	selp.b64 	%rd139, %rd137, %rd138, %p19;
	ld.global.nc.f32 	%f33, [%rd139];
	add.s64 	%rd140, %rd236, 12;
	ld.global.nc.f32 	%f34, [%rd236+12];
	setp.geu.f32 	%p20, %f33, %f34;
	selp.f32 	%f71, %f33, %f34, %p20;
	selp.b64 	%rd237, %rd139, %rd140, %p20;
	add.s64 	%rd233, %rd233, 16;
	setp.ne.s64 	%p21, %rd233, %rd5;
	add.s64 	%rd236, %rd236, 16;
	@%p21 bra 	$L__BB5_14;
$L__BB5_15:
	ld.global.nc.f32 	%f38, [%rd237];
	// begin inline asm
	{  cvt.rn.f16.f32 %rs1, %f7;}

	// end inline asm
	// begin inline asm
	{  cvt.f32.f16 %f36, %rs1;}

	// end inline asm
	sub.f32 	%f15, %f38, %f36;
	setp.eq.f32 	%p22, %f15, 0f00000000;
	mov.f32 	%f72, 0f3F800000;
	@%p22 bra 	$L__BB5_17;
	mov.b32 	%r27, -1;
	shl.b32 	%r28, %r27, %r13;
	not.b32 	%r29, %r28;
	cvt.rn.f32.u32 	%f39, %r29;
	div.rn.f32 	%f72, %f15, %f39;
$L__BB5_17:
	add.s64 	%rd141, %rd2, %rd3;
	setp.eq.s32 	%p23, %r14, 0;
	// begin inline asm
	{  cvt.rn.f16.f32 %rs3, %f72;}

	// end inline asm
	// begin inline asm
	{  cvt.f32.f16 %f41, %rs3;}

	// end inline asm
	setp.eq.f32 	%p24, %f41, 0f00000000;
	selp.f32 	%f44, 0f3F800000, %f41, %p24;
	rcp.rn.f32 	%f45, %f44;
	abs.f32 	%f46, %f45;
	setp.neu.f32 	%p25, %f46, 0f7F800000;
	selp.f32 	%f42, %f44, 0f3F800000, %p25;
	selp.f32 	%f18, %f45, 0f3F800000, %p25;
	// begin inline asm
	{  cvt.rn.f16.f32 %rs5, %f42;}

	// end inline asm
	st.global.u16 	[%rd141], %rs5;
	// begin inline asm
	{  cvt.rn.f16.f32 %rs6, %f36;}

	// end inline asm
	st.global.u16 	[%rd141+2], %rs6;
	@%p23 bra 	$L__BB5_109;
	mov.b32 	%r30, -1;
	shl.b32 	%r31, %r30, %r13;
	not.b32 	%r3, %r31;
	cvt.s64.s32 	%rd40, %r1;
	add.s32 	%r4, %r1, -1;
	setp.lt.u32 	%p26, %r14, 4;
	mov.b64 	%rd106, 0;
	@%p26 bra 	$L__BB5_69;
	and.b64  	%rd106, %rd4, -4;
	mov.b64 	%rd238, 0;
$L__BB5_20:
	.pragma "nounroll";
	shl.b64 	%rd144, %rd238, 2;
	add.s64 	%rd43, %rd1, %rd144;
	ld.global.nc.f32 	%f47, [%rd43];
	sub.f32 	%f48, %f47, %f36;
	mul.f32 	%f49, %f18, %f48;
	cvt.rni.s64.f32 	%rd145, %f49;
	cvt.u32.u64 	%r32, %rd145;
	setp.lt.s32 	%p27, %r32, %r3;
	and.b64  	%rd146, %rd145, 2147483648;
	setp.eq.s64 	%p28, %rd146, 0;
	selp.b32 	%r33, %r32, 0, %p28;
	selp.b32 	%r5, %r33, %r3, %p27;
	or.b64  	%rd147, %rd238, %rd40;
	and.b64  	%rd148, %rd147, -4294967296;
	setp.ne.s64 	%p29, %rd148, 0;
	@%p29 bra 	$L__BB5_22;
	cvt.u32.u64 	%r34, %rd40;
	cvt.u32.u64 	%r35, %rd238;
	rem.u32 	%r36, %r35, %r34;
	cvt.u64.u32 	%rd239, %r36;
	bra.uni 	$L__BB5_23;
$L__BB5_22:
	rem.u64 	%rd239, %rd238, %rd40;
$L__BB5_23:
	setp.ne.s64 	%p30, %rd239, 0;
	@%p30 bra 	$L__BB5_28;
	setp.ne.s64 	%p32, %rd148, 0;
	@%p32 bra 	$L__BB5_26;
	cvt.u32.u64 	%r44, %rd40;
	cvt.u32.u64 	%r45, %rd238;
	div.u32 	%r46, %r45, %r44;
	cvt.u64.u32 	%rd240, %r46;
	bra.uni 	$L__BB5_27;
$L__BB5_26:
	div.u64 	%rd240, %rd238, %rd40;
$L__BB5_27:
	add.s64 	%rd154, %rd2, %rd240;
	st.global.u8 	[%rd154], %r5;
	bra.uni 	$L__BB5_32;
$L__BB5_28:
	setp.ne.s64 	%p31, %rd148, 0;
	@%p31 bra 	$L__BB5_30;
	cvt.u32.u64 	%r37, %rd40;
	cvt.u32.u64 	%r38, %rd238;
	div.u32 	%r39, %r38, %r37;
	cvt.u64.u32 	%rd241, %r39;
	bra.uni 	$L__BB5_31;
$L__BB5_30:
	div.u64 	%rd241, %rd238, %rd40;
$L__BB5_31:
	add.s64 	%rd151, %rd2, %rd241;
	ld.global.u8 	%rs7, [%rd151];
	cvt.u32.u64 	%r40, %rd238;
	and.b32  	%r41, %r4, %r40;
	mul.lo.s32 	%r42, %r41, %r13;
	shl.b32 	%r43, %r5, %r42;
	cvt.u16.u32 	%rs8, %r43;
	or.b16  	%rs9, %rs7, %rs8;
	st.global.u8 	[%rd151], %rs9;
$L__BB5_32:
	add.s64 	%rd53, %rd238, 1;
	ld.global.nc.f32 	%f50, [%rd43+4];
	sub.f32 	%f51, %f50, %f36;
	mul.f32 	%f52, %f18, %f51;
	cvt.rni.s64.f32 	%rd155, %f52;
	cvt.u32.u64 	%r47, %rd155;
	setp.lt.s32 	%p33, %r47, %r3;
	and.b64  	%rd156, %rd155, 2147483648;
	setp.eq.s64 	%p34, %rd156, 0;
	selp.b32 	%r48, %r47, 0, %p34;
	selp.b32 	%r6, %r48, %r3, %p33;
	or.b64  	%rd157, %rd53, %rd40;
	and.b64  	%rd158, %rd157, -4294967296;
	setp.ne.s64 	%p35, %rd158, 0;
	@%p35 bra 	$L__BB5_34;
	cvt.u32.u64 	%r49, %rd40;
	cvt.u32.u64 	%r50, %rd53;
	rem.u32 	%r51, %r50, %r49;
	cvt.u64.u32 	%rd242, %r51;
	bra.uni 	$L__BB5_35;
$L__BB5_34:
	rem.u64 	%rd242, %rd53, %rd40;
$L__BB5_35:
	setp.eq.s64 	%p36, %rd242, 0;
	@%p36 bra 	$L__BB5_40;
	setp.ne.s64 	%p37, %rd158, 0;
	@%p37 bra 	$L__BB5_38;
	cvt.u32.u64 	%r52, %rd40;
	cvt.u32.u64 	%r53, %rd53;
	div.u32 	%r54, %r53, %r52;
	cvt.u64.u32 	%rd243, %r54;
	bra.uni 	$L__BB5_39;
$L__BB5_38:
	div.u64 	%rd243, %rd53, %rd40;
$L__BB5_39:
	add.s64 	%rd161, %rd2, %rd243;
	ld.global.u8 	%rs10, [%rd161];
	cvt.u32.u64 	%r55, %rd53;
	and.b32  	%r56, %r4, %r55;
	mul.lo.s32 	%r57, %r56, %r13;
	shl.b32 	%r58, %r6, %r57;
	cvt.u16.u32 	%rs11, %r58;
	or.b16  	%rs12, %rs10, %rs11;
	st.global.u8 	[%rd161], %rs12;
	bra.uni 	$L__BB5_44;
$L__BB5_40:
	setp.ne.s64 	%p38, %rd158, 0;
	@%p38 bra 	$L__BB5_42;
	cvt.u32.u64 	%r59, %rd40;
	cvt.u32.u64 	%r60, %rd53;
	div.u32 	%r61, %r60, %r59;
	cvt.u64.u32 	%rd244, %r61;
	bra.uni 	$L__BB5_43;
$L__BB5_42:
	div.u64 	%rd244, %rd53, %rd40;
$L__BB5_43:
	add.s64 	%rd164, %rd2, %rd244;
	st.global.u8 	[%rd164], %r6;
$L__BB5_44:
	add.s64 	%rd63, %rd238, 2;
	ld.global.nc.f32 	%f53, [%rd43+8];
	sub.f32 	%f54, %f53, %f36;
	mul.f32 	%f55, %f18, %f54;
	cvt.rni.s64.f32 	%rd165, %f55;
	cvt.u32.u64 	%r62, %rd165;
	setp.lt.s32 	%p39, %r62, %r3;
	and.b64  	%rd166, %rd165, 2147483648;
	setp.eq.s64 	%p40, %rd166, 0;
	selp.b32 	%r63, %r62, 0, %p40;
	selp.b32 	%r7, %r63, %r3, %p39;
	or.b64  	%rd167, %rd63, %rd40;
	and.b64  	%rd168, %rd167, -4294967296;
	setp.ne.s64 	%p41, %rd168, 0;
	@%p41 bra 	$L__BB5_46;
	cvt.u32.u64 	%r64, %rd40;
	cvt.u32.u64 	%r65, %rd63;
	rem.u32 	%r66, %r65, %r64;
	cvt.u64.u32 	%rd245, %r66;
	bra.uni 	$L__BB5_47;
$L__BB5_46:
	rem.u64 	%rd245, %rd63, %rd40;
$L__BB5_47:
	setp.eq.s64 	%p42, %rd245, 0;
	@%p42 bra 	$L__BB5_52;
	setp.ne.s64 	%p43, %rd168, 0;
	@%p43 bra 	$L__BB5_50;
	cvt.u32.u64 	%r67, %rd40;
	cvt.u32.u64 	%r68, %rd63;
	div.u32 	%r69, %r68, %r67;
	cvt.u64.u32 	%rd246, %r69;
	bra.uni 	$L__BB5_51;
$L__BB5_50:
	div.u64 	%rd246, %rd63, %rd40;
$L__BB5_51:
	add.s64 	%rd171, %rd2, %rd246;
	ld.global.u8 	%rs13, [%rd171];
	cvt.u32.u64 	%r70, %rd63;
	and.b32  	%r71, %r4, %r70;
	mul.lo.s32 	%r72, %r71, %r13;
	shl.b32 	%r73, %r7, %r72;
	cvt.u16.u32 	%rs14, %r73;
	or.b16  	%rs15, %rs13, %rs14;
	st.global.u8 	[%rd171], %rs15;
	bra.uni 	$L__BB5_56;
$L__BB5_52:
	setp.ne.s64 	%p44, %rd168, 0;
	@%p44 bra 	$L__BB5_54;
	cvt.u32.u64 	%r74, %rd40;
	cvt.u32.u64 	%r75, %rd63;
	div.u32 	%r76, %r75, %r74;
	cvt.u64.u32 	%rd247, %r76;
	bra.uni 	$L__BB5_55;
$L__BB5_54:
	div.u64 	%rd247, %rd63, %rd40;
$L__BB5_55:
	add.s64 	%rd174, %rd2, %rd247;
	st.global.u8 	[%rd174], %r7;
$L__BB5_56:
	add.s64 	%rd73, %rd238, 3;
	ld.global.nc.f32 	%f56, [%rd43+12];
	sub.f32 	%f57, %f56, %f36;
	mul.f32 	%f58, %f18, %f57;
	cvt.rni.s64.f32 	%rd175, %f58;
	cvt.u32.u64 	%r77, %rd175;
	setp.lt.s32 	%p45, %r77, %r3;
	and.b64  	%rd176, %rd175, 2147483648;
	setp.eq.s64 	%p46, %rd176, 0;
	selp.b32 	%r78, %r77, 0, %p46;
	selp.b32 	%r8, %r78, %r3, %p45;
	or.b64  	%rd177, %rd73, %rd40;
	and.b64  	%rd178, %rd177, -4294967296;
	setp.ne.s64 	%p47, %rd178, 0;
	@%p47 bra 	$L__BB5_58;
	cvt.u32.u64 	%r79, %rd40;
	cvt.u32.u64 	%r80, %rd73;
	rem.u32 	%r81, %r80, %r79;
	cvt.u64.u32 	%rd248, %r81;
	bra.uni 	$L__BB5_59;
$L__BB5_58:
	rem.u64 	%rd248, %rd73, %rd40;
$L__BB5_59:
	setp.eq.s64 	%p48, %rd248, 0;
	@%p48 bra 	$L__BB5_64;
	setp.ne.s64 	%p49, %rd178, 0;
	@%p49 bra 	$L__BB5_62;
	cvt.u32.u64 	%r82, %rd40;
	cvt.u32.u64 	%r83, %rd73;
	div.u32 	%r84, %r83, %r82;
	cvt.u64.u32 	%rd249, %r84;
	bra.uni 	$L__BB5_63;
$L__BB5_62:
	div.u64 	%rd249, %rd73, %rd40;
$L__BB5_63:
	add.s64 	%rd181, %rd2, %rd249;
	ld.global.u8 	%rs16, [%rd181];
	cvt.u32.u64 	%r85, %rd73;
	and.b32  	%r86, %r4, %r85;
	mul.lo.s32 	%r87, %r86, %r13;
	shl.b32 	%r88, %r8, %r87;
	cvt.u16.u32 	%rs17, %r88;
	or.b16  	%rs18, %rs16, %rs17;
	st.global.u8 	[%rd181], %rs18;
	bra.uni 	$L__BB5_68;
$L__BB5_64:
	setp.ne.s64 	%p50, %rd178, 0;
	@%p50 bra 	$L__BB5_66;
	cvt.u32.u64 	%r89, %rd40;
	cvt.u32.u64 	%r90, %rd73;
	div.u32 	%r91, %r90, %r89;
	cvt.u64.u32 	%rd250, %r91;
	bra.uni 	$L__BB5_67;
$L__BB5_66:
	div.u64 	%rd250, %rd73, %rd40;
$L__BB5_67:
	add.s64 	%rd184, %rd2, %rd250;
	st.global.u8 	[%rd184], %r8;
$L__BB5_68:
	add.s64 	%rd238, %rd238, 4;
	setp.ne.s64 	%p51, %rd238, %rd106;
	@%p51 bra 	$L__BB5_20;
$L__BB5_69:
	and.b32  	%r92, %r14, 3;
	setp.eq.s32 	%p52, %r92, 0;
	@%p52 bra 	$L__BB5_109;
	setp.eq.s32 	%p53, %r92, 1;
	@%p53 bra 	$L__BB5_96;
	shl.b64 	%rd185, %rd106, 2;
	add.s64 	%rd85, %rd1, %rd185;
	ld.global.nc.f32 	%f59, [%rd85];
	sub.f32 	%f60, %f59, %f36;
	mul.f32 	%f61, %f18, %f60;
	cvt.rni.s64.f32 	%rd186, %f61;
	cvt.u32.u64 	%r93, %rd186;
	setp.lt.s32 	%p54, %r93, %r3;
	and.b64  	%rd187, %rd186, 2147483648;
	setp.eq.s64 	%p55, %rd187, 0;
	selp.b32 	%r94, %r93, 0, %p55;
	selp.b32 	%r9, %r94, %r3, %p54;
	or.b64  	%rd188, %rd106, %rd40;
	and.b64  	%rd189, %rd188, -4294967296;
	setp.ne.s64 	%p56, %rd189, 0;
	@%p56 bra 	$L__BB5_73;
	cvt.u32.u64 	%r95, %rd40;
	cvt.u32.u64 	%r96, %rd106;
	rem.u32 	%r97, %r96, %r95;
	cvt.u64.u32 	%rd252, %r97;
	bra.uni 	$L__BB5_74;
$L__BB5_73:
	rem.u64 	%rd252, %rd106, %rd40;
$L__BB5_74:
	setp.eq.s64 	%p57, %rd252, 0;
	@%p57 bra 	$L__BB5_79;
	setp.ne.s64 	%p58, %rd189, 0;
	@%p58 bra 	$L__BB5_77;
	cvt.u32.u64 	%r98, %rd40;
	cvt.u32.u64 	%r99, %rd106;
	div.u32 	%r100, %r99, %r98;
	cvt.u64.u32 	%rd253, %r100;
	bra.uni 	$L__BB5_78;
$L__BB5_77:
	div.u64 	%rd253, %rd106, %rd40;
$L__BB5_78:
	add.s64 	%rd192, %rd2, %rd253;
	ld.global.u8 	%rs19, [%rd192];
	cvt.u32.u64 	%r101, %rd106;
	and.b32  	%r102, %r4, %r101;
	mul.lo.s32 	%r103, %r102, %r13;
	shl.b32 	%r104, %r9, %r103;
	cvt.u16.u32 	%rs20, %r104;
	or.b16  	%rs21, %rs19, %rs20;
	st.global.u8 	[%rd192], %rs21;
	bra.uni 	$L__BB5_83;
$L__BB5_79:
	setp.ne.s64 	%p59, %rd189, 0;
	@%p59 bra 	$L__BB5_81;
	cvt.u32.u64 	%r105, %rd40;
	cvt.u32.u64 	%r106, %rd106;
	div.u32 	%r107, %r106, %r105;
	cvt.u64.u32 	%rd254, %r107;
	bra.uni 	$L__BB5_82;
$L__BB5_81:
	div.u64 	%rd254, %rd106, %rd40;
$L__BB5_82:
	add.s64 	%rd195, %rd2, %rd254;
	st.global.u8 	[%rd195], %r9;
$L__BB5_83:
	add.s64 	%rd95, %rd106, 1;
	ld.global.nc.f32 	%f62, [%rd85+4];
	sub.f32 	%f63, %f62, %f36;
	mul.f32 	%f64, %f18, %f63;
	cvt.rni.s64.f32 	%rd196, %f64;
	cvt.u32.u64 	%r108, %rd196;
	setp.lt.s32 	%p60, %r108, %r3;
	and.b64  	%rd197, %rd196, 2147483648;
	setp.eq.s64 	%p61, %rd197, 0;
	selp.b32 	%r109, %r108, 0, %p61;
	selp.b32 	%r10, %r109, %r3, %p60;
	or.b64  	%rd198, %rd95, %rd40;
	and.b64  	%rd199, %rd198, -4294967296;
	setp.ne.s64 	%p62, %rd199, 0;
	@%p62 bra 	$L__BB5_85;
	cvt.u32.u64 	%r110, %rd40;
	cvt.u32.u64 	%r111, %rd95;
	rem.u32 	%r112, %r111, %r110;
	cvt.u64.u32 	%rd255, %r112;
	bra.uni 	$L__BB5_86;
$L__BB5_85:
	rem.u64 	%rd255, %rd95, %rd40;
$L__BB5_86:
	setp.eq.s64 	%p63, %rd255, 0;
	@%p63 bra 	$L__BB5_91;
	setp.ne.s64 	%p64, %rd199, 0;
	@%p64 bra 	$L__BB5_89;
	cvt.u32.u64 	%r113, %rd40;
	cvt.u32.u64 	%r114, %rd95;
	div.u32 	%r115, %r114, %r113;
	cvt.u64.u32 	%rd256, %r115;
	bra.uni 	$L__BB5_90;
$L__BB5_89:
	div.u64 	%rd256, %rd95, %rd40;
$L__BB5_90:
	add.s64 	%rd202, %rd2, %rd256;
	ld.global.u8 	%rs22, [%rd202];
	cvt.u32.u64 	%r116, %rd95;
	and.b32  	%r117, %r4, %r116;
	mul.lo.s32 	%r118, %r117, %r13;
	shl.b32 	%r119, %r10, %r118;
	cvt.u16.u32 	%rs23, %r119;
	or.b16  	%rs24, %rs22, %rs23;
	st.global.u8 	[%rd202], %rs24;
	bra.uni 	$L__BB5_95;
$L__BB5_91:
	setp.ne.s64 	%p65, %rd199, 0;
	@%p65 bra 	$L__BB5_93;
	cvt.u32.u64 	%r120, %rd40;
	cvt.u32.u64 	%r121, %rd95;
	div.u32 	%r122, %r121, %r120;
	cvt.u64.u32 	%rd257, %r122;
	bra.uni 	$L__BB5_94;
$L__BB5_93:
	div.u64 	%rd257, %rd95, %rd40;
$L__BB5_94:
	add.s64 	%rd205, %rd2, %rd257;
	st.global.u8 	[%rd205], %r10;
$L__BB5_95:
	add.s64 	%rd106, %rd106, 2;
$L__BB5_96:
	and.b32  	%r123, %r14, 1;
	setp.eq.b32 	%p66, %r123, 1;
	not.pred 	%p67, %p66;
	@%p67 bra 	$L__BB5_109;
	shl.b64 	%rd206, %rd106, 2;
	add.s64 	%rd207, %rd1, %rd206;
	ld.global.nc.f32 	%f65, [%rd207];
	sub.f32 	%f66, %f65, %f36;
	mul.f32 	%f67, %f18, %f66;
	cvt.rni.s64.f32 	%rd208, %f67;
	cvt.u32.u64 	%r124, %rd208;
	setp.lt.s32 	%p68, %r124, %r3;
	and.b64  	%rd209, %rd208, 2147483648;
	setp.eq.s64 	%p69, %rd209, 0;
	selp.b32 	%r125, %r124, 0, %p69;
	selp.b32 	%r11, %r125, %r3, %p68;
	or.b64  	%rd210, %rd106, %rd40;
	and.b64  	%rd211, %rd210, -4294967296;
	setp.ne.s64 	%p70, %rd211, 0;
	@%p70 bra 	$L__BB5_99;
	cvt.u32.u64 	%r126, %rd40;
	cvt.u32.u64 	%r127, %rd106;
	rem.u32 	%r128, %r127, %r126;
	cvt.u64.u32 	%rd259, %r128;
	bra.uni 	$L__BB5_100;
$L__BB5_99:
	rem.u64 	%rd259, %rd106, %rd40;
$L__BB5_100:
	setp.eq.s64 	%p71, %rd259, 0;
	@%p71 bra 	$L__BB5_105;
	cvt.u32.u64 	%r129, %rd106;
	and.b32  	%r130, %r4, %r129;
	mul.lo.s32 	%r131, %r130, %r13;
	shl.b32 	%r12, %r11, %r131;
	setp.ne.s64 	%p72, %rd211, 0;
	@%p72 bra 	$L__BB5_103;
	cvt.u32.u64 	%r132, %rd40;
	div.u32 	%r134, %r129, %r132;
	cvt.u64.u32 	%rd260, %r134;
	bra.uni 	$L__BB5_104;
$L__BB5_103:
	div.u64 	%rd260, %rd106, %rd40;
$L__BB5_104:
	add.s64 	%rd214, %rd2, %rd260;
	ld.global.u8 	%rs25, [%rd214];
	cvt.u16.u32 	%rs26, %r12;
	or.b16  	%rs27, %rs25, %rs26;
	st.global.u8 	[%rd214], %rs27;
	bra.uni 	$L__BB5_109;
$L__BB5_105:
	setp.ne.s64 	%p73, %rd211, 0;
	@%p73 bra 	$L__BB5_107;
	cvt.u32.u64 	%r135, %rd40;
	cvt.u32.u64 	%r136, %rd106;
	div.u32 	%r137, %r136, %r135;
	cvt.u64.u32 	%rd261, %r137;
	bra.uni 	$L__BB5_108;
$L__BB5_107:
	div.u64 	%rd261, %rd106, %rd40;
$L__BB5_108:
	add.s64 	%rd217, %rd2, %rd261;
	st.global.u8 	[%rd217], %r11;
$L__BB5_109:
	ret;

}
	// .globl	_Z38_fusednbitrowwise_to_float_cuda_kerneliPKhiiPf
.visible .entry _Z38_fusednbitrowwise_to_float_cuda_kerneliPKhiiPf(
	.param .u32 _Z38_fusednbitrowwise_to_float_cuda_kerneliPKhiiPf_param_0,
	.param .u64 .ptr .align 1 _Z38_fusednbitrowwise_to_float_cuda_kerneliPKhiiPf_param_1,
	.param .u32 _Z38_fusednbitrowwise_to_float_cuda_kerneliPKhiiPf_param_2,
	.param .u32 _Z38_fusednbitrowwise_to_float_cuda_kerneliPKhiiPf_param_3,
	.param .u64 .ptr .align 1 _Z38_fusednbitrowwise_to_float_cuda_kerneliPKhiiPf_param_4
)
{
	.reg .pred 	%p<12>;
	.reg .b16 	%rs<16>;
	.reg .b32 	%r<106>;
	.reg .b32 	%f<21>;
	.reg .b64 	%rd<56>;

	ld.param.u32 	%r32, [_Z38_fusednbitrowwise_to_float_cuda_kerneliPKhiiPf_param_0];
	ld.param.u64 	%rd4, [_Z38_fusednbitrowwise_to_float_cuda_kerneliPKhiiPf_param_1];
	ld.param.u32 	%r33, [_Z38_fusednbitrowwise_to_float_cuda_kerneliPKhiiPf_param_2];
	ld.param.u32 	%r34, [_Z38_fusednbitrowwise_to_float_cuda_kerneliPKhiiPf_param_3];
	ld.param.u64 	%rd5, [_Z38_fusednbitrowwise_to_float_cuda_kerneliPKhiiPf_param_4];
	cvta.to.global.u64 	%rd1, %rd5;
	cvta.to.global.u64 	%rd2, %rd4;
	div.s32 	%r1, 8, %r32;
	add.s32 	%r2, %r34, -4;
	mul.lo.s32 	%r3, %r1, %r2;
	mov.u32 	%r4, %ctaid.y;
	mov.u32 	%r5, %ntid.y;
	mov.u32 	%r6, %tid.y;
	mad.lo.s32 	%r105, %r4, %r5, %r6;
	mov.u32 	%r35, %ctaid.x;
	mov.u32 	%r36, %ntid.x;
	mov.u32 	%r37, %tid.x;
	mad.lo.s32 	%r8, %r35, %r36, %r37;
	mov.u32 	%r9, %nctaid.y;
	mul.lo.s32 	%r10, %r5, %r9;
	setp.ge.s32 	%p1, %r105, %r33;
	@%p1 bra 	$L__BB6_17;
	add.s32 	%r38, %r1, %r3;
	add.s32 	%r11, %r38, -1;
	mov.b32 	%r39, -1;
	shl.b32 	%r40, %r39, %r32;
	not.b32 	%r12, %r40;
	cvt.s64.s32 	%rd3, %r8;
	add.s32 	%r41, %r105, %r10;
	max.u32 	%r42, %r33, %r41;
	setp.lt.u32 	%p2, %r41, %r33;
	selp.u32 	%r43, 1, 0, %p2;
	add.s32 	%r44, %r41, %r43;
	sub.s32 	%r45, %r42, %r44;
	div.u32 	%r46, %r45, %r10;
	add.s32 	%r13, %r46, %r43;
	and.b32  	%r47, %r13, 3;
	setp.eq.s32 	%p3, %r47, 3;
	@%p3 bra 	$L__BB6_6;
	add.s32 	%r48, %r13, 1;
	and.b32  	%r49, %r48, 3;
	mul.lo.s32 	%r50, %r1, %r105;
	mul.lo.s32 	%r103, %r50, %r2;
	mul.lo.s32 	%r51, %r10, %r1;
	mul.lo.s32 	%r15, %r51, %r2;
	mul.lo.s32 	%r102, %r34, %r105;
	mul.lo.s32 	%r17, %r10, %r34;
	neg.s32 	%r101, %r49;
	mad.lo.s32 	%r52, %r9, %r49, %r4;
	mad.lo.s32 	%r105, %r5, %r52, %r6;
$L__BB6_3:
	.pragma "nounroll";
	setp.ge.s32 	%p4, %r8, %r3;
	@%p4 bra 	$L__BB6_5;
	cvt.s64.s32 	%rd6, %r102;
	add.s64 	%rd7, %rd2, %rd6;
	div.s32 	%r53, %r11, %r1;
	cvt.s64.s32 	%rd8, %r53;
	add.s64 	%rd9, %rd7, %rd8;
	ld.global.u16 	%rs1, [%rd9];
	// begin inline asm
	{  cvt.f32.f16 %f1, %rs1;}

	// end inline asm
	ld.global.u16 	%rs2, [%rd9+2];
	// begin inline asm
	{  cvt.f32.f16 %f2, %rs2;}

	// end inline asm
	cvt.s64.s32 	%rd10, %r103;
	div.s32 	%r54, %r8, %r1;
	cvt.s64.s32 	%rd11, %r54;
	add.s64 	%rd12, %rd7, %rd11;
	ld.global.u8 	%r55, [%rd12];
	mul.lo.s32 	%r56, %r54, %r1;
	sub.s32 	%r57, %r8, %r56;
	mul.lo.s32 	%r58, %r57, %r32;
	shr.u32 	%r59, %r55, %r58;
	and.b32  	%r60, %r59, %r12;
	cvt.u16.u32 	%rs3, %r60;
	cvt.rn.f32.u16 	%f3, %rs3;
	fma.rn.f32 	%f4, %f1, %f3, %f2;
	add.s64 	%rd13, %rd10, %rd3;
	shl.b64 	%rd14, %rd13, 2;
	add.s64 	%rd15, %rd1, %rd14;
	st.global.f32 	[%rd15], %f4;
$L__BB6_5:
	add.s32 	%r103, %r103, %r15;
	add.s32 	%r102, %r102, %r17;
	add.s32 	%r101, %r101, 1;
	setp.ne.s32 	%p5, %r101, 0;
	@%p5 bra 	$L__BB6_3;
$L__BB6_6:
	setp.lt.u32 	%p6, %r13, 3;
	@%p6 bra 	$L__BB6_17;
	div.s32 	%r62, %r11, %r1;
	cvt.s64.s32 	%rd18, %r62;
	div.s32 	%r64, %r8, %r1;
	cvt.s64.s32 	%rd21, %r64;
	mul.lo.s32 	%r66, %r64, %r1;
	sub.s32 	%r67, %r8, %r66;
	mul.lo.s32 	%r68, %r67, %r32;
$L__BB6_8:
	setp.ge.s32 	%p7, %r8, %r3;
	@%p7 bra 	$L__BB6_10;
	mul.lo.s32 	%r61, %r105, %r34;
	cvt.s64.s32 	%rd16, %r61;
	add.s64 	%rd17, %rd2, %rd16;
	add.s64 	%rd19, %rd17, %rd18;
	ld.global.u16 	%rs4, [%rd19];
	// begin inline asm
	{  cvt.f32.f16 %f5, %rs4;}

	// end inline asm
	ld.global.u16 	%rs5, [%rd19+2];
	// begin inline asm
	{  cvt.f32.f16 %f6, %rs5;}

	// end inline asm
	mul.lo.s32 	%r63, %r105, %r3;
	cvt.s64.s32 	%rd20, %r63;
	add.s64 	%rd22, %rd17, %rd21;
	ld.global.u8 	%r65, [%rd22];
	shr.u32 	%r69, %r65, %r68;
	and.b32  	%r70, %r69, %r12;
	cvt.u16.u32 	%rs6, %r70;
	cvt.rn.f32.u16 	%f7, %rs6;
	fma.rn.f32 	%f8, %f5, %f7, %f6;
	add.s64 	%rd23, %rd20, %rd3;
	shl.b64 	%rd24, %rd23, 2;
	add.s64 	%rd25, %rd1, %rd24;
	st.global.f32 	[%rd25], %f8;
$L__BB6_10:
	setp.ge.s32 	%p8, %r8, %r3;
	add.s32 	%r28, %r105, %r10;
	@%p8 bra 	$L__BB6_12;
	mul.lo.s32 	%r71, %r28, %r34;
	cvt.s64.s32 	%rd26, %r71;
	add.s64 	%rd27, %rd2, %rd26;
	add.s64 	%rd29, %rd27, %rd18;
	ld.global.u16 	%rs7, [%rd29];
	// begin inline asm
	{  cvt.f32.f16 %f9, %rs7;}

	// end inline asm
	ld.global.u16 	%rs8, [%rd29+2];
	// begin inline asm
	{  cvt.f32.f16 %f10, %rs8;}

	// end inline asm
	mul.lo.s32 	%r73, %r28, %r3;
	cvt.s64.s32 	%rd30, %r73;
	add.s64 	%rd32, %rd27, %rd21;
	ld.global.u8 	%r75, [%rd32];
	shr.u32 	%r79, %r75, %r68;
	and.b32  	%r80, %r79, %r12;
	cvt.u16.u32 	%rs9, %r80;
	cvt.rn.f32.u16 	%f11, %rs9;
	fma.rn.f32 	%f12, %f9, %f11, %f10;
	add.s64 	%rd33, %rd30, %rd3;
	shl.b64 	%rd34, %rd33, 2;
	add.s64 	%rd35, %rd1, %rd34;
	st.global.f32 	[%rd35], %f12;
$L__BB6_12:
	setp.ge.s32 	%p9, %r8, %r3;
	add.s32 	%r29, %r28, %r10;
	@%p9 bra 	$L__BB6_14;
	mul.lo.s32 	%r81, %r29, %r34;
	cvt.s64.s32 	%rd36, %r81;
	add.s64 	%rd37, %rd2, %rd36;
	add.s64 	%rd39, %rd37, %rd18;
	ld.global.u16 	%rs10, [%rd39];
	// begin inline asm
	{  cvt.f32.f16 %f13, %rs10;}

	// end inline asm
	ld.global.u16 	%rs11, [%rd39+2];
	// begin inline asm
	{  cvt.f32.f16 %f14, %rs11;}

	// end inline asm
	mul.lo.s32 	%r83, %r29, %r3;
	cvt.s64.s32 	%rd40, %r83;
	cvt.s64.s32 	%rd41, %r64;
	add.s64 	%rd42, %rd37, %rd41;
	ld.global.u8 	%r85, [%rd42];
	mul.lo.s32 	%r86, %r64, %r1;
	sub.s32 	%r87, %r8, %r86;
	mul.lo.s32 	%r88, %r87, %r32;
	shr.u32 	%r89, %r85, %r88;
	and.b32  	%r90, %r89, %r12;
	cvt.u16.u32 	%rs12, %r90;
	cvt.rn.f32.u16 	%f15, %rs12;
	fma.rn.f32 	%f16, %f13, %f15, %f14;
	add.s64 	%rd43, %rd40, %rd3;
	shl.b64 	%rd44, %rd43, 2;
	add.s64 	%rd45, %rd1, %rd44;
	st.global.f32 	[%rd45], %f16;
$L__BB6_14:
	setp.ge.s32 	%p10, %r8, %r3;
	add.s32 	%r30, %r29, %r10;
	@%p10 bra 	$L__BB6_16;
	mul.lo.s32 	%r91, %r30, %r34;
	cvt.s64.s32 	%rd46, %r91;
	add.s64 	%rd47, %rd2, %rd46;
	add.s64 	%rd49, %rd47, %rd18;
	ld.global.u16 	%rs13, [%rd49];
	// begin inline asm
	{  cvt.f32.f16 %f17, %rs13;}

	// end inline asm
	ld.global.u16 	%rs14, [%rd49+2];
	// begin inline asm
	{  cvt.f32.f16 %f18, %rs14;}

	// end inline asm
	mul.lo.s32 	%r93, %r30, %r3;
	cvt.s64.s32 	%rd50, %r93;
	add.s64 	%rd52, %rd47, %rd21;
	ld.global.u8 	%r95, [%rd52];
	mul.lo.s32 	%r96, %r64, %r1;
	sub.s32 	%r97, %r8, %r96;
	mul.lo.s32 	%r98, %r97, %r32;
	shr.u32 	%r99, %r95, %r98;
	and.b32  	%r100, %r99, %r12;
	cvt.u16.u32 	%rs15, %r100;
	cvt.rn.f32.u16 	%f19, %rs15;
	fma.rn.f32 	%f20, %f17, %f19, %f18;
	add.s64 	%rd53, %rd50, %rd3;
	shl.b64 	%rd54, %rd53, 2;
	add.s64 	%rd55, %rd1, %rd54;
	st.global.f32 	[%rd55], %f20;
$L__BB6_16:
	add.s32 	%r105, %r30, %r10;
	setp.lt.s32 	%p11, %r105, %r33;
	@%p11 bra 	$L__BB6_8;
$L__BB6_17:
	ret;

}
	// .globl	_Z30_float_to_bfloat16_cuda_kernelPKfiiPt
.visible .entry _Z30_float_to_bfloat16_cuda_kernelPKfiiPt(
	.param .u64 .ptr .align 1 _Z30_float_to_bfloat16_cuda_kernelPKfiiPt_param_0,
	.param .u32 _Z30_float_to_bfloat16_cuda_kernelPKfiiPt_param_1,
	.param .u32 _Z30_float_to_bfloat16_cuda_kernelPKfiiPt_param_2,
	.param .u64 .ptr .align 1 _Z30_float_to_bfloat16_cuda_kernelPKfiiPt_param_3
)
{
	.reg .pred 	%p<11>;
	.reg .b32 	%r<98>;
	.reg .b64 	%rd<61>;

	ld.param.u64 	%rd28, [_Z30_float_to_bfloat16_cuda_kernelPKfiiPt_param_0];
	ld.param.u32 	%r3, [_Z30_float_to_bfloat16_cuda_kernelPKfiiPt_param_1];
	ld.param.u32 	%r2, [_Z30_float_to_bfloat16_cuda_kernelPKfiiPt_param_2];
	ld.param.u64 	%rd29, [_Z30_float_to_bfloat16_cuda_kernelPKfiiPt_param_3];
	cvta.to.global.u64 	%rd1, %rd29;
	cvta.to.global.u64 	%rd2, %rd28;
	mov.u32 	%r4, %ctaid.x;
	mov.u32 	%r5, %ntid.x;
	mov.u32 	%r6, %tid.x;
	mad.lo.s32 	%r1, %r4, %r5, %r6;
	setp.ge.s32 	%p1, %r1, %r3;
	@%p1 bra 	$L__BB7_14;
	mul.lo.s32 	%r7, %r2, %r1;
	cvt.s64.s32 	%rd3, %r7;
	cvt.s64.s32 	%rd4, %r2;
	setp.eq.s32 	%p2, %r2, 0;
	@%p2 bra 	$L__BB7_14;
	setp.lt.u32 	%p3, %r2, 16;
	mov.b64 	%rd56, 0;
	@%p3 bra 	$L__BB7_5;
	and.b64  	%rd56, %rd4, -16;
	shl.b64 	%rd31, %rd3, 2;
	add.s64 	%rd32, %rd31, %rd2;
	add.s64 	%rd53, %rd32, 32;
	shl.b64 	%rd33, %rd3, 1;
	add.s64 	%rd34, %rd33, %rd1;
	add.s64 	%rd52, %rd34, 16;
	mov.u64 	%rd54, %rd56;
$L__BB7_4:
	.pragma "nounroll";
	ld.global.nc.u32 	%r8, [%rd53+-32];
	add.s32 	%r9, %r8, 32768;
	shr.u32 	%r10, %r9, 16;
	st.global.u16 	[%rd52+-16], %r10;
	ld.global.nc.u32 	%r11, [%rd53+-28];
	add.s32 	%r12, %r11, 32768;
	shr.u32 	%r13, %r12, 16;
	st.global.u16 	[%rd52+-14], %r13;
	ld.global.nc.u32 	%r14, [%rd53+-24];
	add.s32 	%r15, %r14, 32768;
	shr.u32 	%r16, %r15, 16;
	st.global.u16 	[%rd52+-12], %r16;
	ld.global.nc.u32 	%r17, [%rd53+-20];
	add.s32 	%r18, %r17, 32768;
	shr.u32 	%r19, %r18, 16;
	st.global.u16 	[%rd52+-10], %r19;
	ld.global.nc.u32 	%r20, [%rd53+-16];
	add.s32 	%r21, %r20, 32768;
	shr.u32 	%r22, %r21, 16;
	st.global.u16 	[%rd52+-8], %r22;
	ld.global.nc.u32 	%r23, [%rd53+-12];
	add.s32 	%r24, %r23, 32768;
	shr.u32 	%r25, %r24, 16;
	st.global.u16 	[%rd52+-6], %r25;
	ld.global.nc.u32 	%r26, [%rd53+-8];
	add.s32 	%r27, %r26, 32768;
	shr.u32 	%r28, %r27, 16;
	st.global.u16 	[%rd52+-4], %r28;
	ld.global.nc.u32 	%r29, [%rd53+-4];
	add.s32 	%r30, %r29, 32768;
	shr.u32 	%r31, %r30, 16;
	st.global.u16 	[%rd52+-2], %r31;
	ld.global.nc.u32 	%r32, [%rd53];
	add.s32 	%r33, %r32, 32768;
	shr.u32 	%r34, %r33, 16;
	st.global.u16 	[%rd52], %r34;
	ld.global.nc.u32 	%r35, [%rd53+4];
	add.s32 	%r36, %r35, 32768;
	shr.u32 	%r37, %r36, 16;
	st.global.u16 	[%rd52+2], %r37;
	ld.global.nc.u32 	%r38, [%rd53+8];
	add.s32 	%r39, %r38, 32768;
	shr.u32 	%r40, %r39, 16;
	st.global.u16 	[%rd52+4], %r40;
	ld.global.nc.u32 	%r41, [%rd53+12];
	add.s32 	%r42, %r41, 32768;
	shr.u32 	%r43, %r42, 16;
	st.global.u16 	[%rd52+6], %r43;
	ld.global.nc.u32 	%r44, [%rd53+16];
	add.s32 	%r45, %r44, 32768;
	shr.u32 	%r46, %r45, 16;
	st.global.u16 	[%rd52+8], %r46;
	ld.global.nc.u32 	%r47, [%rd53+20];
	add.s32 	%r48, %r47, 32768;
	shr.u32 	%r49, %r48, 16;
	st.global.u16 	[%rd52+10], %r49;
	ld.global.nc.u32 	%r50, [%rd53+24];
	add.s32 	%r51, %r50, 32768;
	shr.u32 	%r52, %r51, 16;
	st.global.u16 	[%rd52+12], %r52;
	ld.global.nc.u32 	%r53, [%rd53+28];
	add.s32 	%r54, %r53, 32768;
	shr.u32 	%r55, %r54, 16;
	st.global.u16 	[%rd52+14], %r55;
	add.s64 	%rd54, %rd54, -16;
	add.s64 	%rd53, %rd53, 64;
	add.s64 	%rd52, %rd52, 32;
	setp.ne.s64 	%p4, %rd54, 0;
	@%p4 bra 	$L__BB7_4;
$L__BB7_5:
	and.b32  	%r56, %r2, 15;
	setp.eq.s32 	%p5, %r56, 0;
	@%p5 bra 	$L__BB7_14;
	and.b64  	%rd35, %rd4, 15;
	add.s64 	%rd36, %rd35, -1;
	setp.lt.u64 	%p6, %rd36, 7;
	@%p6 bra 	$L__BB7_8;
	add.s64 	%rd37, %rd56, %rd3;
	shl.b64 	%rd38, %rd37, 2;
	add.s64 	%rd39, %rd2, %rd38;
	ld.global.nc.u32 	%r57, [%rd39];
	add.s32 	%r58, %r57, 32768;
	shr.u32 	%r59, %r58, 16;
	shl.b64 	%rd40, %rd37, 1;
	add.s64 	%rd41, %rd1, %rd40;
	st.global.u16 	[%rd41], %r59;
	ld.global.nc.u32 	%r60, [%rd39+4];
	add.s32 	%r61, %r60, 32768;
	shr.u32 	%r62, %r61, 16;
	st.global.u16 	[%rd41+2], %r62;
	ld.global.nc.u32 	%r63, [%rd39+8];
	add.s32 	%r64, %r63, 32768;
	shr.u32 	%r65, %r64, 16;
	st.global.u16 	[%rd41+4], %r65;
	ld.global.nc.u32 	%r66, [%rd39+12];
	add.s32 	%r67, %r66, 32768;
	shr.u32 	%r68, %r67, 16;
	st.global.u16 	[%rd41+6], %r68;
	ld.global.nc.u32 	%r69, [%rd39+16];
	add.s32 	%r70, %r69, 32768;
	shr.u32 	%r71, %r70, 16;
	st.global.u16 	[%rd41+8], %r71;
	ld.global.nc.u32 	%r72, [%rd39+20];
	add.s32 	%r73, %r72, 32768;
	shr.u32 	%r74, %r73, 16;
	st.global.u16 	[%rd41+10], %r74;
	ld.global.nc.u32 	%r75, [%rd39+24];
	add.s32 	%r76, %r75, 32768;
	shr.u32 	%r77, %r76, 16;
	st.global.u16 	[%rd41+12], %r77;
	ld.global.nc.u32 	%r78, [%rd39+28];
	add.s32 	%r79, %r78, 32768;
	shr.u32 	%r80, %r79, 16;
	st.global.u16 	[%rd41+14], %r80;
	add.s64 	%rd56, %rd56, 8;
$L__BB7_8:
	and.b32  	%r81, %r2, 7;
	setp.eq.s32 	%p7, %r81, 0;
	@%p7 bra 	$L__BB7_14;
	and.b64  	%rd42, %rd4, 7;
	add.s64 	%rd43, %rd42, -1;
	setp.lt.u64 	%p8, %rd43, 3;
	@%p8 bra 	$L__BB7_11;
	add.s64 	%rd44, %rd56, %rd3;
	shl.b64 	%rd45, %rd44, 2;
	add.s64 	%rd46, %rd2, %rd45;
	ld.global.nc.u32 	%r82, [%rd46];
	add.s32 	%r83, %r82, 32768;
	shr.u32 	%r84, %r83, 16;
	shl.b64 	%rd47, %rd44, 1;
	add.s64 	%rd48, %rd1, %rd47;
	st.global.u16 	[%rd48], %r84;
	ld.global.nc.u32 	%r85, [%rd46+4];
	add.s32 	%r86, %r85, 32768;
	shr.u32 	%r87, %r86, 16;
	st.global.u16 	[%rd48+2], %r87;
	ld.global.nc.u32 	%r88, [%rd46+8];
	add.s32 	%r89, %r88, 32768;
	shr.u32 	%r90, %r89, 16;
	st.global.u16 	[%rd48+4], %r90;
	ld.global.nc.u32 	%r91, [%rd46+12];
	add.s32 	%r92, %r91, 32768;
	shr.u32 	%r93, %r92, 16;
	st.global.u16 	[%rd48+6], %r93;
	add.s64 	%rd56, %rd56, 4;
$L__BB7_11:
	and.b32  	%r94, %r2, 3;
	setp.eq.s32 	%p9, %r94, 0;
	@%p9 bra 	$L__BB7_14;
	add.s64 	%rd49, %rd56, %rd3;
	shl.b64 	%rd50, %rd49, 1;
	add.s64 	%rd60, %rd1, %rd50;
	shl.b64 	%rd51, %rd49, 2;
	add.s64 	%rd59, %rd2, %rd51;
	and.b64  	%rd58, %rd4, 3;
$L__BB7_13:
	.pragma "nounroll";
	ld.global.nc.u32 	%r95, [%rd59];
	add.s32 	%r96, %r95, 32768;
	shr.u32 	%r97, %r96, 16;
	st.global.u16 	[%rd60], %r97;
	add.s64 	%rd60, %rd60, 2;
	add.s64 	%rd59, %rd59, 4;
	add.s64 	%rd58, %rd58, -1;
	setp.ne.s64 	%p10, %rd58, 0;
	@%p10 bra 	$L__BB7_13;
$L__BB7_14:
	ret;

}
	// .globl	_Z30_bfloat16_to_float_cuda_kernelPKtiiPf
.visible .entry _Z30_bfloat16_to_float_cuda_kernelPKtiiPf(
	.param .u64 .ptr .align 1 _Z30_bfloat16_to_float_cuda_kernelPKtiiPf_param_0,
	.param .u32 _Z30_bfloat16_to_float_cuda_kernelPKtiiPf_param_1,
	.param .u32 _Z30_bfloat16_to_float_cuda_kernelPKtiiPf_param_2,
	.param .u64 .ptr .align 1 _Z30_bfloat16_to_float_cuda_kernelPKtiiPf_param_3
)
{
	.reg .pred 	%p<12>;
	.reg .b16 	%rs<6>;
	.reg .b32 	%r<56>;
	.reg .b64 	%rd<38>;

	ld.param.u64 	%rd5, [_Z30_bfloat16_to_float_cuda_kernelPKtiiPf_param_0];
	ld.param.u32 	%r23, [_Z30_bfloat16_to_float_cuda_kernelPKtiiPf_param_1];
	ld.param.u32 	%r24, [_Z30_bfloat16_to_float_cuda_kernelPKtiiPf_param_2];
	ld.param.u64 	%rd4, [_Z30_bfloat16_to_float_cuda_kernelPKtiiPf_param_3];
	cvta.to.global.u64 	%rd1, %rd5;
	mov.u32 	%r1, %ctaid.y;
	mov.u32 	%r2, %ntid.y;
	mov.u32 	%r3, %tid.y;
	mad.lo.s32 	%r55, %r1, %r2, %r3;
	mov.u32 	%r25, %ctaid.x;
	mov.u32 	%r26, %ntid.x;
	mov.u32 	%r27, %tid.x;
	mad.lo.s32 	%r5, %r25, %r26, %r27;
	mov.u32 	%r6, %nctaid.y;
	mul.lo.s32 	%r7, %r2, %r6;
	setp.ge.s32 	%p1, %r55, %r23;
	@%p1 bra 	$L__BB8_16;
	cvta.to.global.u64 	%rd6, %rd4;
	cvt.s64.s32 	%rd2, %r5;
	mul.wide.s32 	%rd7, %r5, 4;
	add.s64 	%rd3, %rd6, %rd7;
	add.s32 	%r28, %r55, %r7;
	max.u32 	%r29, %r23, %r28;
	setp.lt.u32 	%p2, %r28, %r23;
	selp.u32 	%r30, 1, 0, %p2;
	add.s32 	%r31, %r28, %r30;
	sub.s32 	%r32, %r29, %r31;
	div.u32 	%r33, %r32, %r7;
	add.s32 	%r8, %r33, %r30;
	and.b32  	%r34, %r8, 3;
	setp.eq.s32 	%p3, %r34, 3;
	@%p3 bra 	$L__BB8_6;
	add.s32 	%r35, %r8, 1;
	and.b32  	%r36, %r35, 3;
	mul.lo.s32 	%r53, %r24, %r55;
	mul.lo.s32 	%r10, %r7, %r24;
	neg.s32 	%r52, %r36;
	mad.lo.s32 	%r37, %r6, %r36, %r1;
	mad.lo.s32 	%r55, %r2, %r37, %r3;
$L__BB8_3:
	.pragma "nounroll";
	setp.ge.s32 	%p4, %r5, %r24;
	@%p4 bra 	$L__BB8_5;
	cvt.s64.s32 	%rd8, %r53;
	add.s64 	%rd9, %rd8, %rd2;
	shl.b64 	%rd10, %rd9, 1;
	add.s64 	%rd11, %rd1, %rd10;
	ld.global.nc.u16 	%rs1, [%rd11];
	cvt.u32.u16 	%r38, %rs1;
	shl.b32 	%r39, %r38, 16;
	mul.wide.s32 	%rd12, %r53, 4;
	add.s64 	%rd13, %rd3, %rd12;
	st.global.u32 	[%rd13], %r39;
$L__BB8_5:
	add.s32 	%r53, %r53, %r10;
	add.s32 	%r52, %r52, 1;
	setp.ne.s32 	%p5, %r52, 0;
	@%p5 bra 	$L__BB8_3;
$L__BB8_6:
	setp.lt.u32 	%p6, %r8, 3;
	@%p6 bra 	$L__BB8_16;
$L__BB8_7:
	setp.ge.s32 	%p7, %r5, %r24;
	@%p7 bra 	$L__BB8_9;
	mul.lo.s32 	%r40, %r55, %r24;
	cvt.s64.s32 	%rd14, %r40;
	add.s64 	%rd15, %rd14, %rd2;
	shl.b64 	%rd16, %rd15, 1;
	add.s64 	%rd17, %rd1, %rd16;
	ld.global.nc.u16 	%rs2, [%rd17];
	cvt.u32.u16 	%r41, %rs2;
	shl.b32 	%r42, %r41, 16;
	mul.wide.s32 	%rd18, %r40, 4;
	add.s64 	%rd19, %rd3, %rd18;
	st.global.u32 	[%rd19], %r42;
$L__BB8_9:
	setp.ge.s32 	%p8, %r5, %r24;
	add.s32 	%r19, %r55, %r7;
	@%p8 bra 	$L__BB8_11;
	mul.lo.s32 	%r43, %r19, %r24;
	cvt.s64.s32 	%rd20, %r43;
	add.s64 	%rd21, %rd20, %rd2;
	shl.b64 	%rd22, %rd21, 1;
	add.s64 	%rd23, %rd1, %rd22;
	ld.global.nc.u16 	%rs3, [%rd23];
	cvt.u32.u16 	%r44, %rs3;
	shl.b32 	%r45, %r44, 16;
	mul.wide.s32 	%rd24, %r43, 4;
	add.s64 	%rd25, %rd3, %rd24;
	st.global.u32 	[%rd25], %r45;
$L__BB8_11:
	setp.ge.s32 	%p9, %r5, %r24;
	add.s32 	%r20, %r19, %r7;
	@%p9 bra 	$L__BB8_13;
	mul.lo.s32 	%r46, %r20, %r24;
	cvt.s64.s32 	%rd26, %r46;
	add.s64 	%rd27, %rd26, %rd2;
	shl.b64 	%rd28, %rd27, 1;
	add.s64 	%rd29, %rd1, %rd28;
	ld.global.nc.u16 	%rs4, [%rd29];
	cvt.u32.u16 	%r47, %rs4;
	shl.b32 	%r48, %r47, 16;
	mul.wide.s32 	%rd30, %r46, 4;
	add.s64 	%rd31, %rd3, %rd30;
	st.global.u32 	[%rd31], %r48;
$L__BB8_13:
	setp.ge.s32 	%p10, %r5, %r24;
	add.s32 	%r21, %r20, %r7;
	@%p10 bra 	$L__BB8_15;
	mul.lo.s32 	%r49, %r21, %r24;
	cvt.s64.s32 	%rd32, %r49;
	add.s64 	%rd33, %rd32, %rd2;
	shl.b64 	%rd34, %rd33, 1;
	add.s64 	%rd35, %rd1, %rd34;
	ld.global.nc.u16 	%rs5, [%rd35];
	cvt.u32.u16 	%r50, %rs5;
	shl.b32 	%r51, %r50, 16;
	mul.wide.s32 	%rd36, %r49, 4;
	add.s64 	%rd37, %rd3, %rd36;
	st.global.u32 	[%rd37], %r51;
$L__BB8_15:
	add.s32 	%r55, %r21, %r7;
	setp.lt.s32 	%p11, %r55, %r23;
	@%p11 bra 	$L__BB8_7;
$L__BB8_16:
	ret;

}
	// .globl	_ZN6thrust24THRUST_300001_SM_1000_NS8cuda_cub4core6detail13_kernel_agentINS1_8__reduce11ReduceAgentINS0_12zip_iteratorIN4cuda3std3__45tupleIJPKfNS0_17counting_iteratorIlNS0_11use_defaultESF_SF_EEEEEEEPNSB_IJflEEESJ_iNS1_9__extrema9arg_min_fIflNSA_4lessIfEEEEEEJSI_SK_iSP_EEEvDpT0_
.visible .entry _ZN6thrust24THRUST_300001_SM_1000_NS8cuda_cub4core6detail13_kernel_agentINS1_8__reduce11ReduceAgentINS0_12zip_iteratorIN4cuda3std3__45tupleIJPKfNS0_17counting_iteratorIlNS0_11use_defaultESF_SF_EEEEEEEPNSB_IJflEEESJ_iNS1_9__extrema9arg_min_fIflNSA_4lessIfEEEEEEJSI_SK_iSP_EEEvDpT0_(
	.param .align 8 .b8 _ZN6thrust24THRUST_300001_SM_1000_NS8cuda_cub4core6detail13_kernel_agentINS1_8__reduce11ReduceAgentINS0_12zip_iteratorIN4cuda3std3__45tupleIJPKfNS0_17counting_iteratorIlNS0_11use_defaultESF_SF_EEEEEEEPNSB_IJflEEESJ_iNS1_9__extrema9arg_min_fIflNSA_4lessIfEEEEEEJSI_SK_iSP_EEEvDpT0__param_0[16],
	.param .u64 .ptr .align 1 _ZN6thrust24THRUST_300001_SM_1000_NS8cuda_cub4core6detail13_kernel_agentINS1_8__reduce11ReduceAgentINS0_12zip_iteratorIN4cuda3std3__45tupleIJPKfNS0_17counting_iteratorIlNS0_11use_defaultESF_SF_EEEEEEEPNSB_IJflEEESJ_iNS1_9__extrema9arg_min_fIflNSA_4lessIfEEEEEEJSI_SK_iSP_EEEvDpT0__param_1,
	.param .u32 _ZN6thrust24THRUST_300001_SM_1000_NS8cuda_cub4core6detail13_kernel_agentINS1_8__reduce11ReduceAgentINS0_12zip_iteratorIN4cuda3std3__45tupleIJPKfNS0_17counting_iteratorIlNS0_11use_defaultESF_SF_EEEEEEEPNSB_IJflEEESJ_iNS1_9__extrema9arg_min_fIflNSA_4lessIfEEEEEEJSI_SK_iSP_EEEvDpT0__param_2,
	.param .align 1 .b8 _ZN6thrust24THRUST_300001_SM_1000_NS8cuda_cub4core6detail13_kernel_agentINS1_8__reduce11ReduceAgentINS0_12zip_iteratorIN4cuda3std3__45tupleIJPKfNS0_17counting_iteratorIlNS0_11use_defaultESF_SF_EEEEEEEPNSB_IJflEEESJ_iNS1_9__extrema9arg_min_fIflNSA_4lessIfEEEEEEJSI_SK_iSP_EEEvDpT0__param_3[1]
)
.maxntid 256
{
	.reg .pred 	%p<223>;
	.reg .b32 	%r<400>;
	.reg .b32 	%f<243>;
	.reg .b64 	%rd<306>;

	ld.param.u64 	%rd198, [_ZN6thrust24THRUST_300001_SM_1000_NS8cuda_cub4core6detail13_kernel_agentINS1_8__reduce11ReduceAgentINS0_12zip_iteratorIN4cuda3std3__45tupleIJPKfNS0_17counting_iteratorIlNS0_11use_defaultESF_SF_EEEEEEEPNSB_IJflEEESJ_iNS1_9__extrema9arg_min_fIflNSA_4lessIfEEEEEEJSI_SK_iSP_EEEvDpT0__param_0+8];
	ld.param.u64 	%rd197, [_ZN6thrust24THRUST_300001_SM_1000_NS8cuda_cub4core6detail13_kernel_agentINS1_8__reduce11ReduceAgentINS0_12zip_iteratorIN4cuda3std3__45tupleIJPKfNS0_17counting_iteratorIlNS0_11use_defaultESF_SF_EEEEEEEPNSB_IJflEEESJ_iNS1_9__extrema9arg_min_fIflNSA_4lessIfEEEEEEJSI_SK_iSP_EEEvDpT0__param_0];
	ld.param.u32 	%r36, [_ZN6thrust24THRUST_300001_SM_1000_NS8cuda_cub4core6detail13_kernel_agentINS1_8__reduce11ReduceAgentINS0_12zip_iteratorIN4cuda3std3__45tupleIJPKfNS0_17counting_iteratorIlNS0_11use_defaultESF_SF_EEEEEEEPNSB_IJflEEESJ_iNS1_9__extrema9arg_min_fIflNSA_4lessIfEEEEEEJSI_SK_iSP_EEEvDpT0__param_2];
	setp.eq.s32 	%p1, %r36, 0;
	@%p1 bra 	$L__BB9_200;
	cvta.to.global.u64 	%rd1, %rd197;
	setp.gt.s32 	%p2, %r36, 1279;
	@%p2 bra 	$L__BB9_112;
	mov.u32 	%r1, %tid.x;
	setp.ge.s32 	%p96, %r1, %r36;
	mov.f32 	%f188, 0f00000000;
	mov.b64 	%rd246, 0;
	mov.u32 	%r391, %r1;
	@%p96 bra 	$L__BB9_4;
	cvt.u64.u32 	%rd222, %r1;
	mul.wide.u32 	%rd223, %r1, 4;
	add.s64 	%rd224, %rd1, %rd223;
	add.s64 	%rd246, %rd198, %rd222;
	ld.global.f32 	%f188, [%rd224];
	add.s32 	%r391, %r1, 256;
$L__BB9_4:
	setp.ge.s32 	%p97, %r391, %r36;
	@%p97 bra 	$L__BB9_26;
	not.b32 	%r160, %r391;
	add.s32 	%r4, %r36, %r160;
	and.b32  	%r161, %r4, 768;
	setp.eq.s32 	%p98, %r161, 768;
	@%p98 bra 	$L__BB9_11;
	cvt.u64.u32 	%rd226, %r391;
	add.s64 	%rd237, %rd198, %rd226;
	mul.wide.u32 	%rd227, %r391, 4;
	add.s64 	%rd236, %rd1, %rd227;
	shr.u32 	%r162, %r4, 8;
	add.s32 	%r163, %r162, 1;
	and.b32  	%r164, %r163, 3;
	neg.s32 	%r389, %r164;
$L__BB9_7:
	.pragma "nounroll";
	mov.u64 	%rd9, %rd246;
	mov.f32 	%f3, %f188;
	ld.global.f32 	%f4, [%rd236];
	setp.lt.f32 	%p99, %f3, %f4;
	@%p99 bra 	$L__BB9_10;
	setp.lt.f32 	%p100, %f4, %f3;
	mov.u64 	%rd246, %rd237;
	mov.f32 	%f188, %f4;
	@%p100 bra 	$L__BB9_10;
	setp.lt.s64 	%p101, %rd9, %rd237;
	min.s64 	%rd246, %rd9, %rd237;
	selp.f32 	%f188, %f3, %f4, %p101;
$L__BB9_10:
	add.s32 	%r391, %r391, 256;
	add.s64 	%rd237, %rd237, 256;
	add.s64 	%rd236, %rd236, 1024;
	add.s32 	%r389, %r389, 1;
	setp.ne.s32 	%p102, %r389, 0;
	@%p102 bra 	$L__BB9_7;
$L__BB9_11:
	setp.lt.u32 	%p103, %r4, 768;
	@%p103 bra 	$L__BB9_26;
	add.s32 	%r392, %r391, 512;
$L__BB9_13:
	mov.u32 	%r12, %r392;
	add.s32 	%r165, %r12, -512;
	cvt.s64.s32 	%rd228, %r165;
	mul.wide.s32 	%rd229, %r165, 4;
	add.s64 	%rd17, %rd1, %rd229;
	add.s64 	%rd18, %rd198, %rd228;
	ld.global.f32 	%f10, [%rd17];
	setp.lt.f32 	%p104, %f188, %f10;
	mov.u64 	%rd243, %rd246;
	mov.f32 	%f185, %f188;
	@%p104 bra 	$L__BB9_16;
	setp.lt.f32 	%p105, %f10, %f188;
	mov.u64 	%rd243, %rd18;
	mov.f32 	%f185, %f10;
	@%p105 bra 	$L__BB9_16;
	setp.lt.s64 	%p106, %rd246, %rd18;
	min.s64 	%rd243, %rd246, %rd18;
	selp.f32 	%f185, %f188, %f10, %p106;
$L__BB9_16:
	add.s32 	%r166, %r12, -256;
	cvt.s64.s32 	%rd230, %r166;
	add.s64 	%rd21, %rd198, %rd230;
	ld.global.f32 	%f13, [%rd17+1024];
	setp.lt.f32 	%p107, %f185, %f13;
	mov.u64 	%rd244, %rd243;
	mov.f32 	%f186, %f185;
	@%p107 bra 	$L__BB9_19;
	setp.lt.f32 	%p108, %f13, %f185;
	mov.u64 	%rd244, %rd21;
	mov.f32 	%f186, %f13;
	@%p108 bra 	$L__BB9_19;
	setp.lt.s64 	%p109, %rd243, %rd21;
	min.s64 	%rd244, %rd243, %rd21;
	selp.f32 	%f186, %f185, %f13, %p109;
$L__BB9_19:
	cvt.s64.s32 	%rd231, %r12;
	add.s64 	%rd24, %rd198, %rd231;
	ld.global.f32 	%f16, [%rd17+2048];
	setp.lt.f32 	%p110, %f186, %f16;
	mov.u64 	%rd245, %rd244;
	mov.f32 	%f187, %f186;
	@%p110 bra 	$L__BB9_22;
	setp.lt.f32 	%p111, %f16, %f186;
	mov.u64 	%rd245, %rd24;
	mov.f32 	%f187, %f16;
	@%p111 bra 	$L__BB9_22;
	setp.lt.s64 	%p112, %rd244, %rd24;
	min.s64 	%rd245, %rd244, %rd24;
	selp.f32 	%f187, %f186, %f16, %p112;
$L__BB9_22:
	add.s32 	%r167, %r12, 256;
	cvt.s64.s32 	%rd232, %r167;
	add.s64 	%rd27, %rd198, %rd232;
	ld.global.f32 	%f19, [%rd17+3072];
	setp.lt.f32 	%p113, %f187, %f19;
	mov.u64 	%rd246, %rd245;
	mov.f32 	%f188, %f187;
	@%p113 bra 	$L__BB9_25;
	setp.lt.f32 	%p114, %f19, %f187;
	mov.u64 	%rd246, %rd27;
	mov.f32 	%f188, %f19;
	@%p114 bra 	$L__BB9_25;
	setp.lt.s64 	%p115, %rd245, %rd27;
	min.s64 	%rd246, %rd245, %rd27;
	selp.f32 	%f188, %f187, %f19, %p115;
$L__BB9_25:
	add.s32 	%r392, %r12, 1024;
	add.s32 	%r168, %r12, 512;
	setp.lt.s32 	%p116, %r168, %r36;
	@%p116 bra 	$L__BB9_13;
$L__BB9_26:
	setp.lt.s32 	%p117, %r36, 256;
	@%p117 bra 	$L__BB9_66;
	// begin inline asm
	mov.u32 %r282, %laneid;
	// end inline asm
	mov.b32 	%r284, %f188;
	mov.b32 	%r300, 1;
	mov.b32 	%r301, 31;
	mov.b32 	%r302, -1;
	// begin inline asm
	shfl.sync.down.b32 %r283, %r284, %r300, %r301, %r302;
	// end inline asm
	mov.b32 	%f23, %r283;
	// begin inline asm
	shfl.sync.down.b32 %r288, %r289, %r300, %r301, %r302;
	// end inline asm
	mov.b64 	{%r294, %r299}, %rd246;
	// begin inline asm
	shfl.sync.down.b32 %r293, %r294, %r300, %r301, %r302;
	// end inline asm
	// begin inline asm
	shfl.sync.down.b32 %r298, %r299, %r300, %r301, %r302;
	// end inline asm
	mov.b64 	%rd31, {%r293, %r298};
	setp.gt.s32 	%p174, %r282, 30;
	setp.lt.f32 	%p175, %f188, %f23;
	or.pred  	%p176, %p174, %p175;
	mov.u64 	%rd248, %rd246;
	mov.f32 	%f190, %f188;
	@%p176 bra 	$L__BB9_30;
	setp.gt.f32 	%p177, %f188, %f23;
	mov.u64 	%rd248, %rd31;
	mov.f32 	%f190, %f23;
	@%p177 bra 	$L__BB9_30;
	setp.lt.s64 	%p178, %rd246, %rd31;
	min.s64 	%rd248, %rd246, %rd31;
	selp.f32 	%f190, %f188, %f23, %p178;
$L__BB9_30:
	mov.b32 	%r304, %f190;
	mov.b32 	%r320, 2;
	mov.b32 	%r321, 31;
	mov.b32 	%r322, -1;
	// begin inline asm
	shfl.sync.down.b32 %r303, %r304, %r320, %r321, %r322;
	// end inline asm
	mov.b32 	%f26, %r303;
	// begin inline asm
	shfl.sync.down.b32 %r308, %r309, %r320, %r321, %r322;
	// end inline asm
	mov.b64 	{%r314, %r319}, %rd248;
	// begin inline asm
	shfl.sync.down.b32 %r313, %r314, %r320, %r321, %r322;
	// end inline asm
	// begin inline asm
	shfl.sync.down.b32 %r318, %r319, %r320, %r321, %r322;
	// end inline asm
	mov.b64 	%rd34, {%r313, %r318};
	setp.gt.s32 	%p179, %r282, 29;
	setp.lt.f32 	%p180, %f190, %f26;
	or.pred  	%p181, %p179, %p180;
	mov.u64 	%rd249, %rd248;
	mov.f32 	%f191, %f190;
	@%p181 bra 	$L__BB9_33;
	setp.gt.f32 	%p182, %f190, %f26;
	mov.u64 	%rd249, %rd34;
	mov.f32 	%f191, %f26;
	@%p182 bra 	$L__BB9_33;
	setp.lt.s64 	%p183, %rd248, %rd34;
	min.s64 	%rd249, %rd248, %rd34;
	selp.f32 	%f191, %f190, %f26, %p183;
$L__BB9_33:
	mov.b32 	%r324, %f191;
	mov.b32 	%r340, 4;
	mov.b32 	%r341, 31;
	mov.b32 	%r342, -1;
	// begin inline asm
	shfl.sync.down.b32 %r323, %r324, %r340, %r341, %r342;
	// end inline asm
	mov.b32 	%f29, %r323;
	// begin inline asm
	shfl.sync.down.b32 %r328, %r329, %r340, %r341, %r342;
	// end inline asm
	mov.b64 	{%r334, %r339}, %rd249;
	// begin inline asm
	shfl.sync.down.b32 %r333, %r334, %r340, %r341, %r342;
	// end inline asm
	// begin inline asm
	shfl.sync.down.b32 %r338, %r339, %r340, %r341, %r342;
	// end inline asm
	mov.b64 	%rd37, {%r333, %r338};
	setp.gt.s32 	%p184, %r282, 27;
	setp.lt.f32 	%p185, %f191, %f29;
	or.pred  	%p186, %p184, %p185;
	mov.u64 	%rd250, %rd249;
	mov.f32 	%f192, %f191;
	@%p186 bra 	$L__BB9_36;
	setp.gt.f32 	%p187, %f191, %f29;
	mov.u64 	%rd250, %rd37;
	mov.f32 	%f192, %f29;
	@%p187 bra 	$L__BB9_36;
	setp.lt.s64 	%p188, %rd249, %rd37;
	min.s64 	%rd250, %rd249, %rd37;
	selp.f32 	%f192, %f191, %f29, %p188;
$L__BB9_36:
	mov.b32 	%r344, %f192;
	mov.b32 	%r360, 8;
	mov.b32 	%r361, 31;
	mov.b32 	%r362, -1;
	// begin inline asm
	shfl.sync.down.b32 %r343, %r344, %r360, %r361, %r362;
	// end inline asm
	mov.b32 	%f32, %r343;
	// begin inline asm
	shfl.sync.down.b32 %r348, %r349, %r360, %r361, %r362;
	// end inline asm
	mov.b64 	{%r354, %r359}, %rd250;
	// begin inline asm
	shfl.sync.down.b32 %r353, %r354, %r360, %r361, %r362;
	// end inline asm
	// begin inline asm
	shfl.sync.down.b32 %r358, %r359, %r360, %r361, %r362;
	// end inline asm
	mov.b64 	%rd40, {%r353, %r358};
	setp.gt.s32 	%p189, %r282, 23;
	setp.lt.f32 	%p190, %f192, %f32;
	or.pred  	%p191, %p189, %p190;
	mov.u64 	%rd251, %rd250;
	mov.f32 	%f193, %f192;
	@%p191 bra 	$L__BB9_39;
	setp.gt.f32 	%p192, %f192, %f32;
	mov.u64 	%rd251, %rd40;
	mov.f32 	%f193, %f32;
	@%p192 bra 	$L__BB9_39;
	setp.lt.s64 	%p193, %rd250, %rd40;
	min.s64 	%rd251, %rd250, %rd40;
	selp.f32 	%f193, %f192, %f32, %p193;
$L__BB9_39:
	mov.b32 	%r364, %f193;
	mov.b32 	%r380, 16;
	mov.b32 	%r381, 31;
	mov.b32 	%r382, -1;
	// begin inline asm
	shfl.sync.down.b32 %r363, %r364, %r380, %r381, %r382;
	// end inline asm
	mov.b32 	%f35, %r363;
	// begin inline asm
	shfl.sync.down.b32 %r368, %r369, %r380, %r381, %r382;
	// end inline asm
	mov.b64 	{%r374, %r379}, %rd251;
	// begin inline asm
	shfl.sync.down.b32 %r373, %r374, %r380, %r381, %r382;
	// end inline asm
	// begin inline asm
	shfl.sync.down.b32 %r378, %r379, %r380, %r381, %r382;
	// end inline asm
	mov.b64 	%rd43, {%r373, %r378};
	setp.gt.s32 	%p194, %r282, 15;
	setp.lt.f32 	%p195, %f193, %f35;
	or.pred  	%p196, %p194, %p195;
	mov.u64 	%rd305, %rd251;
	mov.f32 	%f242, %f193;
	@%p196 bra 	$L__BB9_42;
	setp.gt.f32 	%p197, %f193, %f35;
	mov.u64 	%rd305, %rd43;
	mov.f32 	%f242, %f35;
	@%p197 bra 	$L__BB9_42;
	setp.lt.s64 	%p198, %rd251, %rd43;
	min.s64 	%rd305, %rd251, %rd43;
	selp.f32 	%f242, %f193, %f35, %p198;
$L__BB9_42:
	setp.ne.s32 	%p199, %r282, 0;
	@%p199 bra 	$L__BB9_44;
	shr.u32 	%r383, %r1, 1;
	and.b32  	%r384, %r383, 496;
	mov.u32 	%r385, _ZN6thrust24THRUST_300001_SM_1000_NS8cuda_cub4core6detail5shmemE;
	add.s32 	%r386, %r385, %r384;
	st.shared.f32 	[%r386+8], %f242;
	st.shared.u64 	[%r386+16], %rd305;
$L__BB9_44:
	bar.sync 	0;
	setp.ne.s32 	%p200, %r1, 0;
	@%p200 bra 	$L__BB9_198;
	ld.shared.f32 	%f38, [_ZN6thrust24THRUST_300001_SM_1000_NS8cuda_cub4core6detail5shmemE+24];
	ld.shared.u64 	%rd46, [_ZN6thrust24THRUST_300001_SM_1000_NS8cuda_cub4core6detail5shmemE+32];
	setp.lt.f32 	%p201, %f242, %f38;
	mov.u64 	%rd253, %rd305;
	mov.f32 	%f195, %f242;
	@%p201 bra 	$L__BB9_48;
	setp.lt.f32 	%p202, %f38, %f242;
	mov.u64 	%rd253, %rd46;
	mov.f32 	%f195, %f38;
	@%p202 bra 	$L__BB9_48;
	setp.lt.s64 	%p203, %rd305, %rd46;
	min.s64 	%rd253, %rd305, %rd46;
	selp.f32 	%f195, %f242, %f38, %p203;
$L__BB9_48:
	ld.shared.f32 	%f41, [_ZN6thrust24THRUST_300001_SM_1000_NS8cuda_cub4core6detail5shmemE+40];
	ld.shared.u64 	%rd49, [_ZN6thrust24THRUST_300001_SM_1000_NS8cuda_cub4core6detail5shmemE+48];
	setp.lt.f32 	%p204, %f195, %f41;
	mov.u64 	%rd254, %rd253;
	mov.f32 	%f196, %f195;
	@%p204 bra 	$L__BB9_51;
	setp.lt.f32 	%p205, %f41, %f195;
	mov.u64 	%rd254, %rd49;
	mov.f32 	%f196, %f41;
	@%p205 bra 	$L__BB9_51;
	setp.lt.s64 	%p206, %rd253, %rd49;
	min.s64 	%rd254, %rd253, %rd49;
	selp.f32 	%f196, %f195, %f41, %p206;
$L__BB9_51:
	ld.shared.f32 	%f44, [_ZN6thrust24THRUST_300001_SM_1000_NS8cuda_cub4core6detail5shmemE+56];
	ld.shared.u64 	%rd52, [_ZN6thrust24THRUST_300001_SM_1000_NS8cuda_cub4core6detail5shmemE+64];
	setp.lt.f32 	%p207, %f196, %f44;
	mov.u64 	%rd255, %rd254;
	mov.f32 	%f197, %f196;
	@%p207 bra 	$L__BB9_54;
	setp.lt.f32 	%p208, %f44, %f196;
	mov.u64 	%rd255, %rd52;
	mov.f32 	%f197, %f44;
	@%p208 bra 	$L__BB9_54;
	setp.lt.s64 	%p209, %rd254, %rd52;
	min.s64 	%rd255, %rd254, %rd52;
	selp.f32 	%f197, %f196, %f44, %p209;
$L__BB9_54:
	ld.shared.f32 	%f47, [_ZN6thrust24THRUST_300001_SM_1000_NS8cuda_cub4core6detail5shmemE+72];
	ld.shared.u64 	%rd55, [_ZN6thrust24THRUST_300001_SM_1000_NS8cuda_cub4core6detail5shmemE+80];
	setp.lt.f32 	%p210, %f197, %f47;
	mov.u64 	%rd256, %rd255;
	mov.f32 	%f198, %f197;
	@%p210 bra 	$L__BB9_57;
	setp.lt.f32 	%p211, %f47, %f197;
	mov.u64 	%rd256, %rd55;
	mov.f32 	%f198, %f47;
	@%p211 bra 	$L__BB9_57;
	setp.lt.s64 	%p212, %rd255, %rd55;
	min.s64 	%rd256, %rd255, %rd55;
	selp.f32 	%f198, %f197, %f47, %p212;
$L__BB9_57:
	ld.shared.f32 	%f50, [_ZN6thrust24THRUST_300001_SM_1000_NS8cuda_cub4core6detail5shmemE+88];
	ld.shared.u64 	%rd58, [_ZN6thrust24THRUST_300001_SM_1000_NS8cuda_cub4core6detail5shmemE+96];
	setp.lt.f32 	%p213, %f198, %f50;
	mov.u64 	%rd257, %rd256;
	mov.f32 	%f199, %f198;
	@%p213 bra 	$L__BB9_60;
	setp.lt.f32 	%p214, %f50, %f198;
	mov.u64 	%rd257, %rd58;
	mov.f32 	%f199, %f50;
	@%p214 bra 	$L__BB9_60;
	setp.lt.s64 	%p215, %rd256, %rd58;
	min.s64 	%rd257, %rd256, %rd58;
	selp.f32 	%f199, %f198, %f50, %p215;
$L__BB9_60:
	ld.shared.f32 	%f53, [_ZN6thrust24THRUST_300001_SM_1000_NS8cuda_cub4core6detail5shmemE+104];
	ld.shared.u64 	%rd61, [_ZN6thrust24THRUST_300001_SM_1000_NS8cuda_cub4core6detail5shmemE+112];
	setp.lt.f32 	%p216, %f199, %f53;
	mov.u64 	%rd258, %rd257;
	mov.f32 	%f200, %f199;
	@%p216 bra 	$L__BB9_63;
	setp.lt.f32 	%p217, %f53, %f199;
	mov.u64 	%rd258, %rd61;
	mov.f32 	%f200, %f53;
	@%p217 bra 	$L__BB9_63;
	setp.lt.s64 	%p218, %rd257, %rd61;
	min.s64 	%rd258, %rd257, %rd61;
	selp.f32 	%f200, %f199, %f53, %p218;
$L__BB9_63:
	ld.shared.f32 	%f56, [_ZN6thrust24THRUST_300001_SM_1000_NS8cuda_cub4core6detail5shmemE+120];
	ld.shared.u64 	%rd64, [_ZN6thrust24THRUST_300001_SM_1000_NS8cuda_cub4core6detail5shmemE+128];
	setp.lt.f32 	%p219, %f200, %f56;
	mov.f32 	%f242, %f200;
	mov.u64 	%rd305, %rd258;
	@%p219 bra 	$L__BB9_198;
	setp.lt.f32 	%p220, %f56, %f200;
	mov.f32 	%f242, %f56;
	mov.u64 	%rd305, %rd64;
	@%p220 bra 	$L__BB9_198;
	setp.lt.s64 	%p221, %rd258, %rd64;
	min.s64 	%rd305, %rd258, %rd64;
	selp.f32 	%f242, %f200, %f56, %p221;
	bra.uni 	$L__BB9_198;
$L__BB9_66:
	// begin inline asm
	mov.u32 %r169, %laneid;
	// end inline asm
	and.b32  	%r190, %r1, 992;
	add.s32 	%r191, %r190, 32;
	setp.gt.s32 	%p118, %r191, %r36;
	not.b32 	%r192, %r190;
	add.s32 	%r193, %r36, %r192;
	selp.b32 	%r188, %r193, 31, %p118;
	mov.b32 	%r171, %f188;
	mov.b32 	%r187, 1;
	mov.b32 	%r189, -1;
	// begin inline asm
	shfl.sync.down.b32 %r170, %r171, %r187, %r188, %r189;
	// end inline asm
	mov.b32 	%f58, %r170;
	// begin inline asm
	shfl.sync.down.b32 %r175, %r176, %r187, %r188, %r189;
	// end inline asm
	mov.b64 	{%r181, %r186}, %rd246;
	// begin inline asm
	shfl.sync.down.b32 %r180, %r181, %r187, %r188, %r189;
	// end inline asm
	// begin inline asm
	shfl.sync.down.b32 %r185, %r186, %r187, %r188, %r189;
	// end inline asm
	mov.b64 	%rd66, {%r180, %r185};
	setp.ge.s32 	%p119, %r169, %r188;
	setp.lt.f32 	%p120, %f188, %f58;
	or.pred  	%p121, %p119, %p120;
	mov.u64 	%rd259, %rd246;
	mov.f32 	%f201, %f188;
	@%p121 bra 	$L__BB9_69;
	setp.gt.f32 	%p122, %f188, %f58;
	mov.u64 	%rd259, %rd66;
	mov.f32 	%f201, %f58;
	@%p122 bra 	$L__BB9_69;
	setp.lt.s64 	%p123, %rd246, %rd66;
	min.s64 	%rd259, %rd246, %rd66;
	selp.f32 	%f201, %f188, %f58, %p123;
$L__BB9_69:
	mov.b32 	%r195, %f201;
	mov.b32 	%r211, 2;
	mov.b32 	%r213, -1;
	// begin inline asm
	shfl.sync.down.b32 %r194, %r195, %r211, %r188, %r213;
	// end inline asm
	mov.b32 	%f61, %r194;
	// begin inline asm
	shfl.sync.down.b32 %r199, %r200, %r211, %r188, %r213;
	// end inline asm
	mov.b64 	{%r205, %r210}, %rd259;
	// begin inline asm
	shfl.sync.down.b32 %r204, %r205, %r211, %r188, %r213;
	// end inline asm
	// begin inline asm
	shfl.sync.down.b32 %r209, %r210, %r211, %r188, %r213;
	// end inline asm
	mov.b64 	%rd69, {%r204, %r209};
	add.s32 	%r214, %r169, 2;
	setp.gt.s32 	%p124, %r214, %r188;
	setp.lt.f32 	%p125, %f201, %f61;
	or.pred  	%p126, %p124, %p125;
	mov.f32 	%f202, %f201;
	mov.u64 	%rd260, %rd259;
	@%p126 bra 	$L__BB9_72;
	setp.gt.f32 	%p127, %f201, %f61;
	mov.f32 	%f202, %f61;
	mov.u64 	%rd260, %rd69;
	@%p127 bra 	$L__BB9_72;
	setp.lt.s64 	%p128, %rd259, %rd69;
	selp.f32 	%f202, %f201, %f61, %p128;
	min.s64 	%rd260, %rd259, %rd69;
$L__BB9_72:
	mov.b32 	%r216, %f202;
	mov.b32 	%r232, 4;
	mov.b32 	%r234, -1;
	// begin inline asm
	shfl.sync.down.b32 %r215, %r216, %r232, %r188, %r234;
	// end inline asm
	mov.b32 	%f64, %r215;
	// begin inline asm
	shfl.sync.down.b32 %r220, %r221, %r232, %r188, %r234;
	// end inline asm
	mov.b64 	{%r226, %r231}, %rd260;
	// begin inline asm
	shfl.sync.down.b32 %r225, %r226, %r232, %r188, %r234;
	// end inline asm
	// begin inline asm
	shfl.sync.down.b32 %r230, %r231, %r232, %r188, %r234;
	// end inline asm
	mov.b64 	%rd72, {%r225, %r230};
	add.s32 	%r235, %r169, 4;
	setp.gt.s32 	%p129, %r235, %r188;
	setp.lt.f32 	%p130, %f202, %f64;
	or.pred  	%p131, %p129, %p130;
	mov.f32 	%f203, %f202;
	mov.u64 	%rd261, %rd260;
	@%p131 bra 	$L__BB9_75;
	setp.gt.f32 	%p132, %f202, %f64;
	mov.f32 	%f203, %f64;
	mov.u64 	%rd261, %rd72;
	@%p132 bra 	$L__BB9_75;
	setp.lt.s64 	%p133, %rd260, %rd72;
	selp.f32 	%f203, %f202, %f64, %p133;
	min.s64 	%rd261, %rd260, %rd72;
$L__BB9_75:
	mov.b32 	%r237, %f203;
	mov.b32 	%r253, 8;
	mov.b32 	%r255, -1;
	// begin inline asm
	shfl.sync.down.b32 %r236, %r237, %r253, %r188, %r255;
	// end inline asm
	mov.b32 	%f67, %r236;
	// begin inline asm
	shfl.sync.down.b32 %r241, %r242, %r253, %r188, %r255;
	// end inline asm
	mov.b64 	{%r247, %r252}, %rd261;
	// begin inline asm
	shfl.sync.down.b32 %r246, %r247, %r253, %r188, %r255;
	// end inline asm
	// begin inline asm
	shfl.sync.down.b32 %r251, %r252, %r253, %r188, %r255;
	// end inline asm
	mov.b64 	%rd75, {%r246, %r251};
	add.s32 	%r256, %r169, 8;
	setp.gt.s32 	%p134, %r256, %r188;
	setp.lt.f32 	%p135, %f203, %f67;
	or.pred  	%p136, %p134, %p135;
	mov.f32 	%f204, %f203;
	mov.u64 	%rd262, %rd261;
	@%p136 bra 	$L__BB9_78;
	setp.gt.f32 	%p137, %f203, %f67;
	mov.f32 	%f204, %f67;
	mov.u64 	%rd262, %rd75;
	@%p137 bra 	$L__BB9_78;
	setp.lt.s64 	%p138, %rd261, %rd75;
	selp.f32 	%f204, %f203, %f67, %p138;
	min.s64 	%rd262, %rd261, %rd75;
$L__BB9_78:
	mov.b32 	%r258, %f204;
	mov.b32 	%r274, 16;
	mov.b32 	%r276, -1;
	// begin inline asm
	shfl.sync.down.b32 %r257, %r258, %r274, %r188, %r276;
	// end inline asm
	mov.b32 	%f70, %r257;
	// begin inline asm
	shfl.sync.down.b32 %r262, %r263, %r274, %r188, %r276;
	// end inline asm
	mov.b64 	{%r268, %r273}, %rd262;
	// begin inline asm
	shfl.sync.down.b32 %r267, %r268, %r274, %r188, %r276;
	// end inline asm
	// begin inline asm
	shfl.sync.down.b32 %r272, %r273, %r274, %r188, %r276;
	// end inline asm
	mov.b64 	%rd78, {%r267, %r272};
	add.s32 	%r277, %r169, 16;
	setp.gt.s32 	%p139, %r277, %r188;
	setp.lt.f32 	%p140, %f204, %f70;
	or.pred  	%p141, %p139, %p140;
	mov.f32 	%f242, %f204;
	mov.u64 	%rd305, %rd262;
	@%p141 bra 	$L__BB9_81;
	setp.gt.f32 	%p142, %f204, %f70;
	mov.f32 	%f242, %f70;
	mov.u64 	%rd305, %rd78;
	@%p142 bra 	$L__BB9_81;
	setp.lt.s64 	%p143, %rd262, %rd78;
	selp.f32 	%f242, %f204, %f70, %p143;
	min.s64 	%rd305, %rd262, %rd78;
$L__BB9_81:
	setp.ne.s32 	%p144, %r169, 0;
	@%p144 bra 	$L__BB9_83;
	shr.u32 	%r278, %r1, 1;
	and.b32  	%r279, %r278, 496;
	mov.u32 	%r280, _ZN6thrust24THRUST_300001_SM_1000_NS8cuda_cub4core6detail5shmemE;
	add.s32 	%r281, %r280, %r279;
	st.shared.f32 	[%r281+8], %f242;
	st.shared.u64 	[%r281+16], %rd305;
$L__BB9_83:
	bar.sync 	0;
	setp.ne.s32 	%p145, %r1, 0;
	@%p145 bra 	$L__BB9_198;
	setp.lt.s32 	%p146, %r36, 33;
	mov.f32 	%f206, %f242;
	mov.u64 	%rd264, %rd305;
	@%p146 bra 	$L__BB9_88;
	ld.shared.f32 	%f73, [_ZN6thrust24THRUST_300001_SM_1000_NS8cuda_cub4core6detail5shmemE+24];
	ld.shared.u64 	%rd81, [_ZN6thrust24THRUST_300001_SM_1000_NS8cuda_cub4core6detail5shmemE+32];
	setp.lt.f32 	%p147, %f242, %f73;
	mov.f32 	%f206, %f242;
	mov.u64 	%rd264, %rd305;
	@%p147 bra 	$L__BB9_88;
	setp.lt.f32 	%p148, %f73, %f242;
	mov.f32 	%f206, %f73;
	mov.u64 	%rd264, %rd81;
	@%p148 bra 	$L__BB9_88;
	setp.lt.s64 	%p149, %rd305, %rd81;
	selp.f32 	%f206, %f242, %f73, %p149;
	min.s64 	%rd264, %rd305, %rd81;
$L__BB9_88:
	setp.lt.s32 	%p150, %r36, 65;
	mov.f32 	%f207, %f206;
	mov.u64 	%rd265, %rd264;
	@%p150 bra 	$L__BB9_92;
	ld.shared.f32 	%f76, [_ZN6thrust24THRUST_300001_SM_1000_NS8cuda_cub4core6detail5shmemE+40];
	ld.shared.u64 	%rd84, [_ZN6thrust24THRUST_300001_SM_1000_NS8cuda_cub4core6detail5shmemE+48];
	setp.lt.f32 	%p151, %f206, %f76;
	mov.f32 	%f207, %f206;
	mov.u64 	%rd265, %rd264;
	@%p151 bra 	$L__BB9_92;
	setp.lt.f32 	%p152, %f76, %f206;
	mov.f32 	%f207, %f76;
	mov.u64 	%rd265, %rd84;
	@%p152 bra 	$L__BB9_92;
	setp.lt.s64 	%p153, %rd264, %rd84;
	selp.f32 	%f207, %f206, %f76, %p153;
	min.s64 	%rd265, %rd264, %rd84;
$L__BB9_92:
	setp.lt.s32 	%p154, %r36, 97;
	mov.f32 	%f208, %f207;
	mov.u64 	%rd266, %rd265;
	@%p154 bra 	$L__BB9_96;
	ld.shared.f32 	%f79, [_ZN6thrust24THRUST_300001_SM_1000_NS8cuda_cub4core6detail5shmemE+56];
	ld.shared.u64 	%rd87, [_ZN6thrust24THRUST_300001_SM_1000_NS8cuda_cub4core6detail5shmemE+64];
	setp.lt.f32 	%p155, %f207, %f79;
	mov.f32 	%f208, %f207;
	mov.u64 	%rd266, %rd265;
	@%p155 bra 	$L__BB9_96;
	setp.lt.f32 	%p156, %f79, %f207;
	mov.f32 	%f208, %f79;
	mov.u64 	%rd266, %rd87;
	@%p156 bra 	$L__BB9_96;
	setp.lt.s64 	%p157, %rd265, %rd87;
	selp.f32 	%f208, %f207, %f79, %p157;
	min.s64 	%rd266, %rd265, %rd87;
$L__BB9_96:
	setp.lt.s32 	%p158, %r36, 129;
	mov.f32 	%f209, %f208;
	mov.u64 	%rd267, %rd266;
	@%p158 bra 	$L__BB9_100;
	ld.shared.f32 	%f82, [_ZN6thrust24THRUST_300001_SM_1000_NS8cuda_cub4core6detail5shmemE+72];
	ld.shared.u64 	%rd90, [_ZN6thrust24THRUST_300001_SM_1000_NS8cuda_cub4core6detail5shmemE+80];
	setp.lt.f32 	%p159, %f208, %f82;
	mov.f32 	%f209, %f208;
	mov.u64 	%rd267, %rd266;
	@%p159 bra 	$L__BB9_100;
	setp.lt.f32 	%p160, %f82, %f208;
	mov.f32 	%f209, %f82;
	mov.u64 	%rd267, %rd90;
	@%p160 bra 	$L__BB9_100;
	setp.lt.s64 	%p161, %rd266, %rd90;
	selp.f32 	%f209, %f208, %f82, %p161;
	min.s64 	%rd267, %rd266, %rd90;
$L__BB9_100:
	setp.lt.s32 	%p162, %r36, 161;
	mov.f32 	%f210, %f209;
	mov.u64 	%rd268, %rd267;
	@%p162 bra 	$L__BB9_104;
	ld.shared.f32 	%f85, [_ZN6thrust24THRUST_300001_SM_1000_NS8cuda_cub4core6detail5shmemE+88];
	ld.shared.u64 	%rd93, [_ZN6thrust24THRUST_300001_SM_1000_NS8cuda_cub4core6detail5shmemE+96];
	setp.lt.f32 	%p163, %f209, %f85;
	mov.f32 	%f210, %f209;
	mov.u64 	%rd268, %rd267;
	@%p163 bra 	$L__BB9_104;
	setp.lt.f32 	%p164, %f85, %f209;
	mov.f32 	%f210, %f85;
	mov.u64 	%rd268, %rd93;
	@%p164 bra 	$L__BB9_104;
	setp.lt.s64 	%p165, %rd267, %rd93;
	selp.f32 	%f210, %f209, %f85, %p165;
	min.s64 	%rd268, %rd267, %rd93;
$L__BB9_104:
	setp.lt.s32 	%p166, %r36, 193;
	mov.f32 	%f211, %f210;
	mov.u64 	%rd269, %rd268;
	@%p166 bra 	$L__BB9_108;
	ld.shared.f32 	%f88, [_ZN6thrust24THRUST_300001_SM_1000_NS8cuda_cub4core6detail5shmemE+104];
	ld.shared.u64 	%rd96, [_ZN6thrust24THRUST_300001_SM_1000_NS8cuda_cub4core6detail5shmemE+112];
	setp.lt.f32 	%p167, %f210, %f88;
	mov.f32 	%f211, %f210;
	mov.u64 	%rd269, %rd268;
	@%p167 bra 	$L__BB9_108;
	setp.lt.f32 	%p168, %f88, %f210;
	mov.f32 	%f211, %f88;
	mov.u64 	%rd269, %rd96;
	@%p168 bra 	$L__BB9_108;
	setp.lt.s64 	%p169, %rd268, %rd96;
	selp.f32 	%f211, %f210, %f88, %p169;
	min.s64 	%rd269, %rd268, %rd96;
$L__BB9_108:
	setp.lt.s32 	%p170, %r36, 225;
	mov.f32 	%f242, %f211;
	mov.u64 	%rd305, %rd269;
	@%p170 bra 	$L__BB9_198;
	ld.shared.f32 	%f91, [_ZN6thrust24THRUST_300001_SM_1000_NS8cuda_cub4core6detail5shmemE+120];
	ld.shared.u64 	%rd99, [_ZN6thrust24THRUST_300001_SM_1000_NS8cuda_cub4core6detail5shmemE+128];
	setp.lt.f32 	%p171, %f211, %f91;
	mov.f32 	%f242, %f211;
	mov.u64 	%rd305, %rd269;
	@%p171 bra 	$L__BB9_198;
	setp.lt.f32 	%p172, %f91, %f211;
	mov.f32 	%f242, %f91;
	mov.u64 	%rd305, %rd99;
	@%p172 bra 	$L__BB9_198;
	setp.lt.s64 	%p173, %rd269, %rd99;
	selp.f32 	%f242, %f211, %f91, %p173;
	min.s64 	%rd305, %rd269, %rd99;
	bra.uni 	$L__BB9_198;
$L__BB9_112:
	mov.u32 	%r17, %tid.x;
	cvt.u64.u32 	%rd101, %r17;
	mul.wide.u32 	%rd200, %r17, 4;
	add.s64 	%rd102, %rd1, %rd200;
	ld.global.f32 	%f172, [%rd102];
	add.s32 	%r37, %r17, 256;
	cvt.u64.u32 	%rd201, %r37;
	ld.global.f32 	%f173, [%rd102+1024];
	add.s32 	%r38, %r17, 512;
	cvt.u64.u32 	%rd202, %r38;
	ld.global.f32 	%f174, [%rd102+2048];
	ld.global.f32 	%f93, [%rd102+3072];
	or.b32  	%r39, %r17, 1024;
	cvt.u64.u32 	%rd103, %r39;
	add.s64 	%rd104, %rd198, %rd103;
	ld.global.f32 	%f94, [%rd102+4096];
	setp.lt.f32 	%p3, %f173, %f172;
	selp.f32 	%f175, %f173, %f172, %p3;
	selp.b64 	%rd203, %rd201, %rd101, %p3;
	setp.lt.f32 	%p4, %f174, %f175;
	selp.f32 	%f95, %f174, %f175, %p4;
	selp.b64 	%rd105, %rd202, %rd203, %p4;
	setp.lt.f32 	%p5, %f95, %f93;
	mov.f32 	%f212, %f95;
	mov.u64 	%rd270, %rd105;
	@%p5 bra 	$L__BB9_115;
	add.s32 	%r40, %r17, 768;
	cvt.u64.u32 	%rd270, %r40;
	setp.lt.f32 	%p6, %f93, %f95;
	mov.f32 	%f212, %f93;
	@%p6 bra 	$L__BB9_115;
	mov.f32 	%f212, %f95;
	mov.u64 	%rd270, %rd105;
$L__BB9_115:
	add.s64 	%rd108, %rd198, %rd270;
	setp.lt.f32 	%p7, %f212, %f94;
	mov.f32 	%f229, %f212;
	mov.u64 	%rd292, %rd108;
	@%p7 bra 	$L__BB9_118;
	setp.lt.f32 	%p8, %f94, %f212;
	mov.f32 	%f229, %f94;
	mov.u64 	%rd292, %rd104;
	@%p8 bra 	$L__BB9_118;
	setp.lt.s64 	%p9, %rd270, %rd103;
	selp.f32 	%f229, %f212, %f94, %p9;
	selp.b64 	%rd292, %rd108, %rd104, %p9;
$L__BB9_118:
	setp.lt.u32 	%p10, %r36, 2560;
	mov.b32 	%r394, 1280;
	@%p10 bra 	$L__BB9_136;
	mov.b32 	%r394, 1280;
$L__BB9_120:
	mov.u32 	%r18, %r394;
	cvt.u64.u32 	%rd204, %r18;
	add.s64 	%rd205, %rd101, %rd204;
	mul.wide.u32 	%rd206, %r18, 4;
	add.s64 	%rd207, %rd102, %rd206;
	add.s64 	%rd112, %rd205, %rd198;
	ld.global.f32 	%f100, [%rd207];
	add.s64 	%rd113, %rd112, 256;
	ld.global.f32 	%f101, [%rd207+1024];
	add.s64 	%rd114, %rd112, 512;
	ld.global.f32 	%f102, [%rd207+2048];
	add.s64 	%rd115, %rd112, 768;
	ld.global.f32 	%f103, [%rd207+3072];
	add.s64 	%rd116, %rd112, 1024;
	ld.global.f32 	%f104, [%rd207+4096];
	setp.lt.f32 	%p11, %f229, %f100;
	mov.f32 	%f215, %f229;
	mov.u64 	%rd273, %rd292;
	@%p11 bra 	$L__BB9_123;
	setp.lt.f32 	%p12, %f100, %f229;
	mov.f32 	%f215, %f100;
	mov.u64 	%rd273, %rd112;
	@%p12 bra 	$L__BB9_123;
	setp.lt.s64 	%p13, %rd292, %rd112;
	selp.f32 	%f215, %f229, %f100, %p13;
	min.s64 	%rd273, %rd292, %rd112;
$L__BB9_123:
	setp.lt.f32 	%p14, %f215, %f101;
	mov.f32 	%f216, %f215;
	mov.u64 	%rd274, %rd273;
	@%p14 bra 	$L__BB9_126;
	setp.lt.f32 	%p15, %f101, %f215;
	mov.f32 	%f216, %f101;
	mov.u64 	%rd274, %rd113;
	@%p15 bra 	$L__BB9_126;
	setp.lt.s64 	%p16, %rd273, %rd113;
	selp.f32 	%f216, %f215, %f101, %p16;
	min.s64 	%rd274, %rd273, %rd113;
$L__BB9_126:
	setp.lt.f32 	%p17, %f216, %f102;
	mov.f32 	%f217, %f216;
	mov.u64 	%rd275, %rd274;
	@%p17 bra 	$L__BB9_129;
	setp.lt.f32 	%p18, %f102, %f216;
	mov.f32 	%f217, %f102;
	mov.u64 	%rd275, %rd114;
	@%p18 bra 	$L__BB9_129;
	setp.lt.s64 	%p19, %rd274, %rd114;
	selp.f32 	%f217, %f216, %f102, %p19;
	min.s64 	%rd275, %rd274, %rd114;
$L__BB9_129:
	setp.lt.f32 	%p20, %f217, %f103;
	mov.f32 	%f218, %f217;
	mov.u64 	%rd276, %rd275;
	@%p20 bra 	$L__BB9_132;
	setp.lt.f32 	%p21, %f103, %f217;
	mov.f32 	%f218, %f103;
	mov.u64 	%rd276, %rd115;
	@%p21 bra 	$L__BB9_132;
	setp.lt.s64 	%p22, %rd275, %rd115;
	selp.f32 	%f218, %f217, %f103, %p22;
	min.s64 	%rd276, %rd275, %rd115;
$L__BB9_132:
	setp.lt.f32 	%p23, %f218, %f104;
	mov.f32 	%f229, %f218;
	mov.u64 	%rd292, %rd276;
	@%p23 bra 	$L__BB9_135;
	setp.lt.f32 	%p24, %f104, %f218;
	mov.f32 	%f229, %f104;
	mov.u64 	%rd292, %rd116;
	@%p24 bra 	$L__BB9_135;
	setp.lt.s64 	%p25, %rd276, %rd116;
	selp.f32 	%f229, %f218, %f104, %p25;
	min.s64 	%rd292, %rd276, %rd116;
$L__BB9_135:
	add.s32 	%r394, %r18, 1280;
	add.s32 	%r43, %r18, 2560;
	setp.le.s32 	%p26, %r43, %r36;
	@%p26 bra 	$L__BB9_120;
$L__BB9_136:
	setp.le.s32 	%p27, %r36, %r394;
	@%p27 bra 	$L__BB9_159;
	sub.s32 	%r21, %r36, %r394;
	setp.ge.s32 	%p28, %r17, %r21;
	@%p28 bra 	$L__BB9_159;
	not.b32 	%r44, %r17;
	add.s32 	%r45, %r36, %r44;
	sub.s32 	%r22, %r45, %r394;
	and.b32  	%r46, %r22, 768;
	setp.eq.s32 	%p29, %r46, 768;
	mov.u32 	%r397, %r17;
	@%p29 bra 	$L__BB9_144;
	add.s32 	%r47, %r17, %r394;
	cvt.u64.u32 	%rd209, %r47;
	add.s64 	%rd280, %rd198, %rd209;
	mul.wide.u32 	%rd210, %r47, 4;
	add.s64 	%rd279, %rd1, %rd210;
	shr.u32 	%r48, %r22, 8;
	add.s32 	%r49, %r48, 1;
	and.b32  	%r50, %r49, 3;
	neg.s32 	%r395, %r50;
	mov.u32 	%r397, %r17;
$L__BB9_140:
	.pragma "nounroll";
	mov.u64 	%rd132, %rd292;
	mov.f32 	%f116, %f229;
	ld.global.f32 	%f117, [%rd279];
	setp.lt.f32 	%p30, %f116, %f117;
	@%p30 bra 	$L__BB9_143;
	setp.lt.f32 	%p31, %f117, %f116;
	mov.f32 	%f229, %f117;
	mov.u64 	%rd292, %rd280;
	@%p31 bra 	$L__BB9_143;
	setp.lt.s64 	%p32, %rd132, %rd280;
	selp.f32 	%f229, %f116, %f117, %p32;
	min.s64 	%rd292, %rd132, %rd280;
$L__BB9_143:
	add.s32 	%r397, %r397, 256;
	add.s64 	%rd280, %rd280, 256;
	add.s64 	%rd279, %rd279, 1024;
	add.s32 	%r395, %r395, 1;
	setp.ne.s32 	%p33, %r395, 0;
	@%p33 bra 	$L__BB9_140;
$L__BB9_144:
	setp.lt.u32 	%p34, %r22, 768;
	@%p34 bra 	$L__BB9_159;
	add.s32 	%r398, %r397, %r394;
	cvt.u64.u32 	%rd211, %r398;
	add.s64 	%rd287, %rd198, %rd211;
	cvt.u64.u32 	%rd212, %r397;
	cvt.u64.u32 	%rd213, %r394;
	add.s64 	%rd214, %rd212, %rd213;
	shl.b64 	%rd215, %rd214, 2;
	add.s64 	%rd216, %rd215, %rd1;
	add.s64 	%rd286, %rd216, 3072;
	mul.wide.u32 	%rd217, %r398, 4;
	add.s64 	%rd285, %rd1, %rd217;
	add.s32 	%r399, %r397, 512;
$L__BB9_146:
	mov.u32 	%r32, %r399;
	ld.global.f32 	%f123, [%rd285];
	setp.lt.f32 	%p35, %f229, %f123;
	mov.f32 	%f226, %f229;
	mov.u64 	%rd289, %rd292;
	@%p35 bra 	$L__BB9_149;
	setp.lt.f32 	%p36, %f123, %f229;
	mov.f32 	%f226, %f123;
	mov.u64 	%rd289, %rd287;
	@%p36 bra 	$L__BB9_149;
	setp.lt.s64 	%p37, %rd292, %rd287;
	selp.f32 	%f226, %f229, %f123, %p37;
	min.s64 	%rd289, %rd292, %rd287;
$L__BB9_149:
	add.s32 	%r51, %r398, 256;
	cvt.u64.u32 	%rd218, %r51;
	add.s64 	%rd148, %rd198, %rd218;
	ld.global.f32 	%f126, [%rd286+-2048];
	setp.lt.f32 	%p38, %f226, %f126;
	mov.f32 	%f227, %f226;
	mov.u64 	%rd290, %rd289;
	@%p38 bra 	$L__BB9_152;
	setp.lt.f32 	%p39, %f126, %f226;
	mov.f32 	%f227, %f126;
	mov.u64 	%rd290, %rd148;
	@%p39 bra 	$L__BB9_152;
	setp.lt.s64 	%p40, %rd289, %rd148;
	selp.f32 	%f227, %f226, %f126, %p40;
	min.s64 	%rd290, %rd289, %rd148;
$L__BB9_152:
	add.s32 	%r52, %r398, 512;
	cvt.u64.u32 	%rd219, %r52;
	add.s64 	%rd151, %rd198, %rd219;
	ld.global.f32 	%f129, [%rd286+-1024];
	setp.lt.f32 	%p41, %f227, %f129;
	mov.f32 	%f228, %f227;
	mov.u64 	%rd291, %rd290;
	@%p41 bra 	$L__BB9_155;
	setp.lt.f32 	%p42, %f129, %f227;
	mov.f32 	%f228, %f129;
	mov.u64 	%rd291, %rd151;
	@%p42 bra 	$L__BB9_155;
	setp.lt.s64 	%p43, %rd290, %rd151;
	selp.f32 	%f228, %f227, %f129, %p43;
	min.s64 	%rd291, %rd290, %rd151;
$L__BB9_155:
	add.s32 	%r53, %r398, 768;
	cvt.u64.u32 	%rd220, %r53;
	add.s64 	%rd154, %rd198, %rd220;
	ld.global.f32 	%f132, [%rd286];
	setp.lt.f32 	%p44, %f228, %f132;
	mov.f32 	%f229, %f228;
	mov.u64 	%rd292, %rd291;
	@%p44 bra 	$L__BB9_158;
	setp.lt.f32 	%p45, %f132, %f228;
	mov.f32 	%f229, %f132;
	mov.u64 	%rd292, %rd154;
	@%p45 bra 	$L__BB9_158;
	setp.lt.s64 	%p46, %rd291, %rd154;
	selp.f32 	%f229, %f228, %f132, %p46;
	min.s64 	%rd292, %rd291, %rd154;
$L__BB9_158:
	add.s64 	%rd287, %rd287, 1024;
	add.s64 	%rd286, %rd286, 4096;
	add.s64 	%rd285, %rd285, 4096;
	add.s32 	%r399, %r32, 1024;
	add.s32 	%r54, %r32, 512;
	add.s32 	%r398, %r398, 1024;
	setp.lt.s32 	%p47, %r54, %r21;
	@%p47 bra 	$L__BB9_146;
$L__BB9_159:
	// begin inline asm
	mov.u32 %r55, %laneid;
	// end inline asm
	mov.b32 	%r57, %f229;
	mov.b32 	%r73, 1;
	mov.b32 	%r74, 31;
	mov.b32 	%r75, -1;
	// begin inline asm
	shfl.sync.down.b32 %r56, %r57, %r73, %r74, %r75;
	// end inline asm
	mov.b32 	%f136, %r56;
	// begin inline asm
	shfl.sync.down.b32 %r61, %r62, %r73, %r74, %r75;
	// end inline asm
	mov.b64 	{%r67, %r72}, %rd292;
	// begin inline asm
	shfl.sync.down.b32 %r66, %r67, %r73, %r74, %r75;
	// end inline asm
	// begin inline asm
	shfl.sync.down.b32 %r71, %r72, %r73, %r74, %r75;
	// end inline asm
	mov.b64 	%rd161, {%r66, %r71};
	setp.gt.s32 	%p48, %r55, 30;
	setp.lt.f32 	%p49, %f229, %f136;
	or.pred  	%p50, %p48, %p49;
	mov.f32 	%f231, %f229;
	mov.u64 	%rd294, %rd292;
	@%p50 bra 	$L__BB9_162;
	setp.gt.f32 	%p51, %f229, %f136;
	mov.f32 	%f231, %f136;
	mov.u64 	%rd294, %rd161;
	@%p51 bra 	$L__BB9_162;
	setp.lt.s64 	%p52, %rd292, %rd161;
	selp.f32 	%f231, %f229, %f136, %p52;
	min.s64 	%rd294, %rd292, %rd161;
$L__BB9_162:
	mov.b32 	%r77, %f231;
	mov.b32 	%r93, 2;
	mov.b32 	%r94, 31;
	mov.b32 	%r95, -1;
	// begin inline asm
	shfl.sync.down.b32 %r76, %r77, %r93, %r94, %r95;
	// end inline asm
	mov.b32 	%f139, %r76;
	// begin inline asm
	shfl.sync.down.b32 %r81, %r82, %r93, %r94, %r95;
	// end inline asm
	mov.b64 	{%r87, %r92}, %rd294;
	// begin inline asm
	shfl.sync.down.b32 %r86, %r87, %r93, %r94, %r95;
	// end inline asm
	// begin inline asm
	shfl.sync.down.b32 %r91, %r92, %r93, %r94, %r95;
	// end inline asm
	mov.b64 	%rd164, {%r86, %r91};
	setp.gt.s32 	%p53, %r55, 29;
	setp.lt.f32 	%p54, %f231, %f139;
	or.pred  	%p55, %p53, %p54;
	mov.f32 	%f232, %f231;
	mov.u64 	%rd295, %rd294;
	@%p55 bra 	$L__BB9_165;
	setp.gt.f32 	%p56, %f231, %f139;
	mov.f32 	%f232, %f139;
	mov.u64 	%rd295, %rd164;
	@%p56 bra 	$L__BB9_165;
	setp.lt.s64 	%p57, %rd294, %rd164;
	selp.f32 	%f232, %f231, %f139, %p57;
	min.s64 	%rd295, %rd294, %rd164;
$L__BB9_165:
	mov.b32 	%r97, %f232;
	mov.b32 	%r113, 4;
	mov.b32 	%r114, 31;
	mov.b32 	%r115, -1;
	// begin inline asm
	shfl.sync.down.b32 %r96, %r97, %r113, %r114, %r115;
	// end inline asm
	mov.b32 	%f142, %r96;
	// begin inline asm
	shfl.sync.down.b32 %r101, %r102, %r113, %r114, %r115;
	// end inline asm
	mov.b64 	{%r107, %r112}, %rd295;
	// begin inline asm
	shfl.sync.down.b32 %r106, %r107, %r113, %r114, %r115;
	// end inline asm
	// begin inline asm
	shfl.sync.down.b32 %r111, %r112, %r113, %r114, %r115;
	// end inline asm
	mov.b64 	%rd167, {%r106, %r111};
	setp.gt.s32 	%p58, %r55, 27;
	setp.lt.f32 	%p59, %f232, %f142;
	or.pred  	%p60, %p58, %p59;
	mov.f32 	%f233, %f232;
	mov.u64 	%rd296, %rd295;
	@%p60 bra 	$L__BB9_168;
	setp.gt.f32 	%p61, %f232, %f142;
	mov.f32 	%f233, %f142;
	mov.u64 	%rd296, %rd167;
	@%p61 bra 	$L__BB9_168;
	setp.lt.s64 	%p62, %rd295, %rd167;
	selp.f32 	%f233, %f232, %f142, %p62;
	min.s64 	%rd296, %rd295, %rd167;
$L__BB9_168:
	mov.b32 	%r117, %f233;
	mov.b32 	%r133, 8;
	mov.b32 	%r134, 31;
	mov.b32 	%r135, -1;
	// begin inline asm
	shfl.sync.down.b32 %r116, %r117, %r133, %r134, %r135;
	// end inline asm
	mov.b32 	%f145, %r116;
	// begin inline asm
	shfl.sync.down.b32 %r121, %r122, %r133, %r134, %r135;
	// end inline asm
	mov.b64 	{%r127, %r132}, %rd296;
	// begin inline asm
	shfl.sync.down.b32 %r126, %r127, %r133, %r134, %r135;
	// end inline asm
	// begin inline asm
	shfl.sync.down.b32 %r131, %r132, %r133, %r134, %r135;
	// end inline asm
	mov.b64 	%rd170, {%r126, %r131};
	setp.gt.s32 	%p63, %r55, 23;
	setp.lt.f32 	%p64, %f233, %f145;
	or.pred  	%p65, %p63, %p64;
	mov.f32 	%f234, %f233;
	mov.u64 	%rd297, %rd296;
	@%p65 bra 	$L__BB9_171;
	setp.gt.f32 	%p66, %f233, %f145;
	mov.f32 	%f234, %f145;
	mov.u64 	%rd297, %rd170;
	@%p66 bra 	$L__BB9_171;
	setp.lt.s64 	%p67, %rd296, %rd170;
	selp.f32 	%f234, %f233, %f145, %p67;
	min.s64 	%rd297, %rd296, %rd170;
$L__BB9_171:
	mov.b32 	%r137, %f234;
	mov.b32 	%r153, 16;
	mov.b32 	%r154, 31;
	mov.b32 	%r155, -1;
	// begin inline asm
	shfl.sync.down.b32 %r136, %r137, %r153, %r154, %r155;
	// end inline asm
	mov.b32 	%f148, %r136;
	// begin inline asm
	shfl.sync.down.b32 %r141, %r142, %r153, %r154, %r155;
	// end inline asm
	mov.b64 	{%r147, %r152}, %rd297;
	// begin inline asm
	shfl.sync.down.b32 %r146, %r147, %r153, %r154, %r155;
	// end inline asm
	// begin inline asm
	shfl.sync.down.b32 %r151, %r152, %r153, %r154, %r155;
	// end inline asm
	mov.b64 	%rd173, {%r146, %r151};
	setp.gt.s32 	%p68, %r55, 15;
	setp.lt.f32 	%p69, %f234, %f148;
	or.pred  	%p70, %p68, %p69;
	mov.f32 	%f242, %f234;
	mov.u64 	%rd305, %rd297;
	@%p70 bra 	$L__BB9_174;
	setp.gt.f32 	%p71, %f234, %f148;
	mov.f32 	%f242, %f148;
	mov.u64 	%rd305, %rd173;
	@%p71 bra 	$L__BB9_174;
	setp.lt.s64 	%p72, %rd297, %rd173;
	selp.f32 	%f242, %f234, %f148, %p72;
	min.s64 	%rd305, %rd297, %rd173;
$L__BB9_174:
	setp.ne.s32 	%p73, %r55, 0;
	@%p73 bra 	$L__BB9_176;
	shr.u32 	%r156, %r17, 1;
	and.b32  	%r157, %r156, 496;
	mov.u32 	%r158, _ZN6thrust24THRUST_300001_SM_1000_NS8cuda_cub4core6detail5shmemE;
	add.s32 	%r159, %r158, %r157;
	st.shared.f32 	[%r159+8], %f242;
	st.shared.u64 	[%r159+16], %rd305;
$L__BB9_176:
	bar.sync 	0;
	setp.ne.s32 	%p74, %r17, 0;
	@%p74 bra 	$L__BB9_198;
	ld.shared.f32 	%f151, [_ZN6thrust24THRUST_300001_SM_1000_NS8cuda_cub4core6detail5shmemE+24];
	ld.shared.u64 	%rd176, [_ZN6thrust24THRUST_300001_SM_1000_NS8cuda_cub4core6detail5shmemE+32];
	setp.lt.f32 	%p75, %f242, %f151;
	mov.f32 	%f236, %f242;
	mov.u64 	%rd299, %rd305;
	@%p75 bra 	$L__BB9_180;
	setp.lt.f32 	%p76, %f151, %f242;
	mov.f32 	%f236, %f151;
	mov.u64 	%rd299, %rd176;
	@%p76 bra 	$L__BB9_180;
	setp.lt.s64 	%p77, %rd305, %rd176;
	selp.f32 	%f236, %f242, %f151, %p77;
	min.s64 	%rd299, %rd305, %rd176;
$L__BB9_180:
	ld.shared.f32 	%f154, [_ZN6thrust24THRUST_300001_SM_1000_NS8cuda_cub4core6detail5shmemE+40];
	ld.shared.u64 	%rd179, [_ZN6thrust24THRUST_300001_SM_1000_NS8cuda_cub4core6detail5shmemE+48];
	setp.lt.f32 	%p78, %f236, %f154;
	mov.f32 	%f237, %f236;
	mov.u64 	%rd300, %rd299;
	@%p78 bra 	$L__BB9_183;
	setp.lt.f32 	%p79, %f154, %f236;
	mov.f32 	%f237, %f154;
	mov.u64 	%rd300, %rd179;
	@%p79 bra 	$L__BB9_183;
	setp.lt.s64 	%p80, %rd299, %rd179;
	selp.f32 	%f237, %f236, %f154, %p80;
	min.s64 	%rd300, %rd299, %rd179;
$L__BB9_183:
	ld.shared.f32 	%f157, [_ZN6thrust24THRUST_300001_SM_1000_NS8cuda_cub4core6detail5shmemE+56];
	ld.shared.u64 	%rd182, [_ZN6thrust24THRUST_300001_SM_1000_NS8cuda_cub4core6detail5shmemE+64];
	setp.lt.f32 	%p81, %f237, %f157;
	mov.f32 	%f238, %f237;
	mov.u64 	%rd301, %rd300;
	@%p81 bra 	$L__BB9_186;
	setp.lt.f32 	%p82, %f157, %f237;
	mov.f32 	%f238, %f157;
	mov.u64 	%rd301, %rd182;
	@%p82 bra 	$L__BB9_186;
	setp.lt.s64 	%p83, %rd300, %rd182;
	selp.f32 	%f238, %f237, %f157, %p83;
	min.s64 	%rd301, %rd300, %rd182;
$L__BB9_186:
	ld.shared.f32 	%f160, [_ZN6thrust24THRUST_300001_SM_1000_NS8cuda_cub4core6detail5shmemE+72];
	ld.shared.u64 	%rd185, [_ZN6thrust24THRUST_300001_SM_1000_NS8cuda_cub4core6detail5shmemE+80];
	setp.lt.f32 	%p84, %f238, %f160;
	mov.f32 	%f239, %f238;
	mov.u64 	%rd302, %rd301;
	@%p84 bra 	$L__BB9_189;
	setp.lt.f32 	%p85, %f160, %f238;
	mov.f32 	%f239, %f160;
	mov.u64 	%rd302, %rd185;
	@%p85 bra 	$L__BB9_189;
	setp.lt.s64 	%p86, %rd301, %rd185;
	selp.f32 	%f239, %f238, %f160, %p86;
	min.s64 	%rd302, %rd301, %rd185;
$L__BB9_189:
	ld.shared.f32 	%f163, [_ZN6thrust24THRUST_300001_SM_1000_NS8cuda_cub4core6detail5shmemE+88];
	ld.shared.u64 	%rd188, [_ZN6thrust24THRUST_300001_SM_1000_NS8cuda_cub4core6detail5shmemE+96];
	setp.lt.f32 	%p87, %f239, %f163;
	mov.f32 	%f240, %f239;
	mov.u64 	%rd303, %rd302;
	@%p87 bra 	$L__BB9_192;
	setp.lt.f32 	%p88, %f163, %f239;
	mov.f32 	%f240, %f163;
	mov.u64 	%rd303, %rd188;
	@%p88 bra 	$L__BB9_192;
	setp.lt.s64 	%p89, %rd302, %rd188;
	selp.f32 	%f240, %f239, %f163, %p89;
	min.s64 	%rd303, %rd302, %rd188;
$L__BB9_192:
	ld.shared.f32 	%f166, [_ZN6thrust24THRUST_300001_SM_1000_NS8cuda_cub4core6detail5shmemE+104];
	ld.shared.u64 	%rd191, [_ZN6thrust24THRUST_300001_SM_1000_NS8cuda_cub4core6detail5shmemE+112];
	setp.lt.f32 	%p90, %f240, %f166;
	mov.f32 	%f241, %f240;
	mov.u64 	%rd304, %rd303;
	@%p90 bra 	$L__BB9_195;
	setp.lt.f32 	%p91, %f166, %f240;
	mov.f32 	%f241, %f166;
	mov.u64 	%rd304, %rd191;
	@%p91 bra 	$L__BB9_195;
	setp.lt.s64 	%p92, %rd303, %rd191;
	selp.f32 	%f241, %f240, %f166, %p92;
	min.s64 	%rd304, %rd303, %rd191;
$L__BB9_195:
	ld.shared.f32 	%f169, [_ZN6thrust24THRUST_300001_SM_1000_NS8cuda_cub4core6detail5shmemE+120];
	ld.shared.u64 	%rd194, [_ZN6thrust24THRUST_300001_SM_1000_NS8cuda_cub4core6detail5shmemE+128];
	setp.lt.f32 	%p93, %f241, %f169;
	mov.f32 	%f242, %f241;
	mov.u64 	%rd305, %rd304;
	@%p93 bra 	$L__BB9_198;
	setp.lt.f32 	%p94, %f169, %f241;
	mov.f32 	%f242, %f169;
	mov.u64 	%rd305, %rd194;
	@%p94 bra 	$L__BB9_198;
	setp.lt.s64 	%p95, %rd304, %rd194;
	selp.f32 	%f242, %f241, %f169, %p95;
	min.s64 	%rd305, %rd304, %rd194;
$L__BB9_198:
	mov.u32 	%r387, %tid.x;
	setp.ne.s32 	%p222, %r387, 0;
	@%p222 bra 	$L__BB9_200;
	ld.param.u64 	%rd234, [_ZN6thrust24THRUST_300001_SM_1000_NS8cuda_cub4core6detail13_kernel_agentINS1_8__reduce11ReduceAgentINS0_12zip_iteratorIN4cuda3std3__45tupleIJPKfNS0_17counting_iteratorIlNS0_11use_defaultESF_SF_EEEEEEEPNSB_IJflEEESJ_iNS1_9__extrema9arg_min_fIflNSA_4lessIfEEEEEEJSI_SK_iSP_EEEvDpT0__param_1];
	cvta.to.global.u64 	%rd233, %rd234;
	st.global.f32 	[%rd233], %f242;
	st.global.u64 	[%rd233+8], %rd305;
$L__BB9_200:
	ret;

}
	// .globl	_ZN6thrust24THRUST_300001_SM_1000_NS8cuda_cub4core6detail13_kernel_agentINS1_8__reduce11ReduceAgentINS0_12zip_iteratorIN4cuda3std3__45tupleIJPKfNS0_17counting_iteratorIlNS0_11use_defaultESF_SF_EEEEEEEPNSB_IJflEEESJ_iNS1_9__extrema9arg_min_fIflNSA_4lessIfEEEEEEJSI_SK_iN3cub18CUB_300001_SM_100013GridEvenShareIiEENSS_9GridQueueIjEESP_EEEvDpT0_
.visible .entry _ZN6thrust24THRUST_300001_SM_1000_NS8cuda_cub4core6detail13_kernel_agentINS1_8__reduce11ReduceAgentINS0_12zip_iteratorIN4cuda3std3__45tupleIJPKfNS0_17counting_iteratorIlNS0_11use_defaultESF_SF_EEEEEEEPNSB_IJflEEESJ_iNS1_9__extrema9arg_min_fIflNSA_4lessIfEEEEEEJSI_SK_iN3cub18CUB_300001_SM_100013GridEvenShareIiEENSS_9GridQueueIjEESP_EEEvDpT0_(
	.param .align 8 .b8 _ZN6thrust24THRUST_300001_SM_1000_NS8cuda_cub4core6detail13_kernel_agentINS1_8__reduce11ReduceAgentINS0_12zip_iteratorIN4cuda3std3__45tupleIJPKfNS0_17counting_iteratorIlNS0_11use_defaultESF_SF_EEEEEEEPNSB_IJflEEESJ_iNS1_9__extrema9arg_min_fIflNSA_4lessIfEEEEEEJSI_SK_iN3cub18CUB_300001_SM_100013GridEvenShareIiEENSS_9GridQueueIjEESP_EEEvDpT0__param_0[16],
	.param .u64 .ptr .align 1 _ZN6thrust24THRUST_300001_SM_1000_NS8cuda_cub4core6detail13_kernel_agentINS1_8__reduce11ReduceAgentINS0_12zip_iteratorIN4cuda3std3__45tupleIJPKfNS0_17counting_iteratorIlNS0_11use_defaultESF_SF_EEEEEEEPNSB_IJflEEESJ_iNS1_9__extrema9arg_min_fIflNSA_4lessIfEEEEEEJSI_SK_iN3cub18CUB_300001_SM_100013GridEvenShareIiEENSS_9GridQueueIjEESP_EEEvDpT0__param_1,
	.param .u32 _ZN6thrust24THRUST_300001_SM_1000_NS8cuda_cub4core6detail13_kernel_agentINS1_8__reduce11ReduceAgentINS0_12zip_iteratorIN4cuda3std3__45tupleIJPKfNS0_17counting_iteratorIlNS0_11use_defaultESF_SF_EEEEEEEPNSB_IJflEEESJ_iNS1_9__extrema9arg_min_fIflNSA_4lessIfEEEEEEJSI_SK_iN3cub18CUB_300001_SM_100013GridEvenShareIiEENSS_9GridQueueIjEESP_EEEvDpT0__param_2,
	.param .align 4 .b8 _ZN6thrust24THRUST_300001_SM_1000_NS8cuda_cub4core6detail13_kernel_agentINS1_8__reduce11ReduceAgentINS0_12zip_iteratorIN4cuda3std3__45tupleIJPKfNS0_17counting_iteratorIlNS0_11use_defaultESF_SF_EEEEEEEPNSB_IJflEEESJ_iNS1_9__extrema9arg_min_fIflNSA_4lessIfEEEEEEJSI_SK_iN3cub18CUB_300001_SM_100013GridEvenShareIiEENSS_9GridQueueIjEESP_EEEvDpT0__param_3[40],
	.param .align 8 .b8 _ZN6thrust24THRUST_300001_SM_1000_NS8cuda_cub4core6detail13_kernel_agentINS1_8__reduce11ReduceAgentINS0_12zip_iteratorIN4cuda3std3__45tupleIJPKfNS0_17counting_iteratorIlNS0_11use_defaultESF_SF_EEEEEEEPNSB_IJflEEESJ_iNS1_9__extrema9arg_min_fIflNSA_4lessIfEEEEEEJSI_SK_iN3cub18CUB_300001_SM_100013GridEvenShareIiEENSS_9GridQueueIjEESP_EEEvDpT0__param_4[8],
	.param .align 1 .b8 _ZN6thrust24THRUST_300001_SM_1000_NS8cuda_cub4core6detail13_kernel_agentINS1_8__reduce11ReduceAgentINS0_12zip_iteratorIN4cuda3std3__45tupleIJPKfNS0_17counting_iteratorIlNS0_11use_defaultESF_SF_EEEEEEEPNSB_IJflEEESJ_iNS1_9__extrema9arg_min_fIflNSA_4lessIfEEEEEEJSI_SK_iN3cub18CUB_300001_SM_100013GridEvenShareIiEENSS_9GridQueueIjEESP_EEEvDpT0__param_5[1]
)
.maxntid 256
{
	.reg .pred 	%p<225>;
	.reg .b32 	%r<437>;
	.reg .b32 	%f<243>;
	.reg .b64 	%rd<287>;

	ld.param.u64 	%rd3, [_ZN6thrust24THRUST_300001_SM_1000_NS8cuda_cub4core6detail13_kernel_agentINS1_8__reduce11ReduceAgentINS0_12zip_iteratorIN4cuda3std3__45tupleIJPKfNS0_17counting_iteratorIlNS0_11use_defaultESF_SF_EEEEEEEPNSB_IJflEEESJ_iNS1_9__extrema9arg_min_fIflNSA_4lessIfEEEEEEJSI_SK_iN3cub18CUB_300001_SM_100013GridEvenShareIiEENSS_9GridQueueIjEESP_EEEvDpT0__param_0+8];
	ld.param.u64 	%rd184, [_ZN6thrust24THRUST_300001_SM_1000_NS8cuda_cub4core6detail13_kernel_agentINS1_8__reduce11ReduceAgentINS0_12zip_iteratorIN4cuda3std3__45tupleIJPKfNS0_17counting_iteratorIlNS0_11use_defaultESF_SF_EEEEEEEPNSB_IJflEEESJ_iNS1_9__extrema9arg_min_fIflNSA_4lessIfEEEEEEJSI_SK_iN3cub18CUB_300001_SM_100013GridEvenShareIiEENSS_9GridQueueIjEESP_EEEvDpT0__param_0];
	ld.param.u64 	%rd185, [_ZN6thrust24THRUST_300001_SM_1000_NS8cuda_cub4core6detail13_kernel_agentINS1_8__reduce11ReduceAgentINS0_12zip_iteratorIN4cuda3std3__45tupleIJPKfNS0_17counting_iteratorIlNS0_11use_defaultESF_SF_EEEEEEEPNSB_IJflEEESJ_iNS1_9__extrema9arg_min_fIflNSA_4lessIfEEEEEEJSI_SK_iN3cub18CUB_300001_SM_100013GridEvenShareIiEENSS_9GridQueueIjEESP_EEEvDpT0__param_4];
	ld.param.u32 	%r66, [_ZN6thrust24THRUST_300001_SM_1000_NS8cuda_cub4core6detail13_kernel_agentINS1_8__reduce11ReduceAgentINS0_12zip_iteratorIN4cuda3std3__45tupleIJPKfNS0_17counting_iteratorIlNS0_11use_defaultESF_SF_EEEEEEEPNSB_IJflEEESJ_iNS1_9__extrema9arg_min_fIflNSA_4lessIfEEEEEEJSI_SK_iN3cub18CUB_300001_SM_100013GridEvenShareIiEENSS_9GridQueueIjEESP_EEEvDpT0__param_2];
	cvta.to.global.u64 	%rd1, %rd185;
	cvta.to.global.u64 	%rd2, %rd184;
	mov.u32 	%r1, %ctaid.x;
	mul.lo.s32 	%r2, %r1, 1280;
	mov.u32 	%r67, %nctaid.x;
	mul.lo.s32 	%r3, %r67, 1280;
	add.s32 	%r68, %r2, 1280;
	setp.le.s32 	%p1, %r68, %r66;
	@%p1 bra 	$L__BB10_111;
	sub.s32 	%r4, %r66, %r2;
	mov.u32 	%r5, %tid.x;
	setp.ge.s32 	%p98, %r5, %r4;
	mov.f32 	%f188, 0f00000000;
	mov.b64 	%rd232, 0;
	mov.u32 	%r420, %r5;
	@%p98 bra 	$L__BB10_3;
	add.s32 	%r190, %r2, %r5;
	cvt.s64.s32 	%rd207, %r190;
	mul.wide.s32 	%rd208, %r190, 4;
	add.s64 	%rd209, %rd2, %rd208;
	add.s64 	%rd232, %rd3, %rd207;
	ld.global.f32 	%f188, [%rd209];
	add.s32 	%r420, %r5, 256;
$L__BB10_3:
	setp.ge.s32 	%p99, %r420, %r4;
	@%p99 bra 	$L__BB10_25;
	not.b32 	%r191, %r420;
	add.s32 	%r192, %r66, %r191;
	sub.s32 	%r8, %r192, %r2;
	and.b32  	%r193, %r8, 768;
	setp.eq.s32 	%p100, %r193, 768;
	@%p100 bra 	$L__BB10_10;
	add.s32 	%r418, %r420, %r2;
	shr.u32 	%r194, %r8, 8;
	add.s32 	%r195, %r194, 1;
	and.b32  	%r196, %r195, 3;
	neg.s32 	%r417, %r196;
$L__BB10_6:
	.pragma "nounroll";
	mov.u64 	%rd6, %rd232;
	mov.f32 	%f3, %f188;
	cvt.s64.s32 	%rd211, %r418;
	add.s64 	%rd7, %rd3, %rd211;
	mul.wide.s32 	%rd212, %r418, 4;
	add.s64 	%rd213, %rd2, %rd212;
	ld.global.f32 	%f4, [%rd213];
	setp.lt.f32 	%p101, %f3, %f4;
	@%p101 bra 	$L__BB10_9;
	setp.lt.f32 	%p102, %f4, %f3;
	mov.u64 	%rd232, %rd7;
	mov.f32 	%f188, %f4;
	@%p102 bra 	$L__BB10_9;
	setp.lt.s64 	%p103, %rd6, %rd7;
	min.s64 	%rd232, %rd6, %rd7;
	selp.f32 	%f188, %f3, %f4, %p103;
$L__BB10_9:
	add.s32 	%r420, %r420, 256;
	add.s32 	%r418, %r418, 256;
	add.s32 	%r417, %r417, 1;
	setp.ne.s32 	%p104, %r417, 0;
	@%p104 bra 	$L__BB10_6;
$L__BB10_10:
	setp.lt.u32 	%p105, %r8, 768;
	@%p105 bra 	$L__BB10_25;
	add.s32 	%r421, %r420, %r2;
	add.s32 	%r424, %r421, 256;
	add.s32 	%r423, %r421, 512;
	add.s32 	%r422, %r421, 768;
	add.s64 	%rd12, %rd2, 2048;
$L__BB10_12:
	cvt.s64.s32 	%rd214, %r424;
	add.s64 	%rd14, %rd3, %rd214;
	cvt.s64.s32 	%rd215, %r423;
	add.s64 	%rd15, %rd3, %rd215;
	cvt.s64.s32 	%rd216, %r422;
	add.s64 	%rd16, %rd3, %rd216;
	cvt.s64.s32 	%rd217, %r421;
	mul.wide.s32 	%rd218, %r421, 4;
	add.s64 	%rd17, %rd12, %rd218;
	add.s64 	%rd18, %rd3, %rd217;
	ld.global.f32 	%f10, [%rd17+-2048];
	setp.lt.f32 	%p106, %f188, %f10;
	mov.u64 	%rd229, %rd232;
	mov.f32 	%f185, %f188;
	@%p106 bra 	$L__BB10_15;
	setp.lt.f32 	%p107, %f10, %f188;
	mov.u64 	%rd229, %rd18;
	mov.f32 	%f185, %f10;
	@%p107 bra 	$L__BB10_15;
	setp.lt.s64 	%p108, %rd232, %rd18;
	min.s64 	%rd229, %rd232, %rd18;
	selp.f32 	%f185, %f188, %f10, %p108;
$L__BB10_15:
	ld.global.f32 	%f13, [%rd17+-1024];
	setp.lt.f32 	%p109, %f185, %f13;
	mov.u64 	%rd230, %rd229;
	mov.f32 	%f186, %f185;
	@%p109 bra 	$L__BB10_18;
	setp.lt.f32 	%p110, %f13, %f185;
	mov.u64 	%rd230, %rd14;
	mov.f32 	%f186, %f13;
	@%p110 bra 	$L__BB10_18;
	setp.lt.s64 	%p111, %rd229, %rd14;
	min.s64 	%rd230, %rd229, %rd14;
	selp.f32 	%f186, %f185, %f13, %p111;
$L__BB10_18:
	ld.global.f32 	%f16, [%rd17];
	setp.lt.f32 	%p112, %f186, %f16;
	mov.u64 	%rd231, %rd230;
	mov.f32 	%f187, %f186;
	@%p112 bra 	$L__BB10_21;
	setp.lt.f32 	%p113, %f16, %f186;
	mov.u64 	%rd231, %rd15;
	mov.f32 	%f187, %f16;
	@%p113 bra 	$L__BB10_21;
	setp.lt.s64 	%p114, %rd230, %rd15;
	min.s64 	%rd231, %rd230, %rd15;
	selp.f32 	%f187, %f186, %f16, %p114;
$L__BB10_21:
	ld.global.f32 	%f19, [%rd17+1024];
	setp.lt.f32 	%p115, %f187, %f19;
	mov.u64 	%rd232, %rd231;
	mov.f32 	%f188, %f187;
	@%p115 bra 	$L__BB10_24;
	setp.lt.f32 	%p116, %f19, %f187;
	mov.u64 	%rd232, %rd16;
	mov.f32 	%f188, %f19;
	@%p116 bra 	$L__BB10_24;
	setp.lt.s64 	%p117, %rd231, %rd16;
	min.s64 	%rd232, %rd231, %rd16;
	selp.f32 	%f188, %f187, %f19, %p117;
$L__BB10_24:
	add.s32 	%r420, %r420, 1024;
	add.s32 	%r424, %r424, 1024;
	add.s32 	%r423, %r423, 1024;
	add.s32 	%r422, %r422, 1024;
	add.s32 	%r421, %r421, 1024;
	setp.lt.s32 	%p118, %r420, %r4;
	@%p118 bra 	$L__BB10_12;
$L__BB10_25:
	setp.lt.s32 	%p119, %r4, 256;
	@%p119 bra 	$L__BB10_65;
	// begin inline asm
	mov.u32 %r310, %laneid;
	// end inline asm
	mov.b32 	%r312, %f188;
	mov.b32 	%r328, 1;
	mov.b32 	%r329, 31;
	mov.b32 	%r330, -1;
	// begin inline asm
	shfl.sync.down.b32 %r311, %r312, %r328, %r329, %r330;
	// end inline asm
	mov.b32 	%f23, %r311;
	// begin inline asm
	shfl.sync.down.b32 %r316, %r317, %r328, %r329, %r330;
	// end inline asm
	mov.b64 	{%r322, %r327}, %rd232;
	// begin inline asm
	shfl.sync.down.b32 %r321, %r322, %r328, %r329, %r330;
	// end inline asm
	// begin inline asm
	shfl.sync.down.b32 %r326, %r327, %r328, %r329, %r330;
	// end inline asm
	mov.b64 	%rd28, {%r321, %r326};
	setp.gt.s32 	%p176, %r310, 30;
	setp.lt.f32 	%p177, %f188, %f23;
	or.pred  	%p178, %p176, %p177;
	mov.u64 	%rd234, %rd232;
	mov.f32 	%f190, %f188;
	@%p178 bra 	$L__BB10_29;
	setp.gt.f32 	%p179, %f188, %f23;
	mov.u64 	%rd234, %rd28;
	mov.f32 	%f190, %f23;
	@%p179 bra 	$L__BB10_29;
	setp.lt.s64 	%p180, %rd232, %rd28;
	min.s64 	%rd234, %rd232, %rd28;
	selp.f32 	%f190, %f188, %f23, %p180;
$L__BB10_29:
	mov.b32 	%r332, %f190;
	mov.b32 	%r348, 2;
	mov.b32 	%r349, 31;
	mov.b32 	%r350, -1;
	// begin inline asm
	shfl.sync.down.b32 %r331, %r332, %r348, %r349, %r350;
	// end inline asm
	mov.b32 	%f26, %r331;
	// begin inline asm
	shfl.sync.down.b32 %r336, %r337, %r348, %r349, %r350;
	// end inline asm
	mov.b64 	{%r342, %r347}, %rd234;
	// begin inline asm
	shfl.sync.down.b32 %r341, %r342, %r348, %r349, %r350;
	// end inline asm
	// begin inline asm
	shfl.sync.down.b32 %r346, %r347, %r348, %r349, %r350;
	// end inline asm
	mov.b64 	%rd31, {%r341, %r346};
	setp.gt.s32 	%p181, %r310, 29;
	setp.lt.f32 	%p182, %f190, %f26;
	or.pred  	%p183, %p181, %p182;
	mov.u64 	%rd235, %rd234;
	mov.f32 	%f191, %f190;
	@%p183 bra 	$L__BB10_32;
	setp.gt.f32 	%p184, %f190, %f26;
	mov.u64 	%rd235, %rd31;
	mov.f32 	%f191, %f26;
	@%p184 bra 	$L__BB10_32;
	setp.lt.s64 	%p185, %rd234, %rd31;
	min.s64 	%rd235, %rd234, %rd31;
	selp.f32 	%f191, %f190, %f26, %p185;
$L__BB10_32:
	mov.b32 	%r352, %f191;
	mov.b32 	%r368, 4;
	mov.b32 	%r369, 31;
	mov.b32 	%r370, -1;
	// begin inline asm
	shfl.sync.down.b32 %r351, %r352, %r368, %r369, %r370;
	// end inline asm
	mov.b32 	%f29, %r351;
	// begin inline asm
	shfl.sync.down.b32 %r356, %r357, %r368, %r369, %r370;
	// end inline asm
	mov.b64 	{%r362, %r367}, %rd235;
	// begin inline asm
	shfl.sync.down.b32 %r361, %r362, %r368, %r369, %r370;
	// end inline asm
	// begin inline asm
	shfl.sync.down.b32 %r366, %r367, %r368, %r369, %r370;
	// end inline asm
	mov.b64 	%rd34, {%r361, %r366};
	setp.gt.s32 	%p186, %r310, 27;
	setp.lt.f32 	%p187, %f191, %f29;
	or.pred  	%p188, %p186, %p187;
	mov.u64 	%rd236, %rd235;
	mov.f32 	%f192, %f191;
	@%p188 bra 	$L__BB10_35;
	setp.gt.f32 	%p189, %f191, %f29;
	mov.u64 	%rd236, %rd34;
	mov.f32 	%f192, %f29;
	@%p189 bra 	$L__BB10_35;
	setp.lt.s64 	%p190, %rd235, %rd34;
	min.s64 	%rd236, %rd235, %rd34;
	selp.f32 	%f192, %f191, %f29, %p190;
$L__BB10_35:
	mov.b32 	%r372, %f192;
	mov.b32 	%r388, 8;
	mov.b32 	%r389, 31;
	mov.b32 	%r390, -1;
	// begin inline asm
	shfl.sync.down.b32 %r371, %r372, %r388, %r389, %r390;
	// end inline asm
	mov.b32 	%f32, %r371;
	// begin inline asm
	shfl.sync.down.b32 %r376, %r377, %r388, %r389, %r390;
	// end inline asm
	mov.b64 	{%r382, %r387}, %rd236;
	// begin inline asm
	shfl.sync.down.b32 %r381, %r382, %r388, %r389, %r390;
	// end inline asm
	// begin inline asm
	shfl.sync.down.b32 %r386, %r387, %r388, %r389, %r390;
	// end inline asm
	mov.b64 	%rd37, {%r381, %r386};
	setp.gt.s32 	%p191, %r310, 23;
	setp.lt.f32 	%p192, %f192, %f32;
	or.pred  	%p193, %p191, %p192;
	mov.u64 	%rd237, %rd236;
	mov.f32 	%f193, %f192;
	@%p193 bra 	$L__BB10_38;
	setp.gt.f32 	%p194, %f192, %f32;
	mov.u64 	%rd237, %rd37;
	mov.f32 	%f193, %f32;
	@%p194 bra 	$L__BB10_38;
	setp.lt.s64 	%p195, %rd236, %rd37;
	min.s64 	%rd237, %rd236, %rd37;
	selp.f32 	%f193, %f192, %f32, %p195;
$L__BB10_38:
	mov.b32 	%r392, %f193;
	mov.b32 	%r408, 16;
	mov.b32 	%r409, 31;
	mov.b32 	%r410, -1;
	// begin inline asm
	shfl.sync.down.b32 %r391, %r392, %r408, %r409, %r410;
	// end inline asm
	mov.b32 	%f35, %r391;
	// begin inline asm
	shfl.sync.down.b32 %r396, %r397, %r408, %r409, %r410;
	// end inline asm
	mov.b64 	{%r402, %r407}, %rd237;
	// begin inline asm
	shfl.sync.down.b32 %r401, %r402, %r408, %r409, %r410;
	// end inline asm
	// begin inline asm
	shfl.sync.down.b32 %r406, %r407, %r408, %r409, %r410;
	// end inline asm
	mov.b64 	%rd40, {%r401, %r406};
	setp.gt.s32 	%p196, %r310, 15;
	setp.lt.f32 	%p197, %f193, %f35;
	or.pred  	%p198, %p196, %p197;
	mov.u64 	%rd286, %rd237;
	mov.f32 	%f242, %f193;
	@%p198 bra 	$L__BB10_41;
	setp.gt.f32 	%p199, %f193, %f35;
	mov.u64 	%rd286, %rd40;
	mov.f32 	%f242, %f35;
	@%p199 bra 	$L__BB10_41;
	setp.lt.s64 	%p200, %rd237, %rd40;
	min.s64 	%rd286, %rd237, %rd40;
	selp.f32 	%f242, %f193, %f35, %p200;
$L__BB10_41:
	setp.ne.s32 	%p201, %r310, 0;
	@%p201 bra 	$L__BB10_43;
	shr.u32 	%r411, %r5, 1;
	and.b32  	%r412, %r411, 496;
	mov.u32 	%r413, _ZN6thrust24THRUST_300001_SM_1000_NS8cuda_cub4core6detail5shmemE;
	add.s32 	%r414, %r413, %r412;
	st.shared.f32 	[%r414+8], %f242;
	st.shared.u64 	[%r414+16], %rd286;
$L__BB10_43:
	bar.sync 	0;
	setp.ne.s32 	%p202, %r5, 0;
	@%p202 bra 	$L__BB10_201;
	ld.shared.f32 	%f38, [_ZN6thrust24THRUST_300001_SM_1000_NS8cuda_cub4core6detail5shmemE+24];
	ld.shared.u64 	%rd43, [_ZN6thrust24THRUST_300001_SM_1000_NS8cuda_cub4core6detail5shmemE+32];
	setp.lt.f32 	%p203, %f242, %f38;
	mov.u64 	%rd239, %rd286;
	mov.f32 	%f195, %f242;
	@%p203 bra 	$L__BB10_47;
	setp.lt.f32 	%p204, %f38, %f242;
	mov.u64 	%rd239, %rd43;
	mov.f32 	%f195, %f38;
	@%p204 bra 	$L__BB10_47;
	setp.lt.s64 	%p205, %rd286, %rd43;
	min.s64 	%rd239, %rd286, %rd43;
	selp.f32 	%f195, %f242, %f38, %p205;
$L__BB10_47:
	ld.shared.f32 	%f41, [_ZN6thrust24THRUST_300001_SM_1000_NS8cuda_cub4core6detail5shmemE+40];
	ld.shared.u64 	%rd46, [_ZN6thrust24THRUST_300001_SM_1000_NS8cuda_cub4core6detail5shmemE+48];
	setp.lt.f32 	%p206, %f195, %f41;
	mov.u64 	%rd240, %rd239;
	mov.f32 	%f196, %f195;
	@%p206 bra 	$L__BB10_50;
	setp.lt.f32 	%p207, %f41, %f195;
	mov.u64 	%rd240, %rd46;
	mov.f32 	%f196, %f41;
	@%p207 bra 	$L__BB10_50;
	setp.lt.s64 	%p208, %rd239, %rd46;
	min.s64 	%rd240, %rd239, %rd46;
	selp.f32 	%f196, %f195, %f41, %p208;
$L__BB10_50:
	ld.shared.f32 	%f44, [_ZN6thrust24THRUST_300001_SM_1000_NS8cuda_cub4core6detail5shmemE+56];
	ld.shared.u64 	%rd49, [_ZN6thrust24THRUST_300001_SM_1000_NS8cuda_cub4core6detail5shmemE+64];
	setp.lt.f32 	%p209, %f196, %f44;
	mov.u64 	%rd241, %rd240;
	mov.f32 	%f197, %f196;
	@%p209 bra 	$L__BB10_53;
	setp.lt.f32 	%p210, %f44, %f196;
	mov.u64 	%rd241, %rd49;
	mov.f32 	%f197, %f44;
	@%p210 bra 	$L__BB10_53;
	setp.lt.s64 	%p211, %rd240, %rd49;
	min.s64 	%rd241, %rd240, %rd49;
	selp.f32 	%f197, %f196, %f44, %p211;
$L__BB10_53:
	ld.shared.f32 	%f47, [_ZN6thrust24THRUST_300001_SM_1000_NS8cuda_cub4core6detail5shmemE+72];
	ld.shared.u64 	%rd52, [_ZN6thrust24THRUST_300001_SM_1000_NS8cuda_cub4core6detail5shmemE+80];
	setp.lt.f32 	%p212, %f197, %f47;
	mov.u64 	%rd242, %rd241;
	mov.f32 	%f198, %f197;
	@%p212 bra 	$L__BB10_56;
	setp.lt.f32 	%p213, %f47, %f197;
	mov.u64 	%rd242, %rd52;
	mov.f32 	%f198, %f47;
	@%p213 bra 	$L__BB10_56;
	setp.lt.s64 	%p214, %rd241, %rd52;
	min.s64 	%rd242, %rd241, %rd52;
	selp.f32 	%f198, %f197, %f47, %p214;
$L__BB10_56:
	ld.shared.f32 	%f50, [_ZN6thrust24THRUST_300001_SM_1000_NS8cuda_cub4core6detail5shmemE+88];
	ld.shared.u64 	%rd55, [_ZN6thrust24THRUST_300001_SM_1000_NS8cuda_cub4core6detail5shmemE+96];
	setp.lt.f32 	%p215, %f198, %f50;
	mov.u64 	%rd243, %rd242;
	mov.f32 	%f199, %f198;
	@%p215 bra 	$L__BB10_59;
	setp.lt.f32 	%p216, %f50, %f198;
	mov.u64 	%rd243, %rd55;
	mov.f32 	%f199, %f50;
	@%p216 bra 	$L__BB10_59;
	setp.lt.s64 	%p217, %rd242, %rd55;
	min.s64 	%rd243, %rd242, %rd55;
	selp.f32 	%f199, %f198, %f50, %p217;
$L__BB10_59:
	ld.shared.f32 	%f53, [_ZN6thrust24THRUST_300001_SM_1000_NS8cuda_cub4core6detail5shmemE+104];
	ld.shared.u64 	%rd58, [_ZN6thrust24THRUST_300001_SM_1000_NS8cuda_cub4core6detail5shmemE+112];
	setp.lt.f32 	%p218, %f199, %f53;
	mov.u64 	%rd244, %rd243;
	mov.f32 	%f200, %f199;
	@%p218 bra 	$L__BB10_62;
	setp.lt.f32 	%p219, %f53, %f199;
	mov.u64 	%rd244, %rd58;
	mov.f32 	%f200, %f53;
	@%p219 bra 	$L__BB10_62;
	setp.lt.s64 	%p220, %rd243, %rd58;
	min.s64 	%rd244, %rd243, %rd58;
	selp.f32 	%f200, %f199, %f53, %p220;
$L__BB10_62:
	ld.shared.f32 	%f56, [_ZN6thrust24THRUST_300001_SM_1000_NS8cuda_cub4core6detail5shmemE+120];
	ld.shared.u64 	%rd61, [_ZN6thrust24THRUST_300001_SM_1000_NS8cuda_cub4core6detail5shmemE+128];
	setp.lt.f32 	%p221, %f200, %f56;
	mov.f32 	%f242, %f200;
	mov.u64 	%rd286, %rd244;
	@%p221 bra 	$L__BB10_201;
	setp.lt.f32 	%p222, %f56, %f200;
	mov.f32 	%f242, %f56;
	mov.u64 	%rd286, %rd61;
	@%p222 bra 	$L__BB10_201;
	setp.lt.s64 	%p223, %rd244, %rd61;
	min.s64 	%rd286, %rd244, %rd61;
	selp.f32 	%f242, %f200, %f56, %p223;
	bra.uni 	$L__BB10_201;
$L__BB10_65:
	// begin inline asm
	mov.u32 %r197, %laneid;
	// end inline asm
	and.b32  	%r218, %r5, 992;
	add.s32 	%r219, %r218, 32;
	setp.gt.s32 	%p120, %r219, %r4;
	not.b32 	%r220, %r218;
	add.s32 	%r221, %r4, %r220;
	selp.b32 	%r216, %r221, 31, %p120;
	mov.b32 	%r199, %f188;
	mov.b32 	%r215, 1;
	mov.b32 	%r217, -1;
	// begin inline asm
	shfl.sync.down.b32 %r198, %r199, %r215, %r216, %r217;
	// end inline asm
	mov.b32 	%f58, %r198;
	// begin inline asm
	shfl.sync.down.b32 %r203, %r204, %r215, %r216, %r217;
	// end inline asm
	mov.b64 	{%r209, %r214}, %rd232;
	// begin inline asm
	shfl.sync.down.b32 %r208, %r209, %r215, %r216, %r217;
	// end inline asm
	// begin inline asm
	shfl.sync.down.b32 %r213, %r214, %r215, %r216, %r217;
	// end inline asm
	mov.b64 	%rd63, {%r208, %r213};
	setp.ge.s32 	%p121, %r197, %r216;
	setp.lt.f32 	%p122, %f188, %f58;
	or.pred  	%p123, %p121, %p122;
	mov.f32 	%f201, %f188;
	mov.u64 	%rd245, %rd232;
	@%p123 bra 	$L__BB10_68;
	setp.gt.f32 	%p124, %f188, %f58;
	mov.f32 	%f201, %f58;
	mov.u64 	%rd245, %rd63;
	@%p124 bra 	$L__BB10_68;
	setp.lt.s64 	%p125, %rd232, %rd63;
	selp.f32 	%f201, %f188, %f58, %p125;
	min.s64 	%rd245, %rd232, %rd63;
$L__BB10_68:
	mov.b32 	%r223, %f201;
	mov.b32 	%r239, 2;
	mov.b32 	%r241, -1;
	// begin inline asm
	shfl.sync.down.b32 %r222, %r223, %r239, %r216, %r241;
	// end inline asm
	mov.b32 	%f61, %r222;
	// begin inline asm
	shfl.sync.down.b32 %r227, %r228, %r239, %r216, %r241;
	// end inline asm
	mov.b64 	{%r233, %r238}, %rd245;
	// begin inline asm
	shfl.sync.down.b32 %r232, %r233, %r239, %r216, %r241;
	// end inline asm
	// begin inline asm
	shfl.sync.down.b32 %r237, %r238, %r239, %r216, %r241;
	// end inline asm
	mov.b64 	%rd66, {%r232, %r237};
	add.s32 	%r242, %r197, 2;
	setp.gt.s32 	%p126, %r242, %r216;
	setp.lt.f32 	%p127, %f201, %f61;
	or.pred  	%p128, %p126, %p127;
	mov.f32 	%f202, %f201;
	mov.u64 	%rd246, %rd245;
	@%p128 bra 	$L__BB10_71;
	setp.gt.f32 	%p129, %f201, %f61;
	mov.f32 	%f202, %f61;
	mov.u64 	%rd246, %rd66;
	@%p129 bra 	$L__BB10_71;
	setp.lt.s64 	%p130, %rd245, %rd66;
	selp.f32 	%f202, %f201, %f61, %p130;
	min.s64 	%rd246, %rd245, %rd66;
$L__BB10_71:
	mov.b32 	%r244, %f202;
	mov.b32 	%r260, 4;
	mov.b32 	%r262, -1;
	// begin inline asm
	shfl.sync.down.b32 %r243, %r244, %r260, %r216, %r262;
	// end inline asm
	mov.b32 	%f64, %r243;
	// begin inline asm
	shfl.sync.down.b32 %r248, %r249, %r260, %r216, %r262;
	// end inline asm
	mov.b64 	{%r254, %r259}, %rd246;
	// begin inline asm
	shfl.sync.down.b32 %r253, %r254, %r260, %r216, %r262;
	// end inline asm
	// begin inline asm
	shfl.sync.down.b32 %r258, %r259, %r260, %r216, %r262;
	// end inline asm
	mov.b64 	%rd69, {%r253, %r258};
	add.s32 	%r263, %r197, 4;
	setp.gt.s32 	%p131, %r263, %r216;
	setp.lt.f32 	%p132, %f202, %f64;
	or.pred  	%p133, %p131, %p132;
	mov.f32 	%f203, %f202;
	mov.u64 	%rd247, %rd246;
	@%p133 bra 	$L__BB10_74;
	setp.gt.f32 	%p134, %f202, %f64;
	mov.f32 	%f203, %f64;
	mov.u64 	%rd247, %rd69;
	@%p134 bra 	$L__BB10_74;
	setp.lt.s64 	%p135, %rd246, %rd69;
	selp.f32 	%f203, %f202, %f64, %p135;
	min.s64 	%rd247, %rd246, %rd69;
$L__BB10_74:
	mov.b32 	%r265, %f203;
	mov.b32 	%r281, 8;
	mov.b32 	%r283, -1;
	// begin inline asm
	shfl.sync.down.b32 %r264, %r265, %r281, %r216, %r283;
	// end inline asm
	mov.b32 	%f67, %r264;
	// begin inline asm
	shfl.sync.down.b32 %r269, %r270, %r281, %r216, %r283;
	// end inline asm
	mov.b64 	{%r275, %r280}, %rd247;
	// begin inline asm
	shfl.sync.down.b32 %r274, %r275, %r281, %r216, %r283;
	// end inline asm
	// begin inline asm
	shfl.sync.down.b32 %r279, %r280, %r281, %r216, %r283;
	// end inline asm
	mov.b64 	%rd72, {%r274, %r279};
	add.s32 	%r284, %r197, 8;
	setp.gt.s32 	%p136, %r284, %r216;
	setp.lt.f32 	%p137, %f203, %f67;
	or.pred  	%p138, %p136, %p137;
	mov.f32 	%f204, %f203;
	mov.u64 	%rd248, %rd247;
	@%p138 bra 	$L__BB10_77;
	setp.gt.f32 	%p139, %f203, %f67;
	mov.f32 	%f204, %f67;
	mov.u64 	%rd248, %rd72;
	@%p139 bra 	$L__BB10_77;
	setp.lt.s64 	%p140, %rd247, %rd72;
	selp.f32 	%f204, %f203, %f67, %p140;
	min.s64 	%rd248, %rd247, %rd72;
$L__BB10_77:
	mov.b32 	%r286, %f204;
	mov.b32 	%r302, 16;
	mov.b32 	%r304, -1;
	// begin inline asm
	shfl.sync.down.b32 %r285, %r286, %r302, %r216, %r304;
	// end inline asm
	mov.b32 	%f70, %r285;
	// begin inline asm
	shfl.sync.down.b32 %r290, %r291, %r302, %r216, %r304;
	// end inline asm
	mov.b64 	{%r296, %r301}, %rd248;
	// begin inline asm
	shfl.sync.down.b32 %r295, %r296, %r302, %r216, %r304;
	// end inline asm
	// begin inline asm
	shfl.sync.down.b32 %r300, %r301, %r302, %r216, %r304;
	// end inline asm
	mov.b64 	%rd75, {%r295, %r300};
	add.s32 	%r305, %r197, 16;
	setp.gt.s32 	%p141, %r305, %r216;
	setp.lt.f32 	%p142, %f204, %f70;
	or.pred  	%p143, %p141, %p142;
	mov.f32 	%f242, %f204;
	mov.u64 	%rd286, %rd248;
	@%p143 bra 	$L__BB10_80;
	setp.gt.f32 	%p144, %f204, %f70;
	mov.f32 	%f242, %f70;
	mov.u64 	%rd286, %rd75;
	@%p144 bra 	$L__BB10_80;
	setp.lt.s64 	%p145, %rd248, %rd75;
	selp.f32 	%f242, %f204, %f70, %p145;
	min.s64 	%rd286, %rd248, %rd75;
$L__BB10_80:
	setp.ne.s32 	%p146, %r197, 0;
	@%p146 bra 	$L__BB10_82;
	shr.u32 	%r306, %r5, 1;
	and.b32  	%r307, %r306, 496;
	mov.u32 	%r308, _ZN6thrust24THRUST_300001_SM_1000_NS8cuda_cub4core6detail5shmemE;
	add.s32 	%r309, %r308, %r307;
	st.shared.f32 	[%r309+8], %f242;
	st.shared.u64 	[%r309+16], %rd286;
$L__BB10_82:
	bar.sync 	0;
	setp.ne.s32 	%p147, %r5, 0;
	@%p147 bra 	$L__BB10_201;
	setp.lt.s32 	%p148, %r4, 33;
	mov.f32 	%f206, %f242;
	mov.u64 	%rd250, %rd286;
	@%p148 bra 	$L__BB10_87;
	ld.shared.f32 	%f73, [_ZN6thrust24THRUST_300001_SM_1000_NS8cuda_cub4core6detail5shmemE+24];
	ld.shared.u64 	%rd78, [_ZN6thrust24THRUST_300001_SM_1000_NS8cuda_cub4core6detail5shmemE+32];
	setp.lt.f32 	%p149, %f242, %f73;
	mov.f32 	%f206, %f242;
	mov.u64 	%rd250, %rd286;
	@%p149 bra 	$L__BB10_87;
	setp.lt.f32 	%p150, %f73, %f242;
	mov.f32 	%f206, %f73;
	mov.u64 	%rd250, %rd78;
	@%p150 bra 	$L__BB10_87;
	setp.lt.s64 	%p151, %rd286, %rd78;
	selp.f32 	%f206, %f242, %f73, %p151;
	min.s64 	%rd250, %rd286, %rd78;
$L__BB10_87:
	setp.lt.s32 	%p152, %r4, 65;
	mov.f32 	%f207, %f206;
	mov.u64 	%rd251, %rd250;
	@%p152 bra 	$L__BB10_91;
	ld.shared.f32 	%f76, [_ZN6thrust24THRUST_300001_SM_1000_NS8cuda_cub4core6detail5shmemE+40];
	ld.shared.u64 	%rd81, [_ZN6thrust24THRUST_300001_SM_1000_NS8cuda_cub4core6detail5shmemE+48];
	setp.lt.f32 	%p153, %f206, %f76;
	mov.f32 	%f207, %f206;
	mov.u64 	%rd251, %rd250;
	@%p153 bra 	$L__BB10_91;
	setp.lt.f32 	%p154, %f76, %f206;
	mov.f32 	%f207, %f76;
	mov.u64 	%rd251, %rd81;
	@%p154 bra 	$L__BB10_91;
	setp.lt.s64 	%p155, %rd250, %rd81;
	selp.f32 	%f207, %f206, %f76, %p155;
	min.s64 	%rd251, %rd250, %rd81;
$L__BB10_91:
	setp.lt.s32 	%p156, %r4, 97;
	mov.f32 	%f208, %f207;
	mov.u64 	%rd252, %rd251;
	@%p156 bra 	$L__BB10_95;
	ld.shared.f32 	%f79, [_ZN6thrust24THRUST_300001_SM_1000_NS8cuda_cub4core6detail5shmemE+56];
	ld.shared.u64 	%rd84, [_ZN6thrust24THRUST_300001_SM_1000_NS8cuda_cub4core6detail5shmemE+64];
	setp.lt.f32 	%p157, %f207, %f79;
	mov.f32 	%f208, %f207;
	mov.u64 	%rd252, %rd251;
	@%p157 bra 	$L__BB10_95;
	setp.lt.f32 	%p158, %f79, %f207;
	mov.f32 	%f208, %f79;
	mov.u64 	%rd252, %rd84;
	@%p158 bra 	$L__BB10_95;
	setp.lt.s64 	%p159, %rd251, %rd84;
	selp.f32 	%f208, %f207, %f79, %p159;
	min.s64 	%rd252, %rd251, %rd84;
$L__BB10_95:
	setp.lt.s32 	%p160, %r4, 129;
	mov.f32 	%f209, %f208;
	mov.u64 	%rd253, %rd252;
	@%p160 bra 	$L__BB10_99;
	ld.shared.f32 	%f82, [_ZN6thrust24THRUST_300001_SM_1000_NS8cuda_cub4core6detail5shmemE+72];
	ld.shared.u64 	%rd87, [_ZN6thrust24THRUST_300001_SM_1000_NS8cuda_cub4core6detail5shmemE+80];
	setp.lt.f32 	%p161, %f208, %f82;
	mov.f32 	%f209, %f208;
	mov.u64 	%rd253, %rd252;
	@%p161 bra 	$L__BB10_99;
	setp.lt.f32 	%p162, %f82, %f208;
	mov.f32 	%f209, %f82;
	mov.u64 	%rd253, %rd87;
	@%p162 bra 	$L__BB10_99;
	setp.lt.s64 	%p163, %rd252, %rd87;
	selp.f32 	%f209, %f208, %f82, %p163;
	min.s64 	%rd253, %rd252, %rd87;
$L__BB10_99:
	setp.lt.s32 	%p164, %r4, 161;
	mov.f32 	%f210, %f209;
	mov.u64 	%rd254, %rd253;
	@%p164 bra 	$L__BB10_103;
	ld.shared.f32 	%f85, [_ZN6thrust24THRUST_300001_SM_1000_NS8cuda_cub4core6detail5shmemE+88];
	ld.shared.u64 	%rd90, [_ZN6thrust24THRUST_300001_SM_1000_NS8cuda_cub4core6detail5shmemE+96];
	setp.lt.f32 	%p165, %f209, %f85;
	mov.f32 	%f210, %f209;
	mov.u64 	%rd254, %rd253;
	@%p165 bra 	$L__BB10_103;
	setp.lt.f32 	%p166, %f85, %f209;
	mov.f32 	%f210, %f85;
	mov.u64 	%rd254, %rd90;
	@%p166 bra 	$L__BB10_103;
	setp.lt.s64 	%p167, %rd253, %rd90;
	selp.f32 	%f210, %f209, %f85, %p167;
	min.s64 	%rd254, %rd253, %rd90;
$L__BB10_103:
	setp.lt.s32 	%p168, %r4, 193;
	mov.f32 	%f211, %f210;
	mov.u64 	%rd255, %rd254;
	@%p168 bra 	$L__BB10_107;
	ld.shared.f32 	%f88, [_ZN6thrust24THRUST_300001_SM_1000_NS8cuda_cub4core6detail5shmemE+104];
	ld.shared.u64 	%rd93, [_ZN6thrust24THRUST_300001_SM_1000_NS8cuda_cub4core6detail5shmemE+112];
	setp.lt.f32 	%p169, %f210, %f88;
	mov.f32 	%f211, %f210;
	mov.u64 	%rd255, %rd254;
	@%p169 bra 	$L__BB10_107;
	setp.lt.f32 	%p170, %f88, %f210;
	mov.f32 	%f211, %f88;
	mov.u64 	%rd255, %rd93;
	@%p170 bra 	$L__BB10_107;
	setp.lt.s64 	%p171, %rd254, %rd93;
	selp.f32 	%f211, %f210, %f88, %p171;
	min.s64 	%rd255, %rd254, %rd93;
$L__BB10_107:
	setp.lt.s32 	%p172, %r4, 225;
	mov.f32 	%f242, %f211;
	mov.u64 	%rd286, %rd255;
	@%p172 bra 	$L__BB10_201;
	ld.shared.f32 	%f91, [_ZN6thrust24THRUST_300001_SM_1000_NS8cuda_cub4core6detail5shmemE+120];
	ld.shared.u64 	%rd96, [_ZN6thrust24THRUST_300001_SM_1000_NS8cuda_cub4core6detail5shmemE+128];
	setp.lt.f32 	%p173, %f211, %f91;
	mov.f32 	%f242, %f211;
	mov.u64 	%rd286, %rd255;
	@%p173 bra 	$L__BB10_201;
	setp.lt.f32 	%p174, %f91, %f211;
	mov.f32 	%f242, %f91;
	mov.u64 	%rd286, %rd96;
	@%p174 bra 	$L__BB10_201;
	setp.lt.s64 	%p175, %rd255, %rd96;
	selp.f32 	%f242, %f211, %f91, %p175;
	min.s64 	%rd286, %rd255, %rd96;
	bra.uni 	$L__BB10_201;
$L__BB10_111:
	mov.u32 	%r35, %tid.x;
	cvt.s64.s32 	%rd186, %r2;
	add.s64 	%rd98, %rd3, %rd186;
	cvt.u64.u32 	%rd99, %r35;
	add.s64 	%rd187, %rd99, %rd186;
	shl.b64 	%rd188, %rd187, 2;
	add.s64 	%rd189, %rd2, %rd188;
	ld.global.f32 	%f172, [%rd189];
	add.s32 	%r69, %r35, 256;
	cvt.u64.u32 	%rd190, %r69;
	ld.global.f32 	%f173, [%rd189+1024];
	add.s32 	%r70, %r35, 512;
	cvt.u64.u32 	%rd191, %r70;
	ld.global.f32 	%f174, [%rd189+2048];
	ld.global.f32 	%f93, [%rd189+3072];
	or.b32  	%r71, %r35, 1024;
	cvt.u64.u32 	%rd100, %r71;
	add.s64 	%rd101, %rd98, %rd100;
	ld.global.f32 	%f94, [%rd189+4096];
	setp.lt.f32 	%p2, %f173, %f172;
	selp.f32 	%f175, %f173, %f172, %p2;
	selp.b64 	%rd192, %rd190, %rd99, %p2;
	setp.lt.f32 	%p3, %f174, %f175;
	selp.f32 	%f95, %f174, %f175, %p3;
	selp.b64 	%rd102, %rd191, %rd192, %p3;
	setp.lt.f32 	%p4, %f95, %f93;
	mov.f32 	%f212, %f95;
	mov.u64 	%rd256, %rd102;
	@%p4 bra 	$L__BB10_114;
	add.s32 	%r72, %r35, 768;
	cvt.u64.u32 	%rd256, %r72;
	setp.lt.f32 	%p5, %f93, %f95;
	mov.f32 	%f212, %f93;
	@%p5 bra 	$L__BB10_114;
	mov.f32 	%f212, %f95;
	mov.u64 	%rd256, %rd102;
$L__BB10_114:
	add.s64 	%rd105, %rd98, %rd256;
	setp.lt.f32 	%p6, %f212, %f94;
	mov.f32 	%f230, %f212;
	mov.u64 	%rd274, %rd105;
	@%p6 bra 	$L__BB10_117;
	setp.lt.f32 	%p7, %f94, %f212;
	mov.f32 	%f230, %f94;
	mov.u64 	%rd274, %rd101;
	@%p7 bra 	$L__BB10_117;
	setp.lt.s64 	%p8, %rd256, %rd100;
	selp.f32 	%f230, %f212, %f94, %p8;
	selp.b64 	%rd274, %rd105, %rd101, %p8;
$L__BB10_117:
	setp.le.s32 	%p9, %r66, %r3;
	@%p9 bra 	$L__BB10_162;
	setp.ne.s32 	%p10, %r35, 0;
	@%p10 bra 	$L__BB10_120;
	atom.global.add.u32 	%r73, [%rd1+4], 1280;
	add.s32 	%r74, %r73, %r3;
	st.shared.u32 	[_ZN6thrust24THRUST_300001_SM_1000_NS8cuda_cub4core6detail5shmemE+152], %r74;
$L__BB10_120:
	bar.sync 	0;
	ld.shared.u32 	%r427, [_ZN6thrust24THRUST_300001_SM_1000_NS8cuda_cub4core6detail5shmemE+152];
	add.s32 	%r75, %r427, 1280;
	setp.gt.s32 	%p11, %r75, %r66;
	@%p11 bra 	$L__BB10_139;
$L__BB10_121:
	cvt.s64.s32 	%rd193, %r427;
	add.s64 	%rd194, %rd99, %rd193;
	shl.b64 	%rd195, %rd194, 2;
	add.s64 	%rd196, %rd2, %rd195;
	add.s64 	%rd109, %rd194, %rd3;
	ld.global.f32 	%f100, [%rd196];
	add.s64 	%rd110, %rd109, 256;
	ld.global.f32 	%f101, [%rd196+1024];
	add.s64 	%rd111, %rd109, 512;
	ld.global.f32 	%f102, [%rd196+2048];
	add.s64 	%rd112, %rd109, 768;
	ld.global.f32 	%f103, [%rd196+3072];
	add.s64 	%rd113, %rd109, 1024;
	ld.global.f32 	%f104, [%rd196+4096];
	setp.lt.f32 	%p12, %f230, %f100;
	mov.f32 	%f215, %f230;
	mov.u64 	%rd259, %rd274;
	@%p12 bra 	$L__BB10_124;
	setp.lt.f32 	%p13, %f100, %f230;
	mov.f32 	%f215, %f100;
	mov.u64 	%rd259, %rd109;
	@%p13 bra 	$L__BB10_124;
	setp.lt.s64 	%p14, %rd274, %rd109;
	selp.f32 	%f215, %f230, %f100, %p14;
	min.s64 	%rd259, %rd274, %rd109;
$L__BB10_124:
	setp.lt.f32 	%p15, %f215, %f101;
	mov.f32 	%f216, %f215;
	mov.u64 	%rd260, %rd259;
	@%p15 bra 	$L__BB10_127;
	setp.lt.f32 	%p16, %f101, %f215;
	mov.f32 	%f216, %f101;
	mov.u64 	%rd260, %rd110;
	@%p16 bra 	$L__BB10_127;
	setp.lt.s64 	%p17, %rd259, %rd110;
	selp.f32 	%f216, %f215, %f101, %p17;
	min.s64 	%rd260, %rd259, %rd110;
$L__BB10_127:
	setp.lt.f32 	%p18, %f216, %f102;
	mov.f32 	%f217, %f216;
	mov.u64 	%rd261, %rd260;
	@%p18 bra 	$L__BB10_130;
	setp.lt.f32 	%p19, %f102, %f216;
	mov.f32 	%f217, %f102;
	mov.u64 	%rd261, %rd111;
	@%p19 bra 	$L__BB10_130;
	setp.lt.s64 	%p20, %rd260, %rd111;
	selp.f32 	%f217, %f216, %f102, %p20;
	min.s64 	%rd261, %rd260, %rd111;
$L__BB10_130:
	setp.lt.f32 	%p21, %f217, %f103;
	mov.f32 	%f218, %f217;
	mov.u64 	%rd262, %rd261;
	@%p21 bra 	$L__BB10_133;
	setp.lt.f32 	%p22, %f103, %f217;
	mov.f32 	%f218, %f103;
	mov.u64 	%rd262, %rd112;
	@%p22 bra 	$L__BB10_133;
	setp.lt.s64 	%p23, %rd261, %rd112;
	selp.f32 	%f218, %f217, %f103, %p23;
	min.s64 	%rd262, %rd261, %rd112;
$L__BB10_133:
	setp.lt.f32 	%p24, %f218, %f104;
	mov.f32 	%f230, %f218;
	mov.u64 	%rd274, %rd262;
	@%p24 bra 	$L__BB10_136;
	setp.lt.f32 	%p25, %f104, %f218;
	mov.f32 	%f230, %f104;
	mov.u64 	%rd274, %rd113;
	@%p25 bra 	$L__BB10_136;
	setp.lt.s64 	%p26, %rd262, %rd113;
	selp.f32 	%f230, %f218, %f104, %p26;
	min.s64 	%rd274, %rd262, %rd113;
$L__BB10_136:
	setp.ne.s32 	%p27, %r35, 0;
	bar.sync 	0;
	@%p27 bra 	$L__BB10_138;
	atom.global.add.u32 	%r76, [%rd1+4], 1280;
	add.s32 	%r77, %r76, %r3;
	st.shared.u32 	[_ZN6thrust24THRUST_300001_SM_1000_NS8cuda_cub4core6detail5shmemE+152], %r77;
$L__BB10_138:
	bar.sync 	0;
	ld.shared.u32 	%r427, [_ZN6thrust24THRUST_300001_SM_1000_NS8cuda_cub4core6detail5shmemE+152];
	add.s32 	%r78, %r427, 1280;
	setp.le.s32 	%p28, %r78, %r66;
	@%p28 bra 	$L__BB10_121;
$L__BB10_139:
	setp.le.s32 	%p29, %r66, %r427;
	@%p29 bra 	$L__BB10_162;
	sub.s32 	%r40, %r66, %r427;
	setp.ge.s32 	%p30, %r35, %r40;
	@%p30 bra 	$L__BB10_162;
	not.b32 	%r79, %r35;
	add.s32 	%r80, %r66, %r79;
	sub.s32 	%r41, %r80, %r427;
	and.b32  	%r81, %r41, 768;
	setp.eq.s32 	%p31, %r81, 768;
	mov.u32 	%r431, %r35;
	@%p31 bra 	$L__BB10_147;
	add.s32 	%r429, %r35, %r427;
	shr.u32 	%r82, %r41, 8;
	add.s32 	%r83, %r82, 1;
	and.b32  	%r84, %r83, 3;
	neg.s32 	%r428, %r84;
	mov.u32 	%r431, %r35;
$L__BB10_143:
	.pragma "nounroll";
	mov.u64 	%rd125, %rd274;
	mov.f32 	%f116, %f230;
	cvt.s64.s32 	%rd198, %r429;
	add.s64 	%rd126, %rd3, %rd198;
	mul.wide.s32 	%rd199, %r429, 4;
	add.s64 	%rd200, %rd2, %rd199;
	ld.global.f32 	%f117, [%rd200];
	setp.lt.f32 	%p32, %f116, %f117;
	@%p32 bra 	$L__BB10_146;
	setp.lt.f32 	%p33, %f117, %f116;
	mov.f32 	%f230, %f117;
	mov.u64 	%rd274, %rd126;
	@%p33 bra 	$L__BB10_146;
	setp.lt.s64 	%p34, %rd125, %rd126;
	selp.f32 	%f230, %f116, %f117, %p34;
	min.s64 	%rd274, %rd125, %rd126;
$L__BB10_146:
	add.s32 	%r431, %r431, 256;
	add.s32 	%r429, %r429, 256;
	add.s32 	%r428, %r428, 1;
	setp.ne.s32 	%p35, %r428, 0;
	@%p35 bra 	$L__BB10_143;
$L__BB10_147:
	setp.lt.u32 	%p36, %r41, 768;
	@%p36 bra 	$L__BB10_162;
	add.s32 	%r432, %r431, %r427;
	add.s32 	%r435, %r432, 256;
	add.s32 	%r434, %r432, 512;
	add.s32 	%r433, %r432, 768;
	add.s64 	%rd131, %rd2, 2048;
$L__BB10_149:
	cvt.s64.s32 	%rd201, %r435;
	add.s64 	%rd133, %rd3, %rd201;
	cvt.s64.s32 	%rd202, %r434;
	add.s64 	%rd134, %rd3, %rd202;
	cvt.s64.s32 	%rd203, %r433;
	add.s64 	%rd135, %rd3, %rd203;
	cvt.s64.s32 	%rd204, %r432;
	mul.wide.s32 	%rd205, %r432, 4;
	add.s64 	%rd136, %rd131, %rd205;
	add.s64 	%rd137, %rd3, %rd204;
	ld.global.f32 	%f123, [%rd136+-2048];
	setp.lt.f32 	%p37, %f230, %f123;
	mov.f32 	%f226, %f230;
	mov.u64 	%rd270, %rd274;
	@%p37 bra 	$L__BB10_152;
	setp.lt.f32 	%p38, %f123, %f230;
	mov.f32 	%f226, %f123;
	mov.u64 	%rd270, %rd137;
	@%p38 bra 	$L__BB10_152;
	setp.lt.s64 	%p39, %rd274, %rd137;
	selp.f32 	%f226, %f230, %f123, %p39;
	min.s64 	%rd270, %rd274, %rd137;
$L__BB10_152:
	ld.global.f32 	%f126, [%rd136+-1024];
	setp.lt.f32 	%p40, %f226, %f126;
	mov.f32 	%f227, %f226;
	mov.u64 	%rd271, %rd270;
	@%p40 bra 	$L__BB10_155;
	setp.lt.f32 	%p41, %f126, %f226;
	mov.f32 	%f227, %f126;
	mov.u64 	%rd271, %rd133;
	@%p41 bra 	$L__BB10_155;
	setp.lt.s64 	%p42, %rd270, %rd133;
	selp.f32 	%f227, %f226, %f126, %p42;
	min.s64 	%rd271, %rd270, %rd133;
$L__BB10_155:
	ld.global.f32 	%f129, [%rd136];
	setp.lt.f32 	%p43, %f227, %f129;
	mov.f32 	%f228, %f227;
	mov.u64 	%rd272, %rd271;
	@%p43 bra 	$L__BB10_158;
	setp.lt.f32 	%p44, %f129, %f227;
	mov.f32 	%f228, %f129;
	mov.u64 	%rd272, %rd134;
	@%p44 bra 	$L__BB10_158;
	setp.lt.s64 	%p45, %rd271, %rd134;
	selp.f32 	%f228, %f227, %f129, %p45;
	min.s64 	%rd272, %rd271, %rd134;
$L__BB10_158:
	ld.global.f32 	%f132, [%rd136+1024];
	setp.lt.f32 	%p46, %f228, %f132;
	mov.f32 	%f230, %f228;
	mov.u64 	%rd274, %rd272;
	@%p46 bra 	$L__BB10_161;
	setp.lt.f32 	%p47, %f132, %f228;
	mov.f32 	%f230, %f132;
	mov.u64 	%rd274, %rd135;
	@%p47 bra 	$L__BB10_161;
	setp.lt.s64 	%p48, %rd272, %rd135;
	selp.f32 	%f230, %f228, %f132, %p48;
	min.s64 	%rd274, %rd272, %rd135;
$L__BB10_161:
	add.s32 	%r431, %r431, 1024;
	add.s32 	%r435, %r435, 1024;
	add.s32 	%r434, %r434, 1024;
	add.s32 	%r433, %r433, 1024;
	add.s32 	%r432, %r432, 1024;
	setp.lt.s32 	%p49, %r431, %r40;
	@%p49 bra 	$L__BB10_149;
$L__BB10_162:
	// begin inline asm
	mov.u32 %r85, %laneid;
	// end inline asm
	mov.b32 	%r87, %f230;
	mov.b32 	%r103, 1;
	mov.b32 	%r104, 31;
	mov.b32 	%r105, -1;
	// begin inline asm
	shfl.sync.down.b32 %r86, %r87, %r103, %r104, %r105;
	// end inline asm
	mov.b32 	%f136, %r86;
	// begin inline asm
	shfl.sync.down.b32 %r91, %r92, %r103, %r104, %r105;
	// end inline asm
	mov.b64 	{%r97, %r102}, %rd274;
	// begin inline asm
	shfl.sync.down.b32 %r96, %r97, %r103, %r104, %r105;
	// end inline asm
	// begin inline asm
	shfl.sync.down.b32 %r101, %r102, %r103, %r104, %r105;
	// end inline asm
	mov.b64 	%rd147, {%r96, %r101};
	setp.gt.s32 	%p50, %r85, 30;
	setp.lt.f32 	%p51, %f230, %f136;
	or.pred  	%p52, %p50, %p51;
	mov.f32 	%f231, %f230;
	mov.u64 	%rd275, %rd274;
	@%p52 bra 	$L__BB10_165;
	setp.gt.f32 	%p53, %f230, %f136;
	mov.f32 	%f231, %f136;
	mov.u64 	%rd275, %rd147;
	@%p53 bra 	$L__BB10_165;
	setp.lt.s64 	%p54, %rd274, %rd147;
	selp.f32 	%f231, %f230, %f136, %p54;
	min.s64 	%rd275, %rd274, %rd147;
$L__BB10_165:
	mov.b32 	%r107, %f231;
	mov.b32 	%r123, 2;
	mov.b32 	%r124, 31;
	mov.b32 	%r125, -1;
	// begin inline asm
	shfl.sync.down.b32 %r106, %r107, %r123, %r124, %r125;
	// end inline asm
	mov.b32 	%f139, %r106;
	// begin inline asm
	shfl.sync.down.b32 %r111, %r112, %r123, %r124, %r125;
	// end inline asm
	mov.b64 	{%r117, %r122}, %rd275;
	// begin inline asm
	shfl.sync.down.b32 %r116, %r117, %r123, %r124, %r125;
	// end inline asm
	// begin inline asm
	shfl.sync.down.b32 %r121, %r122, %r123, %r124, %r125;
	// end inline asm
	mov.b64 	%rd150, {%r116, %r121};
	setp.gt.s32 	%p55, %r85, 29;
	setp.lt.f32 	%p56, %f231, %f139;
	or.pred  	%p57, %p55, %p56;
	mov.f32 	%f232, %f231;
	mov.u64 	%rd276, %rd275;
	@%p57 bra 	$L__BB10_168;
	setp.gt.f32 	%p58, %f231, %f139;
	mov.f32 	%f232, %f139;
	mov.u64 	%rd276, %rd150;
	@%p58 bra 	$L__BB10_168;
	setp.lt.s64 	%p59, %rd275, %rd150;
	selp.f32 	%f232, %f231, %f139, %p59;
	min.s64 	%rd276, %rd275, %rd150;
$L__BB10_168:
	mov.b32 	%r127, %f232;
	mov.b32 	%r143, 4;
	mov.b32 	%r144, 31;
	mov.b32 	%r145, -1;
	// begin inline asm
	shfl.sync.down.b32 %r126, %r127, %r143, %r144, %r145;
	// end inline asm
	mov.b32 	%f142, %r126;
	// begin inline asm
	shfl.sync.down.b32 %r131, %r132, %r143, %r144, %r145;
	// end inline asm
	mov.b64 	{%r137, %r142}, %rd276;
	// begin inline asm
	shfl.sync.down.b32 %r136, %r137, %r143, %r144, %r145;
	// end inline asm
	// begin inline asm
	shfl.sync.down.b32 %r141, %r142, %r143, %r144, %r145;
	// end inline asm
	mov.b64 	%rd153, {%r136, %r141};
	setp.gt.s32 	%p60, %r85, 27;
	setp.lt.f32 	%p61, %f232, %f142;
	or.pred  	%p62, %p60, %p61;
	mov.f32 	%f233, %f232;
	mov.u64 	%rd277, %rd276;
	@%p62 bra 	$L__BB10_171;
	setp.gt.f32 	%p63, %f232, %f142;
	mov.f32 	%f233, %f142;
	mov.u64 	%rd277, %rd153;
	@%p63 bra 	$L__BB10_171;
	setp.lt.s64 	%p64, %rd276, %rd153;
	selp.f32 	%f233, %f232, %f142, %p64;
	min.s64 	%rd277, %rd276, %rd153;
$L__BB10_171:
	mov.b32 	%r147, %f233;
	mov.b32 	%r163, 8;
	mov.b32 	%r164, 31;
	mov.b32 	%r165, -1;
	// begin inline asm
	shfl.sync.down.b32 %r146, %r147, %r163, %r164, %r165;
	// end inline asm
	mov.b32 	%f145, %r146;
	// begin inline asm
	shfl.sync.down.b32 %r151, %r152, %r163, %r164, %r165;
	// end inline asm
	mov.b64 	{%r157, %r162}, %rd277;
	// begin inline asm
	shfl.sync.down.b32 %r156, %r157, %r163, %r164, %r165;
	// end inline asm
	// begin inline asm
	shfl.sync.down.b32 %r161, %r162, %r163, %r164, %r165;
	// end inline asm
	mov.b64 	%rd156, {%r156, %r161};
	setp.gt.s32 	%p65, %r85, 23;
	setp.lt.f32 	%p66, %f233, %f145;
	or.pred  	%p67, %p65, %p66;
	mov.f32 	%f234, %f233;
	mov.u64 	%rd278, %rd277;
	@%p67 bra 	$L__BB10_174;
	setp.gt.f32 	%p68, %f233, %f145;
	mov.f32 	%f234, %f145;
	mov.u64 	%rd278, %rd156;
	@%p68 bra 	$L__BB10_174;
	setp.lt.s64 	%p69, %rd277, %rd156;
	selp.f32 	%f234, %f233, %f145, %p69;
	min.s64 	%rd278, %rd277, %rd156;
$L__BB10_174:
	mov.b32 	%r167, %f234;
	mov.b32 	%r183, 16;
	mov.b32 	%r184, 31;
	mov.b32 	%r185, -1;
	// begin inline asm
	shfl.sync.down.b32 %r166, %r167, %r183, %r184, %r185;
	// end inline asm
	mov.b32 	%f148, %r166;
	// begin inline asm
	shfl.sync.down.b32 %r171, %r172, %r183, %r184, %r185;
	// end inline asm
	mov.b64 	{%r177, %r182}, %rd278;
	// begin inline asm
	shfl.sync.down.b32 %r176, %r177, %r183, %r184, %r185;
	// end inline asm
	// begin inline asm
	shfl.sync.down.b32 %r181, %r182, %r183, %r184, %r185;
	// end inline asm
	mov.b64 	%rd159, {%r176, %r181};
	setp.gt.s32 	%p70, %r85, 15;
	setp.lt.f32 	%p71, %f234, %f148;
	or.pred  	%p72, %p70, %p71;
	mov.f32 	%f242, %f234;
	mov.u64 	%rd286, %rd278;
	@%p72 bra 	$L__BB10_177;
	setp.gt.f32 	%p73, %f234, %f148;
	mov.f32 	%f242, %f148;
	mov.u64 	%rd286, %rd159;
	@%p73 bra 	$L__BB10_177;
	setp.lt.s64 	%p74, %rd278, %rd159;
	selp.f32 	%f242, %f234, %f148, %p74;
	min.s64 	%rd286, %rd278, %rd159;
$L__BB10_177:
	setp.ne.s32 	%p75, %r85, 0;
	@%p75 bra 	$L__BB10_179;
	shr.u32 	%r186, %r35, 1;
	and.b32  	%r187, %r186, 496;
	mov.u32 	%r188, _ZN6thrust24THRUST_300001_SM_1000_NS8cuda_cub4core6detail5shmemE;
	add.s32 	%r189, %r188, %r187;
	st.shared.f32 	[%r189+8], %f242;
	st.shared.u64 	[%r189+16], %rd286;
$L__BB10_179:
	bar.sync 	0;
	setp.ne.s32 	%p76, %r35, 0;
	@%p76 bra 	$L__BB10_201;
	ld.shared.f32 	%f151, [_ZN6thrust24THRUST_300001_SM_1000_NS8cuda_cub4core6detail5shmemE+24];
	ld.shared.u64 	%rd162, [_ZN6thrust24THRUST_300001_SM_1000_NS8cuda_cub4core6detail5shmemE+32];
	setp.lt.f32 	%p77, %f242, %f151;
	mov.f32 	%f236, %f242;
	mov.u64 	%rd280, %rd286;
	@%p77 bra 	$L__BB10_183;
	setp.lt.f32 	%p78, %f151, %f242;
	mov.f32 	%f236, %f151;
	mov.u64 	%rd280, %rd162;
	@%p78 bra 	$L__BB10_183;
	setp.lt.s64 	%p79, %rd286, %rd162;
	selp.f32 	%f236, %f242, %f151, %p79;
	min.s64 	%rd280, %rd286, %rd162;
$L__BB10_183:
	ld.shared.f32 	%f154, [_ZN6thrust24THRUST_300001_SM_1000_NS8cuda_cub4core6detail5shmemE+40];
	ld.shared.u64 	%rd165, [_ZN6thrust24THRUST_300001_SM_1000_NS8cuda_cub4core6detail5shmemE+48];
	setp.lt.f32 	%p80, %f236, %f154;
	mov.f32 	%f237, %f236;
	mov.u64 	%rd281, %rd280;
	@%p80 bra 	$L__BB10_186;
	setp.lt.f32 	%p81, %f154, %f236;
	mov.f32 	%f237, %f154;
	mov.u64 	%rd281, %rd165;
	@%p81 bra 	$L__BB10_186;
	setp.lt.s64 	%p82, %rd280, %rd165;
	selp.f32 	%f237, %f236, %f154, %p82;
	min.s64 	%rd281, %rd280, %rd165;
$L__BB10_186:
	ld.shared.f32 	%f157, [_ZN6thrust24THRUST_300001_SM_1000_NS8cuda_cub4core6detail5shmemE+56];
	ld.shared.u64 	%rd168, [_ZN6thrust24THRUST_300001_SM_1000_NS8cuda_cub4core6detail5shmemE+64];
	setp.lt.f32 	%p83, %f237, %f157;
	mov.f32 	%f238, %f237;
	mov.u64 	%rd282, %rd281;
	@%p83 bra 	$L__BB10_189;
	setp.lt.f32 	%p84, %f157, %f237;
	mov.f32 	%f238, %f157;
	mov.u64 	%rd282, %rd168;
	@%p84 bra 	$L__BB10_189;
	setp.lt.s64 	%p85, %rd281, %rd168;
	selp.f32 	%f238, %f237, %f157, %p85;
	min.s64 	%rd282, %rd281, %rd168;
$L__BB10_189:
	ld.shared.f32 	%f160, [_ZN6thrust24THRUST_300001_SM_1000_NS8cuda_cub4core6detail5shmemE+72];
	ld.shared.u64 	%rd171, [_ZN6thrust24THRUST_300001_SM_1000_NS8cuda_cub4core6detail5shmemE+80];
	setp.lt.f32 	%p86, %f238, %f160;
	mov.f32 	%f239, %f238;
	mov.u64 	%rd283, %rd282;
	@%p86 bra 	$L__BB10_192;
	setp.lt.f32 	%p87, %f160, %f238;
	mov.f32 	%f239, %f160;
	mov.u64 	%rd283, %rd171;
	@%p87 bra 	$L__BB10_192;
	setp.lt.s64 	%p88, %rd282, %rd171;
	selp.f32 	%f239, %f238, %f160, %p88;
	min.s64 	%rd283, %rd282, %rd171;
$L__BB10_192:
	ld.shared.f32 	%f163, [_ZN6thrust24THRUST_300001_SM_1000_NS8cuda_cub4core6detail5shmemE+88];
	ld.shared.u64 	%rd174, [_ZN6thrust24THRUST_300001_SM_1000_NS8cuda_cub4core6detail5shmemE+96];
	setp.lt.f32 	%p89, %f239, %f163;
	mov.f32 	%f240, %f239;
	mov.u64 	%rd284, %rd283;
	@%p89 bra 	$L__BB10_195;
	setp.lt.f32 	%p90, %f163, %f239;
	mov.f32 	%f240, %f163;
	mov.u64 	%rd284, %rd174;
	@%p90 bra 	$L__BB10_195;
	setp.lt.s64 	%p91, %rd283, %rd174;
	selp.f32 	%f240, %f239, %f163, %p91;
	min.s64 	%rd284, %rd283, %rd174;
$L__BB10_195:
	ld.shared.f32 	%f166, [_ZN6thrust24THRUST_300001_SM_1000_NS8cuda_cub4core6detail5shmemE+104];
	ld.shared.u64 	%rd177, [_ZN6thrust24THRUST_300001_SM_1000_NS8cuda_cub4core6detail5shmemE+112];
	setp.lt.f32 	%p92, %f240, %f166;
	mov.f32 	%f241, %f240;
	mov.u64 	%rd285, %rd284;
	@%p92 bra 	$L__BB10_198;
	setp.lt.f32 	%p93, %f166, %f240;
	mov.f32 	%f241, %f166;
	mov.u64 	%rd285, %rd177;
	@%p93 bra 	$L__BB10_198;
	setp.lt.s64 	%p94, %rd284, %rd177;
	selp.f32 	%f241, %f240, %f166, %p94;
	min.s64 	%rd285, %rd284, %rd177;
$L__BB10_198:
	ld.shared.f32 	%f169, [_ZN6thrust24THRUST_300001_SM_1000_NS8cuda_cub4core6detail5shmemE+120];
	ld.shared.u64 	%rd180, [_ZN6thrust24THRUST_300001_SM_1000_NS8cuda_cub4core6detail5shmemE+128];
	setp.lt.f32 	%p95, %f241, %f169;
	mov.f32 	%f242, %f241;
	mov.u64 	%rd286, %rd285;
	@%p95 bra 	$L__BB10_201;
	setp.lt.f32 	%p96, %f169, %f241;
	mov.f32 	%f242, %f169;
	mov.u64 	%rd286, %rd180;
	@%p96 bra 	$L__BB10_201;
	setp.lt.s64 	%p97, %rd285, %rd180;
	selp.f32 	%f242, %f241, %f169, %p97;
	min.s64 	%rd286, %rd285, %rd180;
$L__BB10_201:
	mov.u32 	%r415, %tid.x;
	setp.ne.s32 	%p224, %r415, 0;
	@%p224 bra 	$L__BB10_203;
	ld.param.u64 	%rd222, [_ZN6thrust24THRUST_300001_SM_1000_NS8cuda_cub4core6detail13_kernel_agentINS1_8__reduce11ReduceAgentINS0_12zip_iteratorIN4cuda3std3__45tupleIJPKfNS0_17counting_iteratorIlNS0_11use_defaultESF_SF_EEEEEEEPNSB_IJflEEESJ_iNS1_9__extrema9arg_min_fIflNSA_4lessIfEEEEEEJSI_SK_iN3cub18CUB_300001_SM_100013GridEvenShareIiEENSS_9GridQueueIjEESP_EEEvDpT0__param_1];
	cvta.to.global.u64 	%rd219, %rd222;
	mul.wide.u32 	%rd220, %r1, 16;
	add.s64 	%rd221, %rd219, %rd220;
	st.global.f32 	[%rd221], %f242;
	st.global.u64 	[%rd221+8], %rd286;
$L__BB10_203:
	ret;

}
	// .globl	_ZN6thrust24THRUST_300001_SM_1000_NS8cuda_cub4core6detail13_kernel_agentINS1_8__reduce10DrainAgentIiEEJN3cub18CUB_300001_SM_10009GridQueueIjEEiEEEvDpT0_
.visible .entry _ZN6thrust24THRUST_300001_SM_1000_NS8cuda_cub4core6detail13_kernel_agentINS1_8__reduce10DrainAgentIiEEJN3cub18CUB_300001_SM_10009GridQueueIjEEiEEEvDpT0_(
	.param .align 8 .b8 _ZN6thrust24THRUST_300001_SM_1000_NS8cuda_cub4core6detail13_kernel_agentINS1_8__reduce10DrainAgentIiEEJN3cub18CUB_300001_SM_10009GridQueueIjEEiEEEvDpT0__param_0[8],
	.param .u32 _ZN6thrust24THRUST_300001_SM_1000_NS8cuda_cub4core6detail13_kernel_agentINS1_8__reduce10DrainAgentIiEEJN3cub18CUB_300001_SM_10009GridQueueIjEEiEEEvDpT0__param_1
)
.maxntid 1
{
	.reg .b32 	%r<3>;
	.reg .b64 	%rd<3>;

	ld.param.u64 	%rd1, [_ZN6thrust24THRUST_300001_SM_1000_NS8cuda_cub4core6detail13_kernel_agentINS1_8__reduce10DrainAgentIiEEJN3cub18CUB_300001_SM_10009GridQueueIjEEiEEEvDpT0__param_0];
	ld.param.u32 	%r1, [_ZN6thrust24THRUST_300001_SM_1000_NS8cuda_cub4core6detail13_kernel_agentINS1_8__reduce10DrainAgentIiEEJN3cub18CUB_300001_SM_10009GridQueueIjEEiEEEvDpT0__param_1];
	cvta.to.global.u64 	%rd2, %rd1;
	st.global.u32 	[%rd2], %r1;
	mov.b32 	%r2, 0;
	st.global.u32 	[%rd2+4], %r2;
	ret;

}
	// .globl	_ZN6thrust24THRUST_300001_SM_1000_NS8cuda_cub4core6detail13_kernel_agentINS1_8__reduce11ReduceAgentIPN4cuda3std3__45tupleIJflEEESC_SB_iNS1_9__extrema9arg_min_fIflNS9_4lessIfEEEEEEJSC_SC_iSH_EEEvDpT0_
.visible .entry _ZN6thrust24THRUST_300001_SM_1000_NS8cuda_cub4core6detail13_kernel_agentINS1_8__reduce11ReduceAgentIPN4cuda3std3__45tupleIJflEEESC_SB_iNS1_9__extrema9arg_min_fIflNS9_4lessIfEEEEEEJSC_SC_iSH_EEEvDpT0_(
	.param .u64 .ptr .align 1 _ZN6thrust24THRUST_300001_SM_1000_NS8cuda_cub4core6detail13_kernel_agentINS1_8__reduce11ReduceAgentIPN4cuda3std3__45tupleIJflEEESC_SB_iNS1_9__extrema9arg_min_fIflNS9_4lessIfEEEEEEJSC_SC_iSH_EEEvDpT0__param_0,
	.param .u64 .ptr .align 1 _ZN6thrust24THRUST_300001_SM_1000_NS8cuda_cub4core6detail13_kernel_agentINS1_8__reduce11ReduceAgentIPN4cuda3std3__45tupleIJflEEESC_SB_iNS1_9__extrema9arg_min_fIflNS9_4lessIfEEEEEEJSC_SC_iSH_EEEvDpT0__param_1,
	.param .u32 _ZN6thrust24THRUST_300001_SM_1000_NS8cuda_cub4core6detail13_kernel_agentINS1_8__reduce11ReduceAgentIPN4cuda3std3__45tupleIJflEEESC_SB_iNS1_9__extrema9arg_min_fIflNS9_4lessIfEEEEEEJSC_SC_iSH_EEEvDpT0__param_2,
	.param .align 1 .b8 _ZN6thrust24THRUST_300001_SM_1000_NS8cuda_cub4core6detail13_kernel_agentINS1_8__reduce11ReduceAgentIPN4cuda3std3__45tupleIJflEEESC_SB_iNS1_9__extrema9arg_min_fIflNS9_4lessIfEEEEEEJSC_SC_iSH_EEEvDpT0__param_3[1]
)
.maxntid 256
{
	.reg .pred 	%p<228>;
	.reg .b32 	%r<432>;
	.reg .b32 	%f<248>;
	.reg .b64 	%rd<356>;

	ld.param.u64 	%rd186, [_ZN6thrust24THRUST_300001_SM_1000_NS8cuda_cub4core6detail13_kernel_agentINS1_8__reduce11ReduceAgentIPN4cuda3std3__45tupleIJflEEESC_SB_iNS1_9__extrema9arg_min_fIflNS9_4lessIfEEEEEEJSC_SC_iSH_EEEvDpT0__param_0];
	ld.param.u64 	%rd187, [_ZN6thrust24THRUST_300001_SM_1000_NS8cuda_cub4core6detail13_kernel_agentINS1_8__reduce11ReduceAgentIPN4cuda3std3__45tupleIJflEEESC_SB_iNS1_9__extrema9arg_min_fIflNS9_4lessIfEEEEEEJSC_SC_iSH_EEEvDpT0__param_1];
	ld.param.u32 	%r37, [_ZN6thrust24THRUST_300001_SM_1000_NS8cuda_cub4core6detail13_kernel_agentINS1_8__reduce11ReduceAgentIPN4cuda3std3__45tupleIJflEEESC_SB_iNS1_9__extrema9arg_min_fIflNS9_4lessIfEEEEEEJSC_SC_iSH_EEEvDpT0__param_2];
	setp.eq.s32 	%p1, %r37, 0;
	@%p1 bra 	$L__BB12_205;
	setp.gt.s32 	%p2, %r37, 1279;
	@%p2 bra 	$L__BB12_111;
	mov.u32 	%r1, %tid.x;
	setp.ge.s32 	%p101, %r1, %r37;
	mov.f32 	%f191, 0f00000000;
	mov.b64 	%rd298, 0;
	mov.u32 	%r422, %r1;
	@%p101 bra 	$L__BB12_4;
	mul.wide.u32 	%rd263, %r1, 16;
	add.s64 	%rd260, %rd186, %rd263;
	// begin inline asm
	ld.global.nc.u64 %rd259, [%rd260];
	// end inline asm
	mov.b64 	{%r183, %r184}, %rd259;
	mov.b32 	%f191, %r183;
	add.s64 	%rd262, %rd260, 8;
	// begin inline asm
	ld.global.nc.u64 %rd298, [%rd262];
	// end inline asm
	add.s32 	%r422, %r1, 256;
$L__BB12_4:
	setp.ge.s32 	%p102, %r422, %r37;
	@%p102 bra 	$L__BB12_25;
	not.b32 	%r185, %r422;
	add.s32 	%r4, %r37, %r185;
	and.b32  	%r186, %r4, 768;
	setp.eq.s32 	%p103, %r186, 768;
	@%p103 bra 	$L__BB12_11;
	mul.wide.u32 	%rd265, %r422, 16;
	add.s64 	%rd289, %rd186, %rd265;
	shr.u32 	%r187, %r4, 8;
	add.s32 	%r188, %r187, 1;
	and.b32  	%r189, %r188, 3;
	neg.s32 	%r420, %r189;
$L__BB12_7:
	.pragma "nounroll";
	mov.u64 	%rd5, %rd298;
	mov.f32 	%f3, %f191;
	// begin inline asm
	ld.global.nc.u64 %rd266, [%rd289];
	// end inline asm
	mov.b64 	{%r190, %r191}, %rd266;
	mov.b32 	%f4, %r190;
	add.s64 	%rd269, %rd289, 8;
	// begin inline asm
	ld.global.nc.u64 %rd268, [%rd269];
	// end inline asm
	setp.lt.f32 	%p104, %f3, %f4;
	@%p104 bra 	$L__BB12_10;
	setp.lt.f32 	%p105, %f4, %f3;
	mov.u64 	%rd298, %rd268;
	mov.f32 	%f191, %f4;
	@%p105 bra 	$L__BB12_10;
	setp.lt.s64 	%p106, %rd5, %rd268;
	min.s64 	%rd298, %rd5, %rd268;
	selp.f32 	%f191, %f3, %f4, %p106;
$L__BB12_10:
	add.s32 	%r422, %r422, 256;
	add.s64 	%rd289, %rd289, 4096;
	add.s32 	%r420, %r420, 1;
	setp.ne.s32 	%p107, %r420, 0;
	@%p107 bra 	$L__BB12_7;
$L__BB12_11:
	setp.lt.u32 	%p108, %r4, 768;
	@%p108 bra 	$L__BB12_25;
$L__BB12_12:
	mul.wide.s32 	%rd274, %r422, 16;
	add.s64 	%rd271, %rd186, %rd274;
	// begin inline asm
	ld.global.nc.u64 %rd270, [%rd271];
	// end inline asm
	mov.b64 	{%r192, %r193}, %rd270;
	mov.b32 	%f10, %r192;
	add.s64 	%rd273, %rd271, 8;
	// begin inline asm
	ld.global.nc.u64 %rd272, [%rd273];
	// end inline asm
	setp.lt.f32 	%p109, %f191, %f10;
	mov.u64 	%rd295, %rd298;
	mov.f32 	%f188, %f191;
	@%p109 bra 	$L__BB12_15;
	setp.lt.f32 	%p110, %f10, %f191;
	mov.u64 	%rd295, %rd272;
	mov.f32 	%f188, %f10;
	@%p110 bra 	$L__BB12_15;
	setp.lt.s64 	%p111, %rd298, %rd272;
	min.s64 	%rd295, %rd298, %rd272;
	selp.f32 	%f188, %f191, %f10, %p111;
$L__BB12_15:
	add.s64 	%rd276, %rd271, 4096;
	// begin inline asm
	ld.global.nc.u64 %rd275, [%rd276];
	// end inline asm
	mov.b64 	{%r194, %r195}, %rd275;
	mov.b32 	%f13, %r194;
	add.s64 	%rd278, %rd271, 4104;
	// begin inline asm
	ld.global.nc.u64 %rd277, [%rd278];
	// end inline asm
	setp.lt.f32 	%p112, %f188, %f13;
	mov.u64 	%rd296, %rd295;
	mov.f32 	%f189, %f188;
	@%p112 bra 	$L__BB12_18;
	setp.lt.f32 	%p113, %f13, %f188;
	mov.u64 	%rd296, %rd277;
	mov.f32 	%f189, %f13;
	@%p113 bra 	$L__BB12_18;
	setp.lt.s64 	%p114, %rd295, %rd277;
	min.s64 	%rd296, %rd295, %rd277;
	selp.f32 	%f189, %f188, %f13, %p114;
$L__BB12_18:
	add.s64 	%rd280, %rd271, 8192;
	// begin inline asm
	ld.global.nc.u64 %rd279, [%rd280];
	// end inline asm
	mov.b64 	{%r196, %r197}, %rd279;
	mov.b32 	%f16, %r196;
	add.s64 	%rd282, %rd271, 8200;
	// begin inline asm
	ld.global.nc.u64 %rd281, [%rd282];
	// end inline asm
	setp.lt.f32 	%p115, %f189, %f16;
	mov.u64 	%rd297, %rd296;
	mov.f32 	%f190, %f189;
	@%p115 bra 	$L__BB12_21;
	setp.lt.f32 	%p116, %f16, %f189;
	mov.u64 	%rd297, %rd281;
	mov.f32 	%f190, %f16;
	@%p116 bra 	$L__BB12_21;
	setp.lt.s64 	%p117, %rd296, %rd281;
	min.s64 	%rd297, %rd296, %rd281;
	selp.f32 	%f190, %f189, %f16, %p117;
$L__BB12_21:
	add.s64 	%rd284, %rd271, 12288;
	// begin inline asm
	ld.global.nc.u64 %rd283, [%rd284];
	// end inline asm
	mov.b64 	{%r198, %r199}, %rd283;
	mov.b32 	%f19, %r198;
	add.s64 	%rd286, %rd271, 12296;
	// begin inline asm
	ld.global.nc.u64 %rd285, [%rd286];
	// end inline asm
	setp.lt.f32 	%p118, %f190, %f19;
	mov.u64 	%rd298, %rd297;
	mov.f32 	%f191, %f190;
	@%p118 bra 	$L__BB12_24;
	setp.lt.f32 	%p119, %f19, %f190;
	mov.u64 	%rd298, %rd285;
	mov.f32 	%f191, %f19;
	@%p119 bra 	$L__BB12_24;
	setp.lt.s64 	%p120, %rd297, %rd285;
	min.s64 	%rd298, %rd297, %rd285;
	selp.f32 	%f191, %f190, %f19, %p120;
$L__BB12_24:
	add.s32 	%r422, %r422, 1024;
	setp.lt.s32 	%p121, %r422, %r37;
	@%p121 bra 	$L__BB12_12;
$L__BB12_25:
	setp.lt.s32 	%p122, %r37, 256;
	@%p122 bra 	$L__BB12_65;
	// begin inline asm
	mov.u32 %r313, %laneid;
	// end inline asm
	mov.b32 	%r315, %f191;
	mov.b32 	%r331, 1;
	mov.b32 	%r332, 31;
	mov.b32 	%r333, -1;
	// begin inline asm
	shfl.sync.down.b32 %r314, %r315, %r331, %r332, %r333;
	// end inline asm
	mov.b32 	%f23, %r314;
	// begin inline asm
	shfl.sync.down.b32 %r319, %r320, %r331, %r332, %r333;
	// end inline asm
	mov.b64 	{%r325, %r330}, %rd298;
	// begin inline asm
	shfl.sync.down.b32 %r324, %r325, %r331, %r332, %r333;
	// end inline asm
	// begin inline asm
	shfl.sync.down.b32 %r329, %r330, %r331, %r332, %r333;
	// end inline asm
	mov.b64 	%rd27, {%r324, %r329};
	setp.gt.s32 	%p179, %r313, 30;
	setp.lt.f32 	%p180, %f191, %f23;
	or.pred  	%p181, %p179, %p180;
	mov.u64 	%rd300, %rd298;
	mov.f32 	%f193, %f191;
	@%p181 bra 	$L__BB12_29;
	setp.gt.f32 	%p182, %f191, %f23;
	mov.u64 	%rd300, %rd27;
	mov.f32 	%f193, %f23;
	@%p182 bra 	$L__BB12_29;
	setp.lt.s64 	%p183, %rd298, %rd27;
	min.s64 	%rd300, %rd298, %rd27;
	selp.f32 	%f193, %f191, %f23, %p183;
$L__BB12_29:
	mov.b32 	%r335, %f193;
	mov.b32 	%r351, 2;
	mov.b32 	%r352, 31;
	mov.b32 	%r353, -1;
	// begin inline asm
	shfl.sync.down.b32 %r334, %r335, %r351, %r352, %r353;
	// end inline asm
	mov.b32 	%f26, %r334;
	// begin inline asm
	shfl.sync.down.b32 %r339, %r340, %r351, %r352, %r353;
	// end inline asm
	mov.b64 	{%r345, %r350}, %rd300;
	// begin inline asm
	shfl.sync.down.b32 %r344, %r345, %r351, %r352, %r353;
	// end inline asm
	// begin inline asm
	shfl.sync.down.b32 %r349, %r350, %r351, %r352, %r353;
	// end inline asm
	mov.b64 	%rd30, {%r344, %r349};
	setp.gt.s32 	%p184, %r313, 29;
	setp.lt.f32 	%p185, %f193, %f26;
	or.pred  	%p186, %p184, %p185;
	mov.u64 	%rd301, %rd300;
	mov.f32 	%f194, %f193;
	@%p186 bra 	$L__BB12_32;
	setp.gt.f32 	%p187, %f193, %f26;
	mov.u64 	%rd301, %rd30;
	mov.f32 	%f194, %f26;
	@%p187 bra 	$L__BB12_32;
	setp.lt.s64 	%p188, %rd300, %rd30;
	min.s64 	%rd301, %rd300, %rd30;
	selp.f32 	%f194, %f193, %f26, %p188;
$L__BB12_32:
	mov.b32 	%r355, %f194;
	mov.b32 	%r371, 4;
	mov.b32 	%r372, 31;
	mov.b32 	%r373, -1;
	// begin inline asm
	shfl.sync.down.b32 %r354, %r355, %r371, %r372, %r373;
	// end inline asm
	mov.b32 	%f29, %r354;
	// begin inline asm
	shfl.sync.down.b32 %r359, %r360, %r371, %r372, %r373;
	// end inline asm
	mov.b64 	{%r365, %r370}, %rd301;
	// begin inline asm
	shfl.sync.down.b32 %r364, %r365, %r371, %r372, %r373;
	// end inline asm
	// begin inline asm
	shfl.sync.down.b32 %r369, %r370, %r371, %r372, %r373;
	// end inline asm
	mov.b64 	%rd33, {%r364, %r369};
	setp.gt.s32 	%p189, %r313, 27;
	setp.lt.f32 	%p190, %f194, %f29;
	or.pred  	%p191, %p189, %p190;
	mov.u64 	%rd302, %rd301;
	mov.f32 	%f195, %f194;
	@%p191 bra 	$L__BB12_35;
	setp.gt.f32 	%p192, %f194, %f29;
	mov.u64 	%rd302, %rd33;
	mov.f32 	%f195, %f29;
	@%p192 bra 	$L__BB12_35;
	setp.lt.s64 	%p193, %rd301, %rd33;
	min.s64 	%rd302, %rd301, %rd33;
	selp.f32 	%f195, %f194, %f29, %p193;
$L__BB12_35:
	mov.b32 	%r375, %f195;
	mov.b32 	%r391, 8;
	mov.b32 	%r392, 31;
	mov.b32 	%r393, -1;
	// begin inline asm
	shfl.sync.down.b32 %r374, %r375, %r391, %r392, %r393;
	// end inline asm
	mov.b32 	%f32, %r374;
	// begin inline asm
	shfl.sync.down.b32 %r379, %r380, %r391, %r392, %r393;
	// end inline asm
	mov.b64 	{%r385, %r390}, %rd302;
	// begin inline asm
	shfl.sync.down.b32 %r384, %r385, %r391, %r392, %r393;
	// end inline asm
	// begin inline asm
	shfl.sync.down.b32 %r389, %r390, %r391, %r392, %r393;
	// end inline asm
	mov.b64 	%rd36, {%r384, %r389};
	setp.gt.s32 	%p194, %r313, 23;
	setp.lt.f32 	%p195, %f195, %f32;
	or.pred  	%p196, %p194, %p195;
	mov.u64 	%rd303, %rd302;
	mov.f32 	%f196, %f195;
	@%p196 bra 	$L__BB12_38;
	setp.gt.f32 	%p197, %f195, %f32;
	mov.u64 	%rd303, %rd36;
	mov.f32 	%f196, %f32;
	@%p197 bra 	$L__BB12_38;
	setp.lt.s64 	%p198, %rd302, %rd36;
	min.s64 	%rd303, %rd302, %rd36;
	selp.f32 	%f196, %f195, %f32, %p198;
$L__BB12_38:
	mov.b32 	%r395, %f196;
	mov.b32 	%r411, 16;
	mov.b32 	%r412, 31;
	mov.b32 	%r413, -1;
	// begin inline asm
	shfl.sync.down.b32 %r394, %r395, %r411, %r412, %r413;
	// end inline asm
	mov.b32 	%f35, %r394;
	// begin inline asm
	shfl.sync.down.b32 %r399, %r400, %r411, %r412, %r413;
	// end inline asm
	mov.b64 	{%r405, %r410}, %rd303;
	// begin inline asm
	shfl.sync.down.b32 %r404, %r405, %r411, %r412, %r413;
	// end inline asm
	// begin inline asm
	shfl.sync.down.b32 %r409, %r410, %r411, %r412, %r413;
	// end inline asm
	mov.b64 	%rd39, {%r404, %r409};
	setp.gt.s32 	%p199, %r313, 15;
	setp.lt.f32 	%p200, %f196, %f35;
	or.pred  	%p201, %p199, %p200;
	mov.u64 	%rd355, %rd303;
	mov.f32 	%f247, %f196;
	@%p201 bra 	$L__BB12_41;
	setp.gt.f32 	%p202, %f196, %f35;
	mov.u64 	%rd355, %rd39;
	mov.f32 	%f247, %f35;
	@%p202 bra 	$L__BB12_41;
	setp.lt.s64 	%p203, %rd303, %rd39;
	min.s64 	%rd355, %rd303, %rd39;
	selp.f32 	%f247, %f196, %f35, %p203;
$L__BB12_41:
	setp.ne.s32 	%p204, %r313, 0;
	@%p204 bra 	$L__BB12_43;
	shr.u32 	%r414, %r1, 1;
	and.b32  	%r415, %r414, 496;
	mov.u32 	%r416, _ZN6thrust24THRUST_300001_SM_1000_NS8cuda_cub4core6detail5shmemE;
	add.s32 	%r417, %r416, %r415;
	st.shared.f32 	[%r417+8], %f247;
	st.shared.u64 	[%r417+16], %rd355;
$L__BB12_43:
	bar.sync 	0;
	setp.ne.s32 	%p205, %r1, 0;
	@%p205 bra 	$L__BB12_203;
	ld.shared.f32 	%f38, [_ZN6thrust24THRUST_300001_SM_1000_NS8cuda_cub4core6detail5shmemE+24];
	ld.shared.u64 	%rd42, [_ZN6thrust24THRUST_300001_SM_1000_NS8cuda_cub4core6detail5shmemE+32];
	setp.lt.f32 	%p206, %f247, %f38;
	mov.u64 	%rd305, %rd355;
	mov.f32 	%f198, %f247;
	@%p206 bra 	$L__BB12_47;
	setp.lt.f32 	%p207, %f38, %f247;
	mov.u64 	%rd305, %rd42;
	mov.f32 	%f198, %f38;
	@%p207 bra 	$L__BB12_47;
	setp.lt.s64 	%p208, %rd355, %rd42;
	min.s64 	%rd305, %rd355, %rd42;
	selp.f32 	%f198, %f247, %f38, %p208;
$L__BB12_47:
	ld.shared.f32 	%f41, [_ZN6thrust24THRUST_300001_SM_1000_NS8cuda_cub4core6detail5shmemE+40];
	ld.shared.u64 	%rd45, [_ZN6thrust24THRUST_300001_SM_1000_NS8cuda_cub4core6detail5shmemE+48];
	setp.lt.f32 	%p209, %f198, %f41;
	mov.u64 	%rd306, %rd305;
	mov.f32 	%f199, %f198;
	@%p209 bra 	$L__BB12_50;
	setp.lt.f32 	%p210, %f41, %f198;
	mov.u64 	%rd306, %rd45;
	mov.f32 	%f199, %f41;
	@%p210 bra 	$L__BB12_50;
	setp.lt.s64 	%p211, %rd305, %rd45;
	min.s64 	%rd306, %rd305, %rd45;
	selp.f32 	%f199, %f198, %f41, %p211;
$L__BB12_50:
	ld.shared.f32 	%f44, [_ZN6thrust24THRUST_300001_SM_1000_NS8cuda_cub4core6detail5shmemE+56];
	ld.shared.u64 	%rd48, [_ZN6thrust24THRUST_300001_SM_1000_NS8cuda_cub4core6detail5shmemE+64];
	setp.lt.f32 	%p212, %f199, %f44;
	mov.u64 	%rd307, %rd306;
	mov.f32 	%f200, %f199;
	@%p212 bra 	$L__BB12_53;
	setp.lt.f32 	%p213, %f44, %f199;
	mov.u64 	%rd307, %rd48;
	mov.f32 	%f200, %f44;
	@%p213 bra 	$L__BB12_53;
	setp.lt.s64 	%p214, %rd306, %rd48;
	min.s64 	%rd307, %rd306, %rd48;
	selp.f32 	%f200, %f199, %f44, %p214;
$L__BB12_53:
	ld.shared.f32 	%f47, [_ZN6thrust24THRUST_300001_SM_1000_NS8cuda_cub4core6detail5shmemE+72];
	ld.shared.u64 	%rd51, [_ZN6thrust24THRUST_300001_SM_1000_NS8cuda_cub4core6detail5shmemE+80];
	setp.lt.f32 	%p215, %f200, %f47;
	mov.u64 	%rd308, %rd307;
	mov.f32 	%f201, %f200;
	@%p215 bra 	$L__BB12_56;
	setp.lt.f32 	%p216, %f47, %f200;
	mov.u64 	%rd308, %rd51;
	mov.f32 	%f201, %f47;
	@%p216 bra 	$L__BB12_56;
	setp.lt.s64 	%p217, %rd307, %rd51;
	min.s64 	%rd308, %rd307, %rd51;
	selp.f32 	%f201, %f200, %f47, %p217;
$L__BB12_56:
	ld.shared.f32 	%f50, [_ZN6thrust24THRUST_300001_SM_1000_NS8cuda_cub4core6detail5shmemE+88];
	ld.shared.u64 	%rd54, [_ZN6thrust24THRUST_300001_SM_1000_NS8cuda_cub4core6detail5shmemE+96];
	setp.lt.f32 	%p218, %f201, %f50;
	mov.u64 	%rd309, %rd308;
	mov.f32 	%f202, %f201;
	@%p218 bra 	$L__BB12_59;
	setp.lt.f32 	%p219, %f50, %f201;
	mov.u64 	%rd309, %rd54;
	mov.f32 	%f202, %f50;
	@%p219 bra 	$L__BB12_59;
	setp.lt.s64 	%p220, %rd308, %rd54;
	min.s64 	%rd309, %rd308, %rd54;
	selp.f32 	%f202, %f201, %f50, %p220;
$L__BB12_59:
	ld.shared.f32 	%f53, [_ZN6thrust24THRUST_300001_SM_1000_NS8cuda_cub4core6detail5shmemE+104];
	ld.shared.u64 	%rd57, [_ZN6thrust24THRUST_300001_SM_1000_NS8cuda_cub4core6detail5shmemE+112];
	setp.lt.f32 	%p221, %f202, %f53;
	mov.u64 	%rd310, %rd309;
	mov.f32 	%f203, %f202;
	@%p221 bra 	$L__BB12_62;
	setp.lt.f32 	%p222, %f53, %f202;
	mov.u64 	%rd310, %rd57;
	mov.f32 	%f203, %f53;
	@%p222 bra 	$L__BB12_62;
	setp.lt.s64 	%p223, %rd309, %rd57;
	min.s64 	%rd310, %rd309, %rd57;
	selp.f32 	%f203, %f202, %f53, %p223;
$L__BB12_62:
	ld.shared.f32 	%f56, [_ZN6thrust24THRUST_300001_SM_1000_NS8cuda_cub4core6detail5shmemE+120];
	ld.shared.u64 	%rd60, [_ZN6thrust24THRUST_300001_SM_1000_NS8cuda_cub4core6detail5shmemE+128];
	setp.lt.f32 	%p224, %f203, %f56;
	mov.f32 	%f247, %f203;
	mov.u64 	%rd355, %rd310;
	@%p224 bra 	$L__BB12_203;
	setp.lt.f32 	%p225, %f56, %f203;
	mov.f32 	%f247, %f56;
	mov.u64 	%rd355, %rd60;
	@%p225 bra 	$L__BB12_203;
	setp.lt.s64 	%p226, %rd310, %rd60;
	min.s64 	%rd355, %rd310, %rd60;
	selp.f32 	%f247, %f203, %f56, %p226;
	bra.uni 	$L__BB12_203;
$L__BB12_65:
	// begin inline asm
	mov.u32 %r200, %laneid;
	// end inline asm
	and.b32  	%r221, %r1, 992;
	add.s32 	%r222, %r221, 32;
	setp.gt.s32 	%p123, %r222, %r37;
	not.b32 	%r223, %r221;
	add.s32 	%r224, %r37, %r223;
	selp.b32 	%r219, %r224, 31, %p123;
	mov.b32 	%r202, %f191;
	mov.b32 	%r218, 1;
	mov.b32 	%r220, -1;
	// begin inline asm
	shfl.sync.down.b32 %r201, %r202, %r218, %r219, %r220;
	// end inline asm
	mov.b32 	%f58, %r201;
	// begin inline asm
	shfl.sync.down.b32 %r206, %r207, %r218, %r219, %r220;
	// end inline asm
	mov.b64 	{%r212, %r217}, %rd298;
	// begin inline asm
	shfl.sync.down.b32 %r211, %r212, %r218, %r219, %r220;
	// end inline asm
	// begin inline asm
	shfl.sync.down.b32 %r216, %r217, %r218, %r219, %r220;
	// end inline asm
	mov.b64 	%rd62, {%r211, %r216};
	setp.ge.s32 	%p124, %r200, %r219;
	setp.lt.f32 	%p125, %f191, %f58;
	or.pred  	%p126, %p124, %p125;
	mov.u64 	%rd311, %rd298;
	mov.f32 	%f204, %f191;
	@%p126 bra 	$L__BB12_68;
	setp.gt.f32 	%p127, %f191, %f58;
	mov.u64 	%rd311, %rd62;
	mov.f32 	%f204, %f58;
	@%p127 bra 	$L__BB12_68;
	setp.lt.s64 	%p128, %rd298, %rd62;
	min.s64 	%rd311, %rd298, %rd62;
	selp.f32 	%f204, %f191, %f58, %p128;
$L__BB12_68:
	mov.b32 	%r226, %f204;
	mov.b32 	%r242, 2;
	mov.b32 	%r244, -1;
	// begin inline asm
	shfl.sync.down.b32 %r225, %r226, %r242, %r219, %r244;
	// end inline asm
	mov.b32 	%f61, %r225;
	// begin inline asm
	shfl.sync.down.b32 %r230, %r231, %r242, %r219, %r244;
	// end inline asm
	mov.b64 	{%r236, %r241}, %rd311;
	// begin inline asm
	shfl.sync.down.b32 %r235, %r236, %r242, %r219, %r244;
	// end inline asm
	// begin inline asm
	shfl.sync.down.b32 %r240, %r241, %r242, %r219, %r244;
	// end inline asm
	mov.b64 	%rd65, {%r235, %r240};
	add.s32 	%r245, %r200, 2;
	setp.gt.s32 	%p129, %r245, %r219;
	setp.lt.f32 	%p130, %f204, %f61;
	or.pred  	%p131, %p129, %p130;
	mov.u64 	%rd312, %rd311;
	mov.f32 	%f205, %f204;
	@%p131 bra 	$L__BB12_71;
	setp.gt.f32 	%p132, %f204, %f61;
	mov.u64 	%rd312, %rd65;
	mov.f32 	%f205, %f61;
	@%p132 bra 	$L__BB12_71;
	setp.lt.s64 	%p133, %rd311, %rd65;
	min.s64 	%rd312, %rd311, %rd65;
	selp.f32 	%f205, %f204, %f61, %p133;
$L__BB12_71:
	mov.b32 	%r247, %f205;
	mov.b32 	%r263, 4;
	mov.b32 	%r265, -1;
	// begin inline asm
	shfl.sync.down.b32 %r246, %r247, %r263, %r219, %r265;
	// end inline asm
	mov.b32 	%f64, %r246;
	// begin inline asm
	shfl.sync.down.b32 %r251, %r252, %r263, %r219, %r265;
	// end inline asm
	mov.b64 	{%r257, %r262}, %rd312;
	// begin inline asm
	shfl.sync.down.b32 %r256, %r257, %r263, %r219, %r265;
	// end inline asm
	// begin inline asm
	shfl.sync.down.b32 %r261, %r262, %r263, %r219, %r265;
	// end inline asm
	mov.b64 	%rd68, {%r256, %r261};
	add.s32 	%r266, %r200, 4;
	setp.gt.s32 	%p134, %r266, %r219;
	setp.lt.f32 	%p135, %f205, %f64;
	or.pred  	%p136, %p134, %p135;
	mov.f32 	%f206, %f205;
	mov.u64 	%rd313, %rd312;
	@%p136 bra 	$L__BB12_74;
	setp.gt.f32 	%p137, %f205, %f64;
	mov.f32 	%f206, %f64;
	mov.u64 	%rd313, %rd68;
	@%p137 bra 	$L__BB12_74;
	setp.lt.s64 	%p138, %rd312, %rd68;
	selp.f32 	%f206, %f205, %f64, %p138;
	min.s64 	%rd313, %rd312, %rd68;
$L__BB12_74:
	mov.b32 	%r268, %f206;
	mov.b32 	%r284, 8;
	mov.b32 	%r286, -1;
	// begin inline asm
	shfl.sync.down.b32 %r267, %r268, %r284, %r219, %r286;
	// end inline asm
	mov.b32 	%f67, %r267;
	// begin inline asm
	shfl.sync.down.b32 %r272, %r273, %r284, %r219, %r286;
	// end inline asm
	mov.b64 	{%r278, %r283}, %rd313;
	// begin inline asm
	shfl.sync.down.b32 %r277, %r278, %r284, %r219, %r286;
	// end inline asm
	// begin inline asm
	shfl.sync.down.b32 %r282, %r283, %r284, %r219, %r286;
	// end inline asm
	mov.b64 	%rd71, {%r277, %r282};
	add.s32 	%r287, %r200, 8;
	setp.gt.s32 	%p139, %r287, %r219;
	setp.lt.f32 	%p140, %f206, %f67;
	or.pred  	%p141, %p139, %p140;
	mov.f32 	%f207, %f206;
	mov.u64 	%rd314, %rd313;
	@%p141 bra 	$L__BB12_77;
	setp.gt.f32 	%p142, %f206, %f67;
	mov.f32 	%f207, %f67;
	mov.u64 	%rd314, %rd71;
	@%p142 bra 	$L__BB12_77;
	setp.lt.s64 	%p143, %rd313, %rd71;
	selp.f32 	%f207, %f206, %f67, %p143;
	min.s64 	%rd314, %rd313, %rd71;
$L__BB12_77:
	mov.b32 	%r289, %f207;
	mov.b32 	%r305, 16;
	mov.b32 	%r307, -1;
	// begin inline asm
	shfl.sync.down.b32 %r288, %r289, %r305, %r219, %r307;
	// end inline asm
	mov.b32 	%f70, %r288;
	// begin inline asm
	shfl.sync.down.b32 %r293, %r294, %r305, %r219, %r307;
	// end inline asm
	mov.b64 	{%r299, %r304}, %rd314;
	// begin inline asm
	shfl.sync.down.b32 %r298, %r299, %r305, %r219, %r307;
	// end inline asm
	// begin inline asm
	shfl.sync.down.b32 %r303, %r304, %r305, %r219, %r307;
	// end inline asm
	mov.b64 	%rd74, {%r298, %r303};
	add.s32 	%r308, %r200, 16;
	setp.gt.s32 	%p144, %r308, %r219;
	setp.lt.f32 	%p145, %f207, %f70;
	or.pred  	%p146, %p144, %p145;
	mov.f32 	%f247, %f207;
	mov.u64 	%rd355, %rd314;
	@%p146 bra 	$L__BB12_80;
	setp.gt.f32 	%p147, %f207, %f70;
	mov.f32 	%f247, %f70;
	mov.u64 	%rd355, %rd74;
	@%p147 bra 	$L__BB12_80;
	setp.lt.s64 	%p148, %rd314, %rd74;
	selp.f32 	%f247, %f207, %f70, %p148;
	min.s64 	%rd355, %rd314, %rd74;
$L__BB12_80:
	setp.ne.s32 	%p149, %r200, 0;
	@%p149 bra 	$L__BB12_82;
	shr.u32 	%r309, %r1, 1;
	and.b32  	%r310, %r309, 496;
	mov.u32 	%r311, _ZN6thrust24THRUST_300001_SM_1000_NS8cuda_cub4core6detail5shmemE;
	add.s32 	%r312, %r311, %r310;
	st.shared.f32 	[%r312+8], %f247;
	st.shared.u64 	[%r312+16], %rd355;
$L__BB12_82:
	bar.sync 	0;
	setp.ne.s32 	%p150, %r1, 0;
	@%p150 bra 	$L__BB12_203;
	setp.lt.s32 	%p151, %r37, 33;
	mov.f32 	%f209, %f247;
	mov.u64 	%rd316, %rd355;
	@%p151 bra 	$L__BB12_87;
	ld.shared.f32 	%f73, [_ZN6thrust24THRUST_300001_SM_1000_NS8cuda_cub4core6detail5shmemE+24];
	ld.shared.u64 	%rd77, [_ZN6thrust24THRUST_300001_SM_1000_NS8cuda_cub4core6detail5shmemE+32];
	setp.lt.f32 	%p152, %f247, %f73;
	mov.f32 	%f209, %f247;
	mov.u64 	%rd316, %rd355;
	@%p152 bra 	$L__BB12_87;
	setp.lt.f32 	%p153, %f73, %f247;
	mov.f32 	%f209, %f73;
	mov.u64 	%rd316, %rd77;
	@%p153 bra 	$L__BB12_87;
	setp.lt.s64 	%p154, %rd355, %rd77;
	selp.f32 	%f209, %f247, %f73, %p154;
	min.s64 	%rd316, %rd355, %rd77;
$L__BB12_87:
	setp.lt.s32 	%p155, %r37, 65;
	mov.f32 	%f210, %f209;
	mov.u64 	%rd317, %rd316;
	@%p155 bra 	$L__BB12_91;
	ld.shared.f32 	%f76, [_ZN6thrust24THRUST_300001_SM_1000_NS8cuda_cub4core6detail5shmemE+40];
	ld.shared.u64 	%rd80, [_ZN6thrust24THRUST_300001_SM_1000_NS8cuda_cub4core6detail5shmemE+48];
	setp.lt.f32 	%p156, %f209, %f76;
	mov.f32 	%f210, %f209;
	mov.u64 	%rd317, %rd316;
	@%p156 bra 	$L__BB12_91;
	setp.lt.f32 	%p157, %f76, %f209;
	mov.f32 	%f210, %f76;
	mov.u64 	%rd317, %rd80;
	@%p157 bra 	$L__BB12_91;
	setp.lt.s64 	%p158, %rd316, %rd80;
	selp.f32 	%f210, %f209, %f76, %p158;
	min.s64 	%rd317, %rd316, %rd80;
$L__BB12_91:
	setp.lt.s32 	%p159, %r37, 97;
	mov.f32 	%f211, %f210;
	mov.u64 	%rd318, %rd317;
	@%p159 bra 	$L__BB12_95;
	ld.shared.f32 	%f79, [_ZN6thrust24THRUST_300001_SM_1000_NS8cuda_cub4core6detail5shmemE+56];
	ld.shared.u64 	%rd83, [_ZN6thrust24THRUST_300001_SM_1000_NS8cuda_cub4core6detail5shmemE+64];
	setp.lt.f32 	%p160, %f210, %f79;
	mov.f32 	%f211, %f210;
	mov.u64 	%rd318, %rd317;
	@%p160 bra 	$L__BB12_95;
	setp.lt.f32 	%p161, %f79, %f210;
	mov.f32 	%f211, %f79;
	mov.u64 	%rd318, %rd83;
	@%p161 bra 	$L__BB12_95;
	setp.lt.s64 	%p162, %rd317, %rd83;
	selp.f32 	%f211, %f210, %f79, %p162;
	min.s64 	%rd318, %rd317, %rd83;
$L__BB12_95:
	setp.lt.s32 	%p163, %r37, 129;
	mov.f32 	%f212, %f211;
	mov.u64 	%rd319, %rd318;
	@%p163 bra 	$L__BB12_99;
	ld.shared.f32 	%f82, [_ZN6thrust24THRUST_300001_SM_1000_NS8cuda_cub4core6detail5shmemE+72];
	ld.shared.u64 	%rd86, [_ZN6thrust24THRUST_300001_SM_1000_NS8cuda_cub4core6detail5shmemE+80];
	setp.lt.f32 	%p164, %f211, %f82;
	mov.f32 	%f212, %f211;
	mov.u64 	%rd319, %rd318;
	@%p164 bra 	$L__BB12_99;
	setp.lt.f32 	%p165, %f82, %f211;
	mov.f32 	%f212, %f82;
	mov.u64 	%rd319, %rd86;
	@%p165 bra 	$L__BB12_99;
	setp.lt.s64 	%p166, %rd318, %rd86;
	selp.f32 	%f212, %f211, %f82, %p166;
	min.s64 	%rd319, %rd318, %rd86;
$L__BB12_99:
	setp.lt.s32 	%p167, %r37, 161;
	mov.f32 	%f213, %f212;
	mov.u64 	%rd320, %rd319;
	@%p167 bra 	$L__BB12_103;
	ld.shared.f32 	%f85, [_ZN6thrust24THRUST_300001_SM_1000_NS8cuda_cub4core6detail5shmemE+88];
	ld.shared.u64 	%rd89, [_ZN6thrust24THRUST_300001_SM_1000_NS8cuda_cub4core6detail5shmemE+96];
	setp.lt.f32 	%p168, %f212, %f85;
	mov.f32 	%f213, %f212;
	mov.u64 	%rd320, %rd319;
	@%p168 bra 	$L__BB12_103;
	setp.lt.f32 	%p169, %f85, %f212;
	mov.f32 	%f213, %f85;
	mov.u64 	%rd320, %rd89;
	@%p169 bra 	$L__BB12_103;
	setp.lt.s64 	%p170, %rd319, %rd89;
	selp.f32 	%f213, %f212, %f85, %p170;
	min.s64 	%rd320, %rd319, %rd89;
$L__BB12_103:
	setp.lt.s32 	%p171, %r37, 193;
	mov.f32 	%f214, %f213;
	mov.u64 	%rd321, %rd320;
	@%p171 bra 	$L__BB12_107;
	ld.shared.f32 	%f88, [_ZN6thrust24THRUST_300001_SM_1000_NS8cuda_cub4core6detail5shmemE+104];
	ld.shared.u64 	%rd92, [_ZN6thrust24THRUST_300001_SM_1000_NS8cuda_cub4core6detail5shmemE+112];
	setp.lt.f32 	%p172, %f213, %f88;
	mov.f32 	%f214, %f213;
	mov.u64 	%rd321, %rd320;
	@%p172 bra 	$L__BB12_107;
	setp.lt.f32 	%p173, %f88, %f213;
	mov.f32 	%f214, %f88;
	mov.u64 	%rd321, %rd92;
	@%p173 bra 	$L__BB12_107;
	setp.lt.s64 	%p174, %rd320, %rd92;
	selp.f32 	%f214, %f213, %f88, %p174;
	min.s64 	%rd321, %rd320, %rd92;
$L__BB12_107:
	setp.lt.s32 	%p175, %r37, 225;
	mov.f32 	%f247, %f214;
	mov.u64 	%rd355, %rd321;
	@%p175 bra 	$L__BB12_203;
	ld.shared.f32 	%f91, [_ZN6thrust24THRUST_300001_SM_1000_NS8cuda_cub4core6detail5shmemE+120];
	ld.shared.u64 	%rd95, [_ZN6thrust24THRUST_300001_SM_1000_NS8cuda_cub4core6detail5shmemE+128];
	setp.lt.f32 	%p176, %f214, %f91;
	mov.f32 	%f247, %f214;
	mov.u64 	%rd355, %rd321;
	@%p176 bra 	$L__BB12_203;
	setp.lt.f32 	%p177, %f91, %f214;
	mov.f32 	%f247, %f91;
	mov.u64 	%rd355, %rd95;
	@%p177 bra 	$L__BB12_203;
	setp.lt.s64 	%p178, %rd321, %rd95;
	selp.f32 	%f247, %f214, %f91, %p178;
	min.s64 	%rd355, %rd321, %rd95;
	bra.uni 	$L__BB12_203;
$L__BB12_111:
	mov.u32 	%r16, %tid.x;
	mul.wide.u32 	%rd208, %r16, 16;
	add.s64 	%rd189, %rd186, %rd208;
	// begin inline asm
	ld.global.nc.u64 %rd188, [%rd189];
	// end inline asm
	mov.b64 	{%r38, %r39}, %rd188;
	mov.b32 	%f93, %r38;
	add.s64 	%rd191, %rd189, 8;
	// begin inline asm
	ld.global.nc.u64 %rd190, [%rd191];
	// end inline asm
	add.s64 	%rd193, %rd189, 4096;
	// begin inline asm
	ld.global.nc.u64 %rd192, [%rd193];
	// end inline asm
	mov.b64 	{%r40, %r41}, %rd192;
	mov.b32 	%f94, %r40;
	add.s64 	%rd195, %rd189, 4104;
	// begin inline asm
	ld.global.nc.u64 %rd194, [%rd195];
	// end inline asm
	add.s64 	%rd197, %rd189, 8192;
	// begin inline asm
	ld.global.nc.u64 %rd196, [%rd197];
	// end inline asm
	mov.b64 	{%r42, %r43}, %rd196;
	mov.b32 	%f95, %r42;
	add.s64 	%rd199, %rd189, 8200;
	// begin inline asm
	ld.global.nc.u64 %rd198, [%rd199];
	// end inline asm
	add.s64 	%rd201, %rd189, 12288;
	// begin inline asm
	ld.global.nc.u64 %rd200, [%rd201];
	// end inline asm
	mov.b64 	{%r44, %r45}, %rd200;
	mov.b32 	%f96, %r44;
	add.s64 	%rd203, %rd189, 12296;
	// begin inline asm
	ld.global.nc.u64 %rd202, [%rd203];
	// end inline asm
	add.s64 	%rd205, %rd189, 16384;
	// begin inline asm
	ld.global.nc.u64 %rd204, [%rd205];
	// end inline asm
	mov.b64 	{%r46, %r47}, %rd204;
	mov.b32 	%f97, %r46;
	add.s64 	%rd207, %rd189, 16392;
	// begin inline asm
	ld.global.nc.u64 %rd206, [%rd207];
	// end inline asm
	setp.lt.f32 	%p3, %f93, %f94;
	mov.f32 	%f215, %f93;
	mov.u64 	%rd322, %rd190;
	@%p3 bra 	$L__BB12_114;
	setp.lt.f32 	%p4, %f94, %f93;
	mov.f32 	%f215, %f94;
	mov.u64 	%rd322, %rd194;
	@%p4 bra 	$L__BB12_114;
	setp.lt.s64 	%p5, %rd190, %rd194;
	selp.f32 	%f215, %f93, %f94, %p5;
	min.s64 	%rd322, %rd190, %rd194;
$L__BB12_114:
	setp.lt.f32 	%p6, %f215, %f95;
	mov.f32 	%f216, %f215;
	mov.u64 	%rd323, %rd322;
	@%p6 bra 	$L__BB12_117;
	setp.lt.f32 	%p7, %f95, %f215;
	mov.f32 	%f216, %f95;
	mov.u64 	%rd323, %rd198;
	@%p7 bra 	$L__BB12_117;
	setp.lt.s64 	%p8, %rd322, %rd198;
	selp.f32 	%f216, %f215, %f95, %p8;
	min.s64 	%rd323, %rd322, %rd198;
$L__BB12_117:
	setp.lt.f32 	%p9, %f216, %f96;
	mov.f32 	%f217, %f216;
	mov.u64 	%rd324, %rd323;
	@%p9 bra 	$L__BB12_120;
	setp.lt.f32 	%p10, %f96, %f216;
	mov.f32 	%f217, %f96;
	mov.u64 	%rd324, %rd202;
	@%p10 bra 	$L__BB12_120;
	setp.lt.s64 	%p11, %rd323, %rd202;
	selp.f32 	%f217, %f216, %f96, %p11;
	min.s64 	%rd324, %rd323, %rd202;
$L__BB12_120:
	setp.lt.f32 	%p12, %f217, %f97;
	mov.f32 	%f234, %f217;
	mov.u64 	%rd342, %rd324;
	@%p12 bra 	$L__BB12_123;
	setp.lt.f32 	%p13, %f97, %f217;
	mov.f32 	%f234, %f97;
	mov.u64 	%rd342, %rd206;
	@%p13 bra 	$L__BB12_123;
	setp.lt.s64 	%p14, %rd324, %rd206;
	selp.f32 	%f234, %f217, %f97, %p14;
	min.s64 	%rd342, %rd324, %rd206;
$L__BB12_123:
	setp.lt.u32 	%p15, %r37, 2560;
	mov.b32 	%r425, 1280;
	@%p15 bra 	$L__BB12_141;
	mov.b32 	%r425, 1280;
$L__BB12_125:
	mov.u32 	%r17, %r425;
	add.s32 	%r50, %r17, %r16;
	mul.wide.u32 	%rd229, %r50, 16;
	add.s64 	%rd210, %rd186, %rd229;
	// begin inline asm
	ld.global.nc.u64 %rd209, [%rd210];
	// end inline asm
	mov.b64 	{%r51, %r52}, %rd209;
	mov.b32 	%f107, %r51;
	add.s64 	%rd212, %rd210, 8;
	// begin inline asm
	ld.global.nc.u64 %rd211, [%rd212];
	// end inline asm
	add.s64 	%rd214, %rd210, 4096;
	// begin inline asm
	ld.global.nc.u64 %rd213, [%rd214];
	// end inline asm
	mov.b64 	{%r53, %r54}, %rd213;
	mov.b32 	%f108, %r53;
	add.s64 	%rd216, %rd210, 4104;
	// begin inline asm
	ld.global.nc.u64 %rd215, [%rd216];
	// end inline asm
	add.s64 	%rd218, %rd210, 8192;
	// begin inline asm
	ld.global.nc.u64 %rd217, [%rd218];
	// end inline asm
	mov.b64 	{%r55, %r56}, %rd217;
	mov.b32 	%f109, %r55;
	add.s64 	%rd220, %rd210, 8200;
	// begin inline asm
	ld.global.nc.u64 %rd219, [%rd220];
	// end inline asm
	add.s64 	%rd222, %rd210, 12288;
	// begin inline asm
	ld.global.nc.u64 %rd221, [%rd222];
	// end inline asm
	mov.b64 	{%r57, %r58}, %rd221;
	mov.b32 	%f110, %r57;
	add.s64 	%rd224, %rd210, 12296;
	// begin inline asm
	ld.global.nc.u64 %rd223, [%rd224];
	// end inline asm
	add.s64 	%rd226, %rd210, 16384;
	// begin inline asm
	ld.global.nc.u64 %rd225, [%rd226];
	// end inline asm
	mov.b64 	{%r59, %r60}, %rd225;
	mov.b32 	%f111, %r59;
	add.s64 	%rd228, %rd210, 16392;
	// begin inline asm
	ld.global.nc.u64 %rd227, [%rd228];
	// end inline asm
	setp.lt.f32 	%p16, %f234, %f107;
	mov.f32 	%f220, %f234;
	mov.u64 	%rd327, %rd342;
	@%p16 bra 	$L__BB12_128;
	setp.lt.f32 	%p17, %f107, %f234;
	mov.f32 	%f220, %f107;
	mov.u64 	%rd327, %rd211;
	@%p17 bra 	$L__BB12_128;
	setp.lt.s64 	%p18, %rd342, %rd211;
	selp.f32 	%f220, %f234, %f107, %p18;
	min.s64 	%rd327, %rd342, %rd211;
$L__BB12_128:
	setp.lt.f32 	%p19, %f220, %f108;
	mov.f32 	%f221, %f220;
	mov.u64 	%rd328, %rd327;
	@%p19 bra 	$L__BB12_131;
	setp.lt.f32 	%p20, %f108, %f220;
	mov.f32 	%f221, %f108;
	mov.u64 	%rd328, %rd215;
	@%p20 bra 	$L__BB12_131;
	setp.lt.s64 	%p21, %rd327, %rd215;
	selp.f32 	%f221, %f220, %f108, %p21;
	min.s64 	%rd328, %rd327, %rd215;
$L__BB12_131:
	setp.lt.f32 	%p22, %f221, %f109;
	mov.f32 	%f222, %f221;
	mov.u64 	%rd329, %rd328;
	@%p22 bra 	$L__BB12_134;
	setp.lt.f32 	%p23, %f109, %f221;
	mov.f32 	%f222, %f109;
	mov.u64 	%rd329, %rd219;
	@%p23 bra 	$L__BB12_134;
	setp.lt.s64 	%p24, %rd328, %rd219;
	selp.f32 	%f222, %f221, %f109, %p24;
	min.s64 	%rd329, %rd328, %rd219;
$L__BB12_134:
	setp.lt.f32 	%p25, %f222, %f110;
	mov.f32 	%f223, %f222;
	mov.u64 	%rd330, %rd329;
	@%p25 bra 	$L__BB12_137;
	setp.lt.f32 	%p26, %f110, %f222;
	mov.f32 	%f223, %f110;
	mov.u64 	%rd330, %rd223;
	@%p26 bra 	$L__BB12_137;
	setp.lt.s64 	%p27, %rd329, %rd223;
	selp.f32 	%f223, %f222, %f110, %p27;
	min.s64 	%rd330, %rd329, %rd223;
$L__BB12_137:
	setp.lt.f32 	%p28, %f223, %f111;
	mov.f32 	%f234, %f223;
	mov.u64 	%rd342, %rd330;
	@%p28 bra 	$L__BB12_140;
	setp.lt.f32 	%p29, %f111, %f223;
	mov.f32 	%f234, %f111;
	mov.u64 	%rd342, %rd227;
	@%p29 bra 	$L__BB12_140;
	setp.lt.s64 	%p30, %rd330, %rd227;
	selp.f32 	%f234, %f223, %f111, %p30;
	min.s64 	%rd342, %rd330, %rd227;
$L__BB12_140:
	add.s32 	%r425, %r17, 1280;
	add.s32 	%r61, %r17, 2560;
	setp.le.s32 	%p31, %r61, %r37;
	@%p31 bra 	$L__BB12_125;
$L__BB12_141:
	setp.le.s32 	%p32, %r37, %r425;
	@%p32 bra 	$L__BB12_164;
	sub.s32 	%r20, %r37, %r425;
	setp.ge.s32 	%p33, %r16, %r20;
	@%p33 bra 	$L__BB12_164;
	not.b32 	%r62, %r16;
	add.s32 	%r63, %r37, %r62;
	sub.s32 	%r21, %r63, %r425;
	and.b32  	%r64, %r21, 768;
	setp.eq.s32 	%p34, %r64, 768;
	mov.u32 	%r429, %r16;
	@%p34 bra 	$L__BB12_149;
	add.s32 	%r427, %r16, %r425;
	shr.u32 	%r65, %r21, 8;
	add.s32 	%r66, %r65, 1;
	and.b32  	%r67, %r66, 3;
	neg.s32 	%r426, %r67;
	mov.u32 	%r429, %r16;
$L__BB12_145:
	.pragma "nounroll";
	mov.u64 	%rd127, %rd342;
	mov.f32 	%f123, %f234;
	mul.wide.u32 	%rd235, %r427, 16;
	add.s64 	%rd232, %rd186, %rd235;
	// begin inline asm
	ld.global.nc.u64 %rd231, [%rd232];
	// end inline asm
	mov.b64 	{%r68, %r69}, %rd231;
	mov.b32 	%f124, %r68;
	add.s64 	%rd234, %rd232, 8;
	// begin inline asm
	ld.global.nc.u64 %rd233, [%rd234];
	// end inline asm
	setp.lt.f32 	%p35, %f123, %f124;
	@%p35 bra 	$L__BB12_148;
	setp.lt.f32 	%p36, %f124, %f123;
	mov.f32 	%f234, %f124;
	mov.u64 	%rd342, %rd233;
	@%p36 bra 	$L__BB12_148;
	setp.lt.s64 	%p37, %rd127, %rd233;
	selp.f32 	%f234, %f123, %f124, %p37;
	min.s64 	%rd342, %rd127, %rd233;
$L__BB12_148:
	add.s32 	%r429, %r429, 256;
	add.s32 	%r427, %r427, 256;
	add.s32 	%r426, %r426, 1;
	setp.ne.s32 	%p38, %r426, 0;
	@%p38 bra 	$L__BB12_145;
$L__BB12_149:
	setp.lt.u32 	%p39, %r21, 768;
	@%p39 bra 	$L__BB12_164;
	cvt.u64.u32 	%rd236, %r429;
	cvt.u64.u32 	%rd237, %r425;
	add.s64 	%rd238, %rd236, %rd237;
	shl.b64 	%rd239, %rd238, 4;
	add.s64 	%rd240, %rd239, %rd186;
	add.s64 	%rd337, %rd240, 12296;
	add.s32 	%r430, %r429, %r425;
$L__BB12_151:
	mul.wide.u32 	%rd245, %r430, 16;
	add.s64 	%rd242, %rd186, %rd245;
	// begin inline asm
	ld.global.nc.u64 %rd241, [%rd242];
	// end inline asm
	mov.b64 	{%r70, %r71}, %rd241;
	mov.b32 	%f130, %r70;
	add.s64 	%rd244, %rd242, 8;
	// begin inline asm
	ld.global.nc.u64 %rd243, [%rd244];
	// end inline asm
	setp.lt.f32 	%p40, %f234, %f130;
	mov.f32 	%f231, %f234;
	mov.u64 	%rd339, %rd342;
	@%p40 bra 	$L__BB12_154;
	setp.lt.f32 	%p41, %f130, %f234;
	mov.f32 	%f231, %f130;
	mov.u64 	%rd339, %rd243;
	@%p41 bra 	$L__BB12_154;
	setp.lt.s64 	%p42, %rd342, %rd243;
	selp.f32 	%f231, %f234, %f130, %p42;
	min.s64 	%rd339, %rd342, %rd243;
$L__BB12_154:
	add.s64 	%rd247, %rd337, -8200;
	// begin inline asm
	ld.global.nc.u64 %rd246, [%rd247];
	// end inline asm
	mov.b64 	{%r72, %r73}, %rd246;
	mov.b32 	%f133, %r72;
	add.s64 	%rd249, %rd337, -8192;
	// begin inline asm
	ld.global.nc.u64 %rd248, [%rd249];
	// end inline asm
	setp.lt.f32 	%p43, %f231, %f133;
	mov.f32 	%f232, %f231;
	mov.u64 	%rd340, %rd339;
	@%p43 bra 	$L__BB12_157;
	setp.lt.f32 	%p44, %f133, %f231;
	mov.f32 	%f232, %f133;
	mov.u64 	%rd340, %rd248;
	@%p44 bra 	$L__BB12_157;
	setp.lt.s64 	%p45, %rd339, %rd248;
	selp.f32 	%f232, %f231, %f133, %p45;
	min.s64 	%rd340, %rd339, %rd248;
$L__BB12_157:
	add.s64 	%rd251, %rd337, -4104;
	// begin inline asm
	ld.global.nc.u64 %rd250, [%rd251];
	// end inline asm
	mov.b64 	{%r74, %r75}, %rd250;
	mov.b32 	%f136, %r74;
	add.s64 	%rd253, %rd337, -4096;
	// begin inline asm
	ld.global.nc.u64 %rd252, [%rd253];
	// end inline asm
	setp.lt.f32 	%p46, %f232, %f136;
	mov.f32 	%f233, %f232;
	mov.u64 	%rd341, %rd340;
	@%p46 bra 	$L__BB12_160;
	setp.lt.f32 	%p47, %f136, %f232;
	mov.f32 	%f233, %f136;
	mov.u64 	%rd341, %rd252;
	@%p47 bra 	$L__BB12_160;
	setp.lt.s64 	%p48, %rd340, %rd252;
	selp.f32 	%f233, %f232, %f136, %p48;
	min.s64 	%rd341, %rd340, %rd252;
$L__BB12_160:
	add.s64 	%rd255, %rd337, -8;
	// begin inline asm
	ld.global.nc.u64 %rd254, [%rd255];
	// end inline asm
	mov.b64 	{%r76, %r77}, %rd254;
	mov.b32 	%f139, %r76;
	// begin inline asm
	ld.global.nc.u64 %rd256, [%rd337];
	// end inline asm
	setp.lt.f32 	%p49, %f233, %f139;
	mov.f32 	%f234, %f233;
	mov.u64 	%rd342, %rd341;
	@%p49 bra 	$L__BB12_163;
	setp.lt.f32 	%p50, %f139, %f233;
	mov.f32 	%f234, %f139;
	mov.u64 	%rd342, %rd256;
	@%p50 bra 	$L__BB12_163;
	setp.lt.s64 	%p51, %rd341, %rd256;
	selp.f32 	%f234, %f233, %f139, %p51;
	min.s64 	%rd342, %rd341, %rd256;
$L__BB12_163:
	add.s32 	%r429, %r429, 1024;
	add.s64 	%rd337, %rd337, 16384;
	add.s32 	%r430, %r430, 1024;
	setp.lt.s32 	%p52, %r429, %r20;
	@%p52 bra 	$L__BB12_151;
$L__BB12_164:
	// begin inline asm
	mov.u32 %r78, %laneid;
	// end inline asm
	mov.b32 	%r80, %f234;
	mov.b32 	%r96, 1;
	mov.b32 	%r97, 31;
	mov.b32 	%r98, -1;
	// begin inline asm
	shfl.sync.down.b32 %r79, %r80, %r96, %r97, %r98;
	// end inline asm
	mov.b32 	%f143, %r79;
	// begin inline asm
	shfl.sync.down.b32 %r84, %r85, %r96, %r97, %r98;
	// end inline asm
	mov.b64 	{%r90, %r95}, %rd342;
	// begin inline asm
	shfl.sync.down.b32 %r89, %r90, %r96, %r97, %r98;
	// end inline asm
	// begin inline asm
	shfl.sync.down.b32 %r94, %r95, %r96, %r97, %r98;
	// end inline asm
	mov.b64 	%rd150, {%r89, %r94};
	setp.gt.s32 	%p53, %r78, 30;
	setp.lt.f32 	%p54, %f234, %f143;
	or.pred  	%p55, %p53, %p54;
	mov.f32 	%f236, %f234;
	mov.u64 	%rd344, %rd342;
	@%p55 bra 	$L__BB12_167;
	setp.gt.f32 	%p56, %f234, %f143;
	mov.f32 	%f236, %f143;
	mov.u64 	%rd344, %rd150;
	@%p56 bra 	$L__BB12_167;
	setp.lt.s64 	%p57, %rd342, %rd150;
	selp.f32 	%f236, %f234, %f143, %p57;
	min.s64 	%rd344, %rd342, %rd150;
$L__BB12_167:
	mov.b32 	%r100, %f236;
	mov.b32 	%r116, 2;
	mov.b32 	%r117, 31;
	mov.b32 	%r118, -1;
	// begin inline asm
	shfl.sync.down.b32 %r99, %r100, %r116, %r117, %r118;
	// end inline asm
	mov.b32 	%f146, %r99;
	// begin inline asm
	shfl.sync.down.b32 %r104, %r105, %r116, %r117, %r118;
	// end inline asm
	mov.b64 	{%r110, %r115}, %rd344;
	// begin inline asm
	shfl.sync.down.b32 %r109, %r110, %r116, %r117, %r118;
	// end inline asm
	// begin inline asm
	shfl.sync.down.b32 %r114, %r115, %r116, %r117, %r118;
	// end inline asm
	mov.b64 	%rd153, {%r109, %r114};
	setp.gt.s32 	%p58, %r78, 29;
	setp.lt.f32 	%p59, %f236, %f146;
	or.pred  	%p60, %p58, %p59;
	mov.f32 	%f237, %f236;
	mov.u64 	%rd345, %rd344;
	@%p60 bra 	$L__BB12_170;
	setp.gt.f32 	%p61, %f236, %f146;
	mov.f32 	%f237, %f146;
	mov.u64 	%rd345, %rd153;
	@%p61 bra 	$L__BB12_170;
	setp.lt.s64 	%p62, %rd344, %rd153;
	selp.f32 	%f237, %f236, %f146, %p62;
	min.s64 	%rd345, %rd344, %rd153;
$L__BB12_170:
	mov.b32 	%r120, %f237;
	mov.b32 	%r136, 4;
	mov.b32 	%r137, 31;
	mov.b32 	%r138, -1;
	// begin inline asm
	shfl.sync.down.b32 %r119, %r120, %r136, %r137, %r138;
	// end inline asm
	mov.b32 	%f149, %r119;
	// begin inline asm
	shfl.sync.down.b32 %r124, %r125, %r136, %r137, %r138;
	// end inline asm
	mov.b64 	{%r130, %r135}, %rd345;
	// begin inline asm
	shfl.sync.down.b32 %r129, %r130, %r136, %r137, %r138;
	// end inline asm
	// begin inline asm
	shfl.sync.down.b32 %r134, %r135, %r136, %r137, %r138;
	// end inline asm
	mov.b64 	%rd156, {%r129, %r134};
	setp.gt.s32 	%p63, %r78, 27;
	setp.lt.f32 	%p64, %f237, %f149;
	or.pred  	%p65, %p63, %p64;
	mov.f32 	%f238, %f237;
	mov.u64 	%rd346, %rd345;
	@%p65 bra 	$L__BB12_173;
	setp.gt.f32 	%p66, %f237, %f149;
	mov.f32 	%f238, %f149;
	mov.u64 	%rd346, %rd156;
	@%p66 bra 	$L__BB12_173;
	setp.lt.s64 	%p67, %rd345, %rd156;
	selp.f32 	%f238, %f237, %f149, %p67;
	min.s64 	%rd346, %rd345, %rd156;
$L__BB12_173:
	mov.b32 	%r140, %f238;
	mov.b32 	%r156, 8;
	mov.b32 	%r157, 31;
	mov.b32 	%r158, -1;
	// begin inline asm
	shfl.sync.down.b32 %r139, %r140, %r156, %r157, %r158;
	// end inline asm
	mov.b32 	%f152, %r139;
	// begin inline asm
	shfl.sync.down.b32 %r144, %r145, %r156, %r157, %r158;
	// end inline asm
	mov.b64 	{%r150, %r155}, %rd346;
	// begin inline asm
	shfl.sync.down.b32 %r149, %r150, %r156, %r157, %r158;
	// end inline asm
	// begin inline asm
	shfl.sync.down.b32 %r154, %r155, %r156, %r157, %r158;
	// end inline asm
	mov.b64 	%rd159, {%r149, %r154};
	setp.gt.s32 	%p68, %r78, 23;
	setp.lt.f32 	%p69, %f238, %f152;
	or.pred  	%p70, %p68, %p69;
	mov.f32 	%f239, %f238;
	mov.u64 	%rd347, %rd346;
	@%p70 bra 	$L__BB12_176;
	setp.gt.f32 	%p71, %f238, %f152;
	mov.f32 	%f239, %f152;
	mov.u64 	%rd347, %rd159;
	@%p71 bra 	$L__BB12_176;
	setp.lt.s64 	%p72, %rd346, %rd159;
	selp.f32 	%f239, %f238, %f152, %p72;
	min.s64 	%rd347, %rd346, %rd159;
$L__BB12_176:
	mov.b32 	%r160, %f239;
	mov.b32 	%r176, 16;
	mov.b32 	%r177, 31;
	mov.b32 	%r178, -1;
	// begin inline asm
	shfl.sync.down.b32 %r159, %r160, %r176, %r177, %r178;
	// end inline asm
	mov.b32 	%f155, %r159;
	// begin inline asm
	shfl.sync.down.b32 %r164, %r165, %r176, %r177, %r178;
	// end inline asm
	mov.b64 	{%r170, %r175}, %rd347;
	// begin inline asm
	shfl.sync.down.b32 %r169, %r170, %r176, %r177, %r178;
	// end inline asm
	// begin inline asm
	shfl.sync.down.b32 %r174, %r175, %r176, %r177, %r178;
	// end inline asm
	mov.b64 	%rd162, {%r169, %r174};
	setp.gt.s32 	%p73, %r78, 15;
	setp.lt.f32 	%p74, %f239, %f155;
	or.pred  	%p75, %p73, %p74;
	mov.f32 	%f247, %f239;
	mov.u64 	%rd355, %rd347;
	@%p75 bra 	$L__BB12_179;
	setp.gt.f32 	%p76, %f239, %f155;
	mov.f32 	%f247, %f155;
	mov.u64 	%rd355, %rd162;
	@%p76 bra 	$L__BB12_179;
	setp.lt.s64 	%p77, %rd347, %rd162;
	selp.f32 	%f247, %f239, %f155, %p77;
	min.s64 	%rd355, %rd347, %rd162;
$L__BB12_179:
	setp.ne.s32 	%p78, %r78, 0;
	@%p78 bra 	$L__BB12_181;
	shr.u32 	%r179, %r16, 1;
	and.b32  	%r180, %r179, 496;
	mov.u32 	%r181, _ZN6thrust24THRUST_300001_SM_1000_NS8cuda_cub4core6detail5shmemE;
	add.s32 	%r182, %r181, %r180;
	st.shared.f32 	[%r182+8], %f247;
	st.shared.u64 	[%r182+16], %rd355;
$L__BB12_181:
	bar.sync 	0;
	setp.ne.s32 	%p79, %r16, 0;
	@%p79 bra 	$L__BB12_203;
	ld.shared.f32 	%f158, [_ZN6thrust24THRUST_300001_SM_1000_NS8cuda_cub4core6detail5shmemE+24];
	ld.shared.u64 	%rd165, [_ZN6thrust24THRUST_300001_SM_1000_NS8cuda_cub4core6detail5shmemE+32];
	setp.lt.f32 	%p80, %f247, %f158;
	mov.f32 	%f241, %f247;
	mov.u64 	%rd349, %rd355;
	@%p80 bra 	$L__BB12_185;
	setp.lt.f32 	%p81, %f158, %f247;
	mov.f32 	%f241, %f158;
	mov.u64 	%rd349, %rd165;
	@%p81 bra 	$L__BB12_185;
	setp.lt.s64 	%p82, %rd355, %rd165;
	selp.f32 	%f241, %f247, %f158, %p82;
	min.s64 	%rd349, %rd355, %rd165;
$L__BB12_185:
	ld.shared.f32 	%f161, [_ZN6thrust24THRUST_300001_SM_1000_NS8cuda_cub4core6detail5shmemE+40];
	ld.shared.u64 	%rd168, [_ZN6thrust24THRUST_300001_SM_1000_NS8cuda_cub4core6detail5shmemE+48];
	setp.lt.f32 	%p83, %f241, %f161;
	mov.f32 	%f242, %f241;
	mov.u64 	%rd350, %rd349;
	@%p83 bra 	$L__BB12_188;
	setp.lt.f32 	%p84, %f161, %f241;
	mov.f32 	%f242, %f161;
	mov.u64 	%rd350, %rd168;
	@%p84 bra 	$L__BB12_188;
	setp.lt.s64 	%p85, %rd349, %rd168;
	selp.f32 	%f242, %f241, %f161, %p85;
	min.s64 	%rd350, %rd349, %rd168;
$L__BB12_188:
	ld.shared.f32 	%f164, [_ZN6thrust24THRUST_300001_SM_1000_NS8cuda_cub4core6detail5shmemE+56];
	ld.shared.u64 	%rd171, [_ZN6thrust24THRUST_300001_SM_1000_NS8cuda_cub4core6detail5shmemE+64];
	setp.lt.f32 	%p86, %f242, %f164;
	mov.f32 	%f243, %f242;
	mov.u64 	%rd351, %rd350;
	@%p86 bra 	$L__BB12_191;
	setp.lt.f32 	%p87, %f164, %f242;
	mov.f32 	%f243, %f164;
	mov.u64 	%rd351, %rd171;
	@%p87 bra 	$L__BB12_191;
	setp.lt.s64 	%p88, %rd350, %rd171;
	selp.f32 	%f243, %f242, %f164, %p88;
	min.s64 	%rd351, %rd350, %rd171;
$L__BB12_191:
	ld.shared.f32 	%f167, [_ZN6thrust24THRUST_300001_SM_1000_NS8cuda_cub4core6detail5shmemE+72];
	ld.shared.u64 	%rd174, [_ZN6thrust24THRUST_300001_SM_1000_NS8cuda_cub4core6detail5shmemE+80];
	setp.lt.f32 	%p89, %f243, %f167;
	mov.f32 	%f244, %f243;
	mov.u64 	%rd352, %rd351;
	@%p89 bra 	$L__BB12_194;
	setp.lt.f32 	%p90, %f167, %f243;
	mov.f32 	%f244, %f167;
	mov.u64 	%rd352, %rd174;
	@%p90 bra 	$L__BB12_194;
	setp.lt.s64 	%p91, %rd351, %rd174;
	selp.f32 	%f244, %f243, %f167, %p91;
	min.s64 	%rd352, %rd351, %rd174;
$L__BB12_194:
	ld.shared.f32 	%f170, [_ZN6thrust24THRUST_300001_SM_1000_NS8cuda_cub4core6detail5shmemE+88];
	ld.shared.u64 	%rd177, [_ZN6thrust24THRUST_300001_SM_1000_NS8cuda_cub4core6detail5shmemE+96];
	setp.lt.f32 	%p92, %f244, %f170;
	mov.f32 	%f245, %f244;
	mov.u64 	%rd353, %rd352;
	@%p92 bra 	$L__BB12_197;
	setp.lt.f32 	%p93, %f170, %f244;
	mov.f32 	%f245, %f170;
	mov.u64 	%rd353, %rd177;
	@%p93 bra 	$L__BB12_197;
	setp.lt.s64 	%p94, %rd352, %rd177;
	selp.f32 	%f245, %f244, %f170, %p94;
	min.s64 	%rd353, %rd352, %rd177;
$L__BB12_197:
	ld.shared.f32 	%f173, [_ZN6thrust24THRUST_300001_SM_1000_NS8cuda_cub4core6detail5shmemE+104];
	ld.shared.u64 	%rd180, [_ZN6thrust24THRUST_300001_SM_1000_NS8cuda_cub4core6detail5shmemE+112];
	setp.lt.f32 	%p95, %f245, %f173;
	mov.f32 	%f246, %f245;
	mov.u64 	%rd354, %rd353;
	@%p95 bra 	$L__BB12_200;
	setp.lt.f32 	%p96, %f173, %f245;
	mov.f32 	%f246, %f173;
	mov.u64 	%rd354, %rd180;
	@%p96 bra 	$L__BB12_200;
	setp.lt.s64 	%p97, %rd353, %rd180;
	selp.f32 	%f246, %f245, %f173, %p97;
	min.s64 	%rd354, %rd353, %rd180;
$L__BB12_200:
	ld.shared.f32 	%f176, [_ZN6thrust24THRUST_300001_SM_1000_NS8cuda_cub4core6detail5shmemE+120];
	ld.shared.u64 	%rd183, [_ZN6thrust24THRUST_300001_SM_1000_NS8cuda_cub4core6detail5shmemE+128];
	setp.lt.f32 	%p98, %f246, %f176;
	mov.f32 	%f247, %f246;
	mov.u64 	%rd355, %rd354;
	@%p98 bra 	$L__BB12_203;
	setp.lt.f32 	%p99, %f176, %f246;
	mov.f32 	%f247, %f176;
	mov.u64 	%rd355, %rd183;
	@%p99 bra 	$L__BB12_203;
	setp.lt.s64 	%p100, %rd354, %rd183;
	selp.f32 	%f247, %f246, %f176, %p100;
	min.s64 	%rd355, %rd354, %rd183;
$L__BB12_203:
	mov.u32 	%r418, %tid.x;
	setp.ne.s32 	%p227, %r418, 0;
	@%p227 bra 	$L__BB12_205;
	cvta.to.global.u64 	%rd287, %rd187;
	st.global.f32 	[%rd287], %f247;
	st.global.u64 	[%rd287+8], %rd355;
$L__BB12_205:
	ret;

}
	// .globl	_ZN6thrust24THRUST_300001_SM_1000_NS8cuda_cub4core6detail13_kernel_agentINS1_8__reduce11ReduceAgentINS0_12zip_iteratorIN4cuda3std3__45tupleIJPKfNS0_17counting_iteratorIlNS0_11use_defaultESF_SF_EEEEEEEPNSB_IJflEEESJ_lNS1_9__extrema9arg_min_fIflNSA_4lessIfEEEEEEJSI_SK_lSP_EEEvDpT0_
.visible .entry _ZN6thrust24THRUST_300001_SM_1000_NS8cuda_cub4core6detail13_kernel_agentINS1_8__reduce11ReduceAgentINS0_12zip_iteratorIN4cuda3std3__45tupleIJPKfNS0_17counting_iteratorIlNS0_11use_defaultESF_SF_EEEEEEEPNSB_IJflEEESJ_lNS1_9__extrema9arg_min_fIflNSA_4lessIfEEEEEEJSI_SK_lSP_EEEvDpT0_(
	.param .align 8 .b8 _ZN6thrust24THRUST_300001_SM_1000_NS8cuda_cub4core6detail13_kernel_agentINS1_8__reduce11ReduceAgentINS0_12zip_iteratorIN4cuda3std3__45tupleIJPKfNS0_17counting_iteratorIlNS0_11use_defaultESF_SF_EEEEEEEPNSB_IJflEEESJ_lNS1_9__extrema9arg_min_fIflNSA_4lessIfEEEEEEJSI_SK_lSP_EEEvDpT0__param_0[16],
	.param .u64 .ptr .align 1 _ZN6thrust24THRUST_300001_SM_1000_NS8cuda_cub4core6detail13_kernel_agentINS1_8__reduce11ReduceAgentINS0_12zip_iteratorIN4cuda3std3__45tupleIJPKfNS0_17counting_iteratorIlNS0_11use_defaultESF_SF_EEEEEEEPNSB_IJflEEESJ_lNS1_9__extrema9arg_min_fIflNSA_4lessIfEEEEEEJSI_SK_lSP_EEEvDpT0__param_1,
	.param .u64 _ZN6thrust24THRUST_300001_SM_1000_NS8cuda_cub4core6detail13_kernel_agentINS1_8__reduce11ReduceAgentINS0_12zip_iteratorIN4cuda3std3__45tupleIJPKfNS0_17counting_iteratorIlNS0_11use_defaultESF_SF_EEEEEEEPNSB_IJflEEESJ_lNS1_9__extrema9arg_min_fIflNSA_4lessIfEEEEEEJSI_SK_lSP_EEEvDpT0__param_2,
	.param .align 1 .b8 _ZN6thrust24THRUST_300001_SM_1000_NS8cuda_cub4core6detail13_kernel_agentINS1_8__reduce11ReduceAgentINS0_12zip_iteratorIN4cuda3std3__45tupleIJPKfNS0_17counting_iteratorIlNS0_11use_defaultESF_SF_EEEEEEEPNSB_IJflEEESJ_lNS1_9__extrema9arg_min_fIflNSA_4lessIfEEEEEEJSI_SK_lSP_EEEvDpT0__param_3[1]
)
.maxntid 256
{
	.reg .pred 	%p<223>;
	.reg .b32 	%r<391>;
	.reg .b32 	%f<243>;
	.reg .b64 	%rd<308>;

	ld.param.u64 	%rd195, [_ZN6thrust24THRUST_300001_SM_1000_NS8cuda_cub4core6detail13_kernel_agentINS1_8__reduce11ReduceAgentINS0_12zip_iteratorIN4cuda3std3__45tupleIJPKfNS0_17counting_iteratorIlNS0_11use_defaultESF_SF_EEEEEEEPNSB_IJflEEESJ_lNS1_9__extrema9arg_min_fIflNSA_4lessIfEEEEEEJSI_SK_lSP_EEEvDpT0__param_0+8];
	ld.param.u64 	%rd194, [_ZN6thrust24THRUST_300001_SM_1000_NS8cuda_cub4core6detail13_kernel_agentINS1_8__reduce11ReduceAgentINS0_12zip_iteratorIN4cuda3std3__45tupleIJPKfNS0_17counting_iteratorIlNS0_11use_defaultESF_SF_EEEEEEEPNSB_IJflEEESJ_lNS1_9__extrema9arg_min_fIflNSA_4lessIfEEEEEEJSI_SK_lSP_EEEvDpT0__param_0];
	ld.param.u64 	%rd197, [_ZN6thrust24THRUST_300001_SM_1000_NS8cuda_cub4core6detail13_kernel_agentINS1_8__reduce11ReduceAgentINS0_12zip_iteratorIN4cuda3std3__45tupleIJPKfNS0_17counting_iteratorIlNS0_11use_defaultESF_SF_EEEEEEEPNSB_IJflEEESJ_lNS1_9__extrema9arg_min_fIflNSA_4lessIfEEEEEEJSI_SK_lSP_EEEvDpT0__param_2];
	setp.eq.s64 	%p1, %rd197, 0;
	@%p1 bra 	$L__BB13_200;
	cvta.to.global.u64 	%rd1, %rd194;
	setp.gt.s64 	%p2, %rd197, 1279;
	@%p2 bra 	$L__BB13_112;
	cvt.u32.u64 	%r1, %rd197;
	mov.u32 	%r2, %tid.x;
	setp.ge.s32 	%p96, %r2, %r1;
	mov.f32 	%f188, 0f00000000;
	mov.b64 	%rd249, 0;
	mov.u32 	%r385, %r2;
	@%p96 bra 	$L__BB13_4;
	cvt.u64.u32 	%rd225, %r2;
	mul.wide.u32 	%rd226, %r2, 4;
	add.s64 	%rd227, %rd1, %rd226;
	add.s64 	%rd249, %rd195, %rd225;
	ld.global.f32 	%f188, [%rd227];
	add.s32 	%r385, %r2, 256;
$L__BB13_4:
	setp.ge.s32 	%p97, %r385, %r1;
	@%p97 bra 	$L__BB13_26;
	not.b32 	%r154, %r385;
	add.s32 	%r5, %r154, %r1;
	and.b32  	%r155, %r5, 768;
	setp.eq.s32 	%p98, %r155, 768;
	@%p98 bra 	$L__BB13_11;
	cvt.u64.u32 	%rd229, %r385;
	add.s64 	%rd240, %rd195, %rd229;
	mul.wide.u32 	%rd230, %r385, 4;
	add.s64 	%rd239, %rd1, %rd230;
	shr.u32 	%r156, %r5, 8;
	add.s32 	%r157, %r156, 1;
	and.b32  	%r158, %r157, 3;
	neg.s32 	%r383, %r158;
$L__BB13_7:
	.pragma "nounroll";
	mov.u64 	%rd9, %rd249;
	mov.f32 	%f3, %f188;
	ld.global.f32 	%f4, [%rd239];
	setp.lt.f32 	%p99, %f3, %f4;
	@%p99 bra 	$L__BB13_10;
	setp.lt.f32 	%p100, %f4, %f3;
	mov.u64 	%rd249, %rd240;
	mov.f32 	%f188, %f4;
	@%p100 bra 	$L__BB13_10;
	setp.lt.s64 	%p101, %rd9, %rd240;
	min.s64 	%rd249, %rd9, %rd240;
	selp.f32 	%f188, %f3, %f4, %p101;
$L__BB13_10:
	add.s32 	%r385, %r385, 256;
	add.s64 	%rd240, %rd240, 256;
	add.s64 	%rd239, %rd239, 1024;
	add.s32 	%r383, %r383, 1;
	setp.ne.s32 	%p102, %r383, 0;
	@%p102 bra 	$L__BB13_7;
$L__BB13_11:
	setp.lt.u32 	%p103, %r5, 768;
	@%p103 bra 	$L__BB13_26;
	add.s32 	%r386, %r385, 512;
$L__BB13_13:
	mov.u32 	%r13, %r386;
	add.s32 	%r159, %r13, -512;
	cvt.s64.s32 	%rd231, %r159;
	mul.wide.s32 	%rd232, %r159, 4;
	add.s64 	%rd17, %rd1, %rd232;
	add.s64 	%rd18, %rd195, %rd231;
	ld.global.f32 	%f10, [%rd17];
	setp.lt.f32 	%p104, %f188, %f10;
	mov.u64 	%rd246, %rd249;
	mov.f32 	%f185, %f188;
	@%p104 bra 	$L__BB13_16;
	setp.lt.f32 	%p105, %f10, %f188;
	mov.u64 	%rd246, %rd18;
	mov.f32 	%f185, %f10;
	@%p105 bra 	$L__BB13_16;
	setp.lt.s64 	%p106, %rd249, %rd18;
	min.s64 	%rd246, %rd249, %rd18;
	selp.f32 	%f185, %f188, %f10, %p106;
$L__BB13_16:
	add.s32 	%r160, %r13, -256;
	cvt.s64.s32 	%rd233, %r160;
	add.s64 	%rd21, %rd195, %rd233;
	ld.global.f32 	%f13, [%rd17+1024];
	setp.lt.f32 	%p107, %f185, %f13;
	mov.u64 	%rd247, %rd246;
	mov.f32 	%f186, %f185;
	@%p107 bra 	$L__BB13_19;
	setp.lt.f32 	%p108, %f13, %f185;
	mov.u64 	%rd247, %rd21;
	mov.f32 	%f186, %f13;
	@%p108 bra 	$L__BB13_19;
	setp.lt.s64 	%p109, %rd246, %rd21;
	min.s64 	%rd247, %rd246, %rd21;
	selp.f32 	%f186, %f185, %f13, %p109;
$L__BB13_19:
	cvt.s64.s32 	%rd234, %r13;
	add.s64 	%rd24, %rd195, %rd234;
	ld.global.f32 	%f16, [%rd17+2048];
	setp.lt.f32 	%p110, %f186, %f16;
	mov.u64 	%rd248, %rd247;
	mov.f32 	%f187, %f186;
	@%p110 bra 	$L__BB13_22;
	setp.lt.f32 	%p111, %f16, %f186;
	mov.u64 	%rd248, %rd24;
	mov.f32 	%f187, %f16;
	@%p111 bra 	$L__BB13_22;
	setp.lt.s64 	%p112, %rd247, %rd24;
	min.s64 	%rd248, %rd247, %rd24;
	selp.f32 	%f187, %f186, %f16, %p112;
$L__BB13_22:
	add.s32 	%r161, %r13, 256;
	cvt.s64.s32 	%rd235, %r161;
	add.s64 	%rd27, %rd195, %rd235;
	ld.global.f32 	%f19, [%rd17+3072];
	setp.lt.f32 	%p113, %f187, %f19;
	mov.u64 	%rd249, %rd248;
	mov.f32 	%f188, %f187;
	@%p113 bra 	$L__BB13_25;
	setp.lt.f32 	%p114, %f19, %f187;
	mov.u64 	%rd249, %rd27;
	mov.f32 	%f188, %f19;
	@%p114 bra 	$L__BB13_25;
	setp.lt.s64 	%p115, %rd248, %rd27;
	min.s64 	%rd249, %rd248, %rd27;
	selp.f32 	%f188, %f187, %f19, %p115;
$L__BB13_25:
	add.s32 	%r386, %r13, 1024;
	add.s32 	%r162, %r13, 512;
	setp.lt.s32 	%p116, %r162, %r1;
	@%p116 bra 	$L__BB13_13;
$L__BB13_26:
	setp.lt.s32 	%p117, %r1, 256;
	@%p117 bra 	$L__BB13_66;
	// begin inline asm
	mov.u32 %r276, %laneid;
	// end inline asm
	mov.b32 	%r278, %f188;
	mov.b32 	%r294, 1;
	mov.b32 	%r295, 31;
	mov.b32 	%r296, -1;
	// begin inline asm
	shfl.sync.down.b32 %r277, %r278, %r294, %r295, %r296;
	// end inline asm
	mov.b32 	%f23, %r277;
	// begin inline asm
	shfl.sync.down.b32 %r282, %r283, %r294, %r295, %r296;
	// end inline asm
	mov.b64 	{%r288, %r293}, %rd249;
	// begin inline asm
	shfl.sync.down.b32 %r287, %r288, %r294, %r295, %r296;
	// end inline asm
	// begin inline asm
	shfl.sync.down.b32 %r292, %r293, %r294, %r295, %r296;
	// end inline asm
	mov.b64 	%rd31, {%r287, %r292};
	setp.gt.s32 	%p174, %r276, 30;
	setp.lt.f32 	%p175, %f188, %f23;
	or.pred  	%p176, %p174, %p175;
	mov.u64 	%rd251, %rd249;
	mov.f32 	%f190, %f188;
	@%p176 bra 	$L__BB13_30;
	setp.gt.f32 	%p177, %f188, %f23;
	mov.u64 	%rd251, %rd31;
	mov.f32 	%f190, %f23;
	@%p177 bra 	$L__BB13_30;
	setp.lt.s64 	%p178, %rd249, %rd31;
	min.s64 	%rd251, %rd249, %rd31;
	selp.f32 	%f190, %f188, %f23, %p178;
$L__BB13_30:
	mov.b32 	%r298, %f190;
	mov.b32 	%r314, 2;
	mov.b32 	%r315, 31;
	mov.b32 	%r316, -1;
	// begin inline asm
	shfl.sync.down.b32 %r297, %r298, %r314, %r315, %r316;
	// end inline asm
	mov.b32 	%f26, %r297;
	// begin inline asm
	shfl.sync.down.b32 %r302, %r303, %r314, %r315, %r316;
	// end inline asm
	mov.b64 	{%r308, %r313}, %rd251;
	// begin inline asm
	shfl.sync.down.b32 %r307, %r308, %r314, %r315, %r316;
	// end inline asm
	// begin inline asm
	shfl.sync.down.b32 %r312, %r313, %r314, %r315, %r316;
	// end inline asm
	mov.b64 	%rd34, {%r307, %r312};
	setp.gt.s32 	%p179, %r276, 29;
	setp.lt.f32 	%p180, %f190, %f26;
	or.pred  	%p181, %p179, %p180;
	mov.u64 	%rd252, %rd251;
	mov.f32 	%f191, %f190;
	@%p181 bra 	$L__BB13_33;
	setp.gt.f32 	%p182, %f190, %f26;
	mov.u64 	%rd252, %rd34;
	mov.f32 	%f191, %f26;
	@%p182 bra 	$L__BB13_33;
	setp.lt.s64 	%p183, %rd251, %rd34;
	min.s64 	%rd252, %rd251, %rd34;
	selp.f32 	%f191, %f190, %f26, %p183;
$L__BB13_33:
	mov.b32 	%r318, %f191;
	mov.b32 	%r334, 4;
	mov.b32 	%r335, 31;
	mov.b32 	%r336, -1;
	// begin inline asm
	shfl.sync.down.b32 %r317, %r318, %r334, %r335, %r336;
	// end inline asm
	mov.b32 	%f29, %r317;
	// begin inline asm
	shfl.sync.down.b32 %r322, %r323, %r334, %r335, %r336;
	// end inline asm
	mov.b64 	{%r328, %r333}, %rd252;
	// begin inline asm
	shfl.sync.down.b32 %r327, %r328, %r334, %r335, %r336;
	// end inline asm
	// begin inline asm
	shfl.sync.down.b32 %r332, %r333, %r334, %r335, %r336;
	// end inline asm
	mov.b64 	%rd37, {%r327, %r332};
	setp.gt.s32 	%p184, %r276, 27;
	setp.lt.f32 	%p185, %f191, %f29;
	or.pred  	%p186, %p184, %p185;
	mov.u64 	%rd253, %rd252;
	mov.f32 	%f192, %f191;
	@%p186 bra 	$L__BB13_36;
	setp.gt.f32 	%p187, %f191, %f29;
	mov.u64 	%rd253, %rd37;
	mov.f32 	%f192, %f29;
	@%p187 bra 	$L__BB13_36;
	setp.lt.s64 	%p188, %rd252, %rd37;
	min.s64 	%rd253, %rd252, %rd37;
	selp.f32 	%f192, %f191, %f29, %p188;
$L__BB13_36:
	mov.b32 	%r338, %f192;
	mov.b32 	%r354, 8;
	mov.b32 	%r355, 31;
	mov.b32 	%r356, -1;
	// begin inline asm
	shfl.sync.down.b32 %r337, %r338, %r354, %r355, %r356;
	// end inline asm
	mov.b32 	%f32, %r337;
	// begin inline asm
	shfl.sync.down.b32 %r342, %r343, %r354, %r355, %r356;
	// end inline asm
	mov.b64 	{%r348, %r353}, %rd253;
	// begin inline asm
	shfl.sync.down.b32 %r347, %r348, %r354, %r355, %r356;
	// end inline asm
	// begin inline asm
	shfl.sync.down.b32 %r352, %r353, %r354, %r355, %r356;
	// end inline asm
	mov.b64 	%rd40, {%r347, %r352};
	setp.gt.s32 	%p189, %r276, 23;
	setp.lt.f32 	%p190, %f192, %f32;
	or.pred  	%p191, %p189, %p190;
	mov.u64 	%rd254, %rd253;
	mov.f32 	%f193, %f192;
	@%p191 bra 	$L__BB13_39;
	setp.gt.f32 	%p192, %f192, %f32;
	mov.u64 	%rd254, %rd40;
	mov.f32 	%f193, %f32;
	@%p192 bra 	$L__BB13_39;
	setp.lt.s64 	%p193, %rd253, %rd40;
	min.s64 	%rd254, %rd253, %rd40;
	selp.f32 	%f193, %f192, %f32, %p193;
$L__BB13_39:
	mov.b32 	%r358, %f193;
	mov.b32 	%r374, 16;
	mov.b32 	%r375, 31;
	mov.b32 	%r376, -1;
	// begin inline asm
	shfl.sync.down.b32 %r357, %r358, %r374, %r375, %r376;
	// end inline asm
	mov.b32 	%f35, %r357;
	// begin inline asm
	shfl.sync.down.b32 %r362, %r363, %r374, %r375, %r376;
	// end inline asm
	mov.b64 	{%r368, %r373}, %rd254;
	// begin inline asm
	shfl.sync.down.b32 %r367, %r368, %r374, %r375, %r376;
	// end inline asm
	// begin inline asm
	shfl.sync.down.b32 %r372, %r373, %r374, %r375, %r376;
	// end inline asm
	mov.b64 	%rd43, {%r367, %r372};
	setp.gt.s32 	%p194, %r276, 15;
	setp.lt.f32 	%p195, %f193, %f35;
	or.pred  	%p196, %p194, %p195;
	mov.u64 	%rd307, %rd254;
	mov.f32 	%f242, %f193;
	@%p196 bra 	$L__BB13_42;
	setp.gt.f32 	%p197, %f193, %f35;
	mov.u64 	%rd307, %rd43;
	mov.f32 	%f242, %f35;
	@%p197 bra 	$L__BB13_42;
	setp.lt.s64 	%p198, %rd254, %rd43;
	min.s64 	%rd307, %rd254, %rd43;
	selp.f32 	%f242, %f193, %f35, %p198;
$L__BB13_42:
	setp.ne.s32 	%p199, %r276, 0;
	@%p199 bra 	$L__BB13_44;
	shr.u32 	%r377, %r2, 1;
	and.b32  	%r378, %r377, 496;
	mov.u32 	%r379, _ZN6thrust24THRUST_300001_SM_1000_NS8cuda_cub4core6detail5shmemE;
	add.s32 	%r380, %r379, %r378;
	st.shared.f32 	[%r380+8], %f242;
	st.shared.u64 	[%r380+16], %rd307;
$L__BB13_44:
	bar.sync 	0;
	setp.ne.s32 	%p200, %r2, 0;
	@%p200 bra 	$L__BB13_198;
	ld.shared.f32 	%f38, [_ZN6thrust24THRUST_300001_SM_1000_NS8cuda_cub4core6detail5shmemE+24];
	ld.shared.u64 	%rd46, [_ZN6thrust24THRUST_300001_SM_1000_NS8cuda_cub4core6detail5shmemE+32];
	setp.lt.f32 	%p201, %f242, %f38;
	mov.u64 	%rd256, %rd307;
	mov.f32 	%f195, %f242;
	@%p201 bra 	$L__BB13_48;
	setp.lt.f32 	%p202, %f38, %f242;
	mov.u64 	%rd256, %rd46;
	mov.f32 	%f195, %f38;
	@%p202 bra 	$L__BB13_48;
	setp.lt.s64 	%p203, %rd307, %rd46;
	min.s64 	%rd256, %rd307, %rd46;
	selp.f32 	%f195, %f242, %f38, %p203;
$L__BB13_48:
	ld.shared.f32 	%f41, [_ZN6thrust24THRUST_300001_SM_1000_NS8cuda_cub4core6detail5shmemE+40];
	ld.shared.u64 	%rd49, [_ZN6thrust24THRUST_300001_SM_1000_NS8cuda_cub4core6detail5shmemE+48];
	setp.lt.f32 	%p204, %f195, %f41;
	mov.u64 	%rd257, %rd256;
	mov.f32 	%f196, %f195;
	@%p204 bra 	$L__BB13_51;
	setp.lt.f32 	%p205, %f41, %f195;
	mov.u64 	%rd257, %rd49;
	mov.f32 	%f196, %f41;
	@%p205 bra 	$L__BB13_51;
	setp.lt.s64 	%p206, %rd256, %rd49;
	min.s64 	%rd257, %rd256, %rd49;
	selp.f32 	%f196, %f195, %f41, %p206;
$L__BB13_51:
	ld.shared.f32 	%f44, [_ZN6thrust24THRUST_300001_SM_1000_NS8cuda_cub4core6detail5shmemE+56];
	ld.shared.u64 	%rd52, [_ZN6thrust24THRUST_300001_SM_1000_NS8cuda_cub4core6detail5shmemE+64];
	setp.lt.f32 	%p207, %f196, %f44;
	mov.u64 	%rd258, %rd257;
	mov.f32 	%f197, %f196;
	@%p207 bra 	$L__BB13_54;
	setp.lt.f32 	%p208, %f44, %f196;
	mov.u64 	%rd258, %rd52;
	mov.f32 	%f197, %f44;
	@%p208 bra 	$L__BB13_54;
	setp.lt.s64 	%p209, %rd257, %rd52;
	min.s64 	%rd258, %rd257, %rd52;
	selp.f32 	%f197, %f196, %f44, %p209;
$L__BB13_54:
	ld.shared.f32 	%f47, [_ZN6thrust24THRUST_300001_SM_1000_NS8cuda_cub4core6detail5shmemE+72];
	ld.shared.u64 	%rd55, [_ZN6thrust24THRUST_300001_SM_1000_NS8cuda_cub4core6detail5shmemE+80];
	setp.lt.f32 	%p210, %f197, %f47;
	mov.u64 	%rd259, %rd258;
	mov.f32 	%f198, %f197;
	@%p210 bra 	$L__BB13_57;
	setp.lt.f32 	%p211, %f47, %f197;
	mov.u64 	%rd259, %rd55;
	mov.f32 	%f198, %f47;
	@%p211 bra 	$L__BB13_57;
	setp.lt.s64 	%p212, %rd258, %rd55;
	min.s64 	%rd259, %rd258, %rd55;
	selp.f32 	%f198, %f197, %f47, %p212;
$L__BB13_57:
	ld.shared.f32 	%f50, [_ZN6thrust24THRUST_300001_SM_1000_NS8cuda_cub4core6detail5shmemE+88];
	ld.shared.u64 	%rd58, [_ZN6thrust24THRUST_300001_SM_1000_NS8cuda_cub4core6detail5shmemE+96];
	setp.lt.f32 	%p213, %f198, %f50;
	mov.u64 	%rd260, %rd259;
	mov.f32 	%f199, %f198;
	@%p213 bra 	$L__BB13_60;
	setp.lt.f32 	%p214, %f50, %f198;
	mov.u64 	%rd260, %rd58;
	mov.f32 	%f199, %f50;
	@%p214 bra 	$L__BB13_60;
	setp.lt.s64 	%p215, %rd259, %rd58;
	min.s64 	%rd260, %rd259, %rd58;
	selp.f32 	%f199, %f198, %f50, %p215;
$L__BB13_60:
	ld.shared.f32 	%f53, [_ZN6thrust24THRUST_300001_SM_1000_NS8cuda_cub4core6detail5shmemE+104];
	ld.shared.u64 	%rd61, [_ZN6thrust24THRUST_300001_SM_1000_NS8cuda_cub4core6detail5shmemE+112];
	setp.lt.f32 	%p216, %f199, %f53;
	mov.u64 	%rd261, %rd260;
	mov.f32 	%f200, %f199;
	@%p216 bra 	$L__BB13_63;
	setp.lt.f32 	%p217, %f53, %f199;
	mov.u64 	%rd261, %rd61;
	mov.f32 	%f200, %f53;
	@%p217 bra 	$L__BB13_63;
	setp.lt.s64 	%p218, %rd260, %rd61;
	min.s64 	%rd261, %rd260, %rd61;
	selp.f32 	%f200, %f199, %f53, %p218;
$L__BB13_63:
	ld.shared.f32 	%f56, [_ZN6thrust24THRUST_300001_SM_1000_NS8cuda_cub4core6detail5shmemE+120];
	ld.shared.u64 	%rd64, [_ZN6thrust24THRUST_300001_SM_1000_NS8cuda_cub4core6detail5shmemE+128];
	setp.lt.f32 	%p219, %f200, %f56;
	mov.f32 	%f242, %f200;
	mov.u64 	%rd307, %rd261;
	@%p219 bra 	$L__BB13_198;
	setp.lt.f32 	%p220, %f56, %f200;
	mov.f32 	%f242, %f56;
	mov.u64 	%rd307, %rd64;
	@%p220 bra 	$L__BB13_198;
	setp.lt.s64 	%p221, %rd261, %rd64;
	min.s64 	%rd307, %rd261, %rd64;
	selp.f32 	%f242, %f200, %f56, %p221;
	bra.uni 	$L__BB13_198;
$L__BB13_66:
	// begin inline asm
	mov.u32 %r163, %laneid;
	// end inline asm
	and.b32  	%r184, %r2, 992;
	add.s32 	%r185, %r184, 32;
	setp.gt.s32 	%p118, %r185, %r1;
	not.b32 	%r186, %r184;
	add.s32 	%r187, %r1, %r186;
	selp.b32 	%r182, %r187, 31, %p118;
	mov.b32 	%r165, %f188;
	mov.b32 	%r181, 1;
	mov.b32 	%r183, -1;
	// begin inline asm
	shfl.sync.down.b32 %r164, %r165, %r181, %r182, %r183;
	// end inline asm
	mov.b32 	%f58, %r164;
	// begin inline asm
	shfl.sync.down.b32 %r169, %r170, %r181, %r182, %r183;
	// end inline asm
	mov.b64 	{%r175, %r180}, %rd249;
	// begin inline asm
	shfl.sync.down.b32 %r174, %r175, %r181, %r182, %r183;
	// end inline asm
	// begin inline asm
	shfl.sync.down.b32 %r179, %r180, %r181, %r182, %r183;
	// end inline asm
	mov.b64 	%rd66, {%r174, %r179};
	setp.ge.s32 	%p119, %r163, %r182;
	setp.lt.f32 	%p120, %f188, %f58;
	or.pred  	%p121, %p119, %p120;
	mov.u64 	%rd262, %rd249;
	mov.f32 	%f201, %f188;
	@%p121 bra 	$L__BB13_69;
	setp.gt.f32 	%p122, %f188, %f58;
	mov.u64 	%rd262, %rd66;
	mov.f32 	%f201, %f58;
	@%p122 bra 	$L__BB13_69;
	setp.lt.s64 	%p123, %rd249, %rd66;
	min.s64 	%rd262, %rd249, %rd66;
	selp.f32 	%f201, %f188, %f58, %p123;
$L__BB13_69:
	mov.b32 	%r189, %f201;
	mov.b32 	%r205, 2;
	mov.b32 	%r207, -1;
	// begin inline asm
	shfl.sync.down.b32 %r188, %r189, %r205, %r182, %r207;
	// end inline asm
	mov.b32 	%f61, %r188;
	// begin inline asm
	shfl.sync.down.b32 %r193, %r194, %r205, %r182, %r207;
	// end inline asm
	mov.b64 	{%r199, %r204}, %rd262;
	// begin inline asm
	shfl.sync.down.b32 %r198, %r199, %r205, %r182, %r207;
	// end inline asm
	// begin inline asm
	shfl.sync.down.b32 %r203, %r204, %r205, %r182, %r207;
	// end inline asm
	mov.b64 	%rd69, {%r198, %r203};
	add.s32 	%r208, %r163, 2;
	setp.gt.s32 	%p124, %r208, %r182;
	setp.lt.f32 	%p125, %f201, %f61;
	or.pred  	%p126, %p124, %p125;
	mov.f32 	%f202, %f201;
	mov.u64 	%rd263, %rd262;
	@%p126 bra 	$L__BB13_72;
	setp.gt.f32 	%p127, %f201, %f61;
	mov.f32 	%f202, %f61;
	mov.u64 	%rd263, %rd69;
	@%p127 bra 	$L__BB13_72;
	setp.lt.s64 	%p128, %rd262, %rd69;
	selp.f32 	%f202, %f201, %f61, %p128;
	min.s64 	%rd263, %rd262, %rd69;
$L__BB13_72:
	mov.b32 	%r210, %f202;
	mov.b32 	%r226, 4;
	mov.b32 	%r228, -1;
	// begin inline asm
	shfl.sync.down.b32 %r209, %r210, %r226, %r182, %r228;
	// end inline asm
	mov.b32 	%f64, %r209;
	// begin inline asm
	shfl.sync.down.b32 %r214, %r215, %r226, %r182, %r228;
	// end inline asm
	mov.b64 	{%r220, %r225}, %rd263;
	// begin inline asm
	shfl.sync.down.b32 %r219, %r220, %r226, %r182, %r228;
	// end inline asm
	// begin inline asm
	shfl.sync.down.b32 %r224, %r225, %r226, %r182, %r228;
	// end inline asm
	mov.b64 	%rd72, {%r219, %r224};
	add.s32 	%r229, %r163, 4;
	setp.gt.s32 	%p129, %r229, %r182;
	setp.lt.f32 	%p130, %f202, %f64;
	or.pred  	%p131, %p129, %p130;
	mov.f32 	%f203, %f202;
	mov.u64 	%rd264, %rd263;
	@%p131 bra 	$L__BB13_75;
	setp.gt.f32 	%p132, %f202, %f64;
	mov.f32 	%f203, %f64;
	mov.u64 	%rd264, %rd72;
	@%p132 bra 	$L__BB13_75;
	setp.lt.s64 	%p133, %rd263, %rd72;
	selp.f32 	%f203, %f202, %f64, %p133;
	min.s64 	%rd264, %rd263, %rd72;
$L__BB13_75:
	mov.b32 	%r231, %f203;
	mov.b32 	%r247, 8;
	mov.b32 	%r249, -1;
	// begin inline asm
	shfl.sync.down.b32 %r230, %r231, %r247, %r182, %r249;
	// end inline asm
	mov.b32 	%f67, %r230;
	// begin inline asm
	shfl.sync.down.b32 %r235, %r236, %r247, %r182, %r249;
	// end inline asm
	mov.b64 	{%r241, %r246}, %rd264;
	// begin inline asm
	shfl.sync.down.b32 %r240, %r241, %r247, %r182, %r249;
	// end inline asm
	// begin inline asm
	shfl.sync.down.b32 %r245, %r246, %r247, %r182, %r249;
	// end inline asm
	mov.b64 	%rd75, {%r240, %r245};
	add.s32 	%r250, %r163, 8;
	setp.gt.s32 	%p134, %r250, %r182;
	setp.lt.f32 	%p135, %f203, %f67;
	or.pred  	%p136, %p134, %p135;
	mov.f32 	%f204, %f203;
	mov.u64 	%rd265, %rd264;
	@%p136 bra 	$L__BB13_78;
	setp.gt.f32 	%p137, %f203, %f67;
	mov.f32 	%f204, %f67;
	mov.u64 	%rd265, %rd75;
	@%p137 bra 	$L__BB13_78;
	setp.lt.s64 	%p138, %rd264, %rd75;
	selp.f32 	%f204, %f203, %f67, %p138;
	min.s64 	%rd265, %rd264, %rd75;
$L__BB13_78:
	mov.b32 	%r252, %f204;
	mov.b32 	%r268, 16;
	mov.b32 	%r270, -1;
	// begin inline asm
	shfl.sync.down.b32 %r251, %r252, %r268, %r182, %r270;
	// end inline asm
	mov.b32 	%f70, %r251;
	// begin inline asm
	shfl.sync.down.b32 %r256, %r257, %r268, %r182, %r270;
	// end inline asm
	mov.b64 	{%r262, %r267}, %rd265;
	// begin inline asm
	shfl.sync.down.b32 %r261, %r262, %r268, %r182, %r270;
	// end inline asm
	// begin inline asm
	shfl.sync.down.b32 %r266, %r267, %r268, %r182, %r270;
	// end inline asm
	mov.b64 	%rd78, {%r261, %r266};
	add.s32 	%r271, %r163, 16;
	setp.gt.s32 	%p139, %r271, %r182;
	setp.lt.f32 	%p140, %f204, %f70;
	or.pred  	%p141, %p139, %p140;
	mov.f32 	%f242, %f204;
	mov.u64 	%rd307, %rd265;
	@%p141 bra 	$L__BB13_81;
	setp.gt.f32 	%p142, %f204, %f70;
	mov.f32 	%f242, %f70;
	mov.u64 	%rd307, %rd78;
	@%p142 bra 	$L__BB13_81;
	setp.lt.s64 	%p143, %rd265, %rd78;
	selp.f32 	%f242, %f204, %f70, %p143;
	min.s64 	%rd307, %rd265, %rd78;
$L__BB13_81:
	setp.ne.s32 	%p144, %r163, 0;
	@%p144 bra 	$L__BB13_83;
	shr.u32 	%r272, %r2, 1;
	and.b32  	%r273, %r272, 496;
	mov.u32 	%r274, _ZN6thrust24THRUST_300001_SM_1000_NS8cuda_cub4core6detail5shmemE;
	add.s32 	%r275, %r274, %r273;
	st.shared.f32 	[%r275+8], %f242;
	st.shared.u64 	[%r275+16], %rd307;
$L__BB13_83:
	bar.sync 	0;
	setp.ne.s32 	%p145, %r2, 0;
	@%p145 bra 	$L__BB13_198;
	setp.lt.s32 	%p146, %r1, 33;
	mov.f32 	%f206, %f242;
	mov.u64 	%rd267, %rd307;
	@%p146 bra 	$L__BB13_88;
	ld.shared.f32 	%f73, [_ZN6thrust24THRUST_300001_SM_1000_NS8cuda_cub4core6detail5shmemE+24];
	ld.shared.u64 	%rd81, [_ZN6thrust24THRUST_300001_SM_1000_NS8cuda_cub4core6detail5shmemE+32];
	setp.lt.f32 	%p147, %f242, %f73;
	mov.f32 	%f206, %f242;
	mov.u64 	%rd267, %rd307;
	@%p147 bra 	$L__BB13_88;
	setp.lt.f32 	%p148, %f73, %f242;
	mov.f32 	%f206, %f73;
	mov.u64 	%rd267, %rd81;
	@%p148 bra 	$L__BB13_88;
	setp.lt.s64 	%p149, %rd307, %rd81;
	selp.f32 	%f206, %f242, %f73, %p149;
	min.s64 	%rd267, %rd307, %rd81;
$L__BB13_88:
	setp.lt.s32 	%p150, %r1, 65;
	mov.f32 	%f207, %f206;
	mov.u64 	%rd268, %rd267;
	@%p150 bra 	$L__BB13_92;
	ld.shared.f32 	%f76, [_ZN6thrust24THRUST_300001_SM_1000_NS8cuda_cub4core6detail5shmemE+40];
	ld.shared.u64 	%rd84, [_ZN6thrust24THRUST_300001_SM_1000_NS8cuda_cub4core6detail5shmemE+48];
	setp.lt.f32 	%p151, %f206, %f76;
	mov.f32 	%f207, %f206;
	mov.u64 	%rd268, %rd267;
	@%p151 bra 	$L__BB13_92;
	setp.lt.f32 	%p152, %f76, %f206;
	mov.f32 	%f207, %f76;
	mov.u64 	%rd268, %rd84;
	@%p152 bra 	$L__BB13_92;
	setp.lt.s64 	%p153, %rd267, %rd84;
	selp.f32 	%f207, %f206, %f76, %p153;
	min.s64 	%rd268, %rd267, %rd84;
$L__BB13_92:
	setp.lt.s32 	%p154, %r1, 97;
	mov.f32 	%f208, %f207;
	mov.u64 	%rd269, %rd268;
	@%p154 bra 	$L__BB13_96;
	ld.shared.f32 	%f79, [_ZN6thrust24THRUST_300001_SM_1000_NS8cuda_cub4core6detail5shmemE+56];
	ld.shared.u64 	%rd87, [_ZN6thrust24THRUST_300001_SM_1000_NS8cuda_cub4core6detail5shmemE+64];
	setp.lt.f32 	%p155, %f207, %f79;
	mov.f32 	%f208, %f207;
	mov.u64 	%rd269, %rd268;
	@%p155 bra 	$L__BB13_96;
	setp.lt.f32 	%p156, %f79, %f207;
	mov.f32 	%f208, %f79;
	mov.u64 	%rd269, %rd87;
	@%p156 bra 	$L__BB13_96;
	setp.lt.s64 	%p157, %rd268, %rd87;
	selp.f32 	%f208, %f207, %f79, %p157;
	min.s64 	%rd269, %rd268, %rd87;
$L__BB13_96:
	setp.lt.s32 	%p158, %r1, 129;
	mov.f32 	%f209, %f208;
	mov.u64 	%rd270, %rd269;
	@%p158 bra 	$L__BB13_100;
	ld.shared.f32 	%f82, [_ZN6thrust24THRUST_300001_SM_1000_NS8cuda_cub4core6detail5shmemE+72];
	ld.shared.u64 	%rd90, [_ZN6thrust24THRUST_300001_SM_1000_NS8cuda_cub4core6detail5shmemE+80];
	setp.lt.f32 	%p159, %f208, %f82;
	mov.f32 	%f209, %f208;
	mov.u64 	%rd270, %rd269;
	@%p159 bra 	$L__BB13_100;
	setp.lt.f32 	%p160, %f82, %f208;
	mov.f32 	%f209, %f82;
	mov.u64 	%rd270, %rd90;
	@%p160 bra 	$L__BB13_100;
	setp.lt.s64 	%p161, %rd269, %rd90;
	selp.f32 	%f209, %f208, %f82, %p161;
	min.s64 	%rd270, %rd269, %rd90;
$L__BB13_100:
	setp.lt.s32 	%p162, %r1, 161;
	mov.f32 	%f210, %f209;
	mov.u64 	%rd271, %rd270;
	@%p162 bra 	$L__BB13_104;
	ld.shared.f32 	%f85, [_ZN6thrust24THRUST_300001_SM_1000_NS8cuda_cub4core6detail5shmemE+88];
	ld.shared.u64 	%rd93, [_ZN6thrust24THRUST_300001_SM_1000_NS8cuda_cub4core6detail5shmemE+96];
	setp.lt.f32 	%p163, %f209, %f85;
	mov.f32 	%f210, %f209;
	mov.u64 	%rd271, %rd270;
	@%p163 bra 	$L__BB13_104;
	setp.lt.f32 	%p164, %f85, %f209;
	mov.f32 	%f210, %f85;
	mov.u64 	%rd271, %rd93;
	@%p164 bra 	$L__BB13_104;
	setp.lt.s64 	%p165, %rd270, %rd93;
	selp.f32 	%f210, %f209, %f85, %p165;
	min.s64 	%rd271, %rd270, %rd93;
$L__BB13_104:
	setp.lt.s32 	%p166, %r1, 193;
	mov.f32 	%f211, %f210;
	mov.u64 	%rd272, %rd271;
	@%p166 bra 	$L__BB13_108;
	ld.shared.f32 	%f88, [_ZN6thrust24THRUST_300001_SM_1000_NS8cuda_cub4core6detail5shmemE+104];
	ld.shared.u64 	%rd96, [_ZN6thrust24THRUST_300001_SM_1000_NS8cuda_cub4core6detail5shmemE+112];
	setp.lt.f32 	%p167, %f210, %f88;
	mov.f32 	%f211, %f210;
	mov.u64 	%rd272, %rd271;
	@%p167 bra 	$L__BB13_108;
	setp.lt.f32 	%p168, %f88, %f210;
	mov.f32 	%f211, %f88;
	mov.u64 	%rd272, %rd96;
	@%p168 bra 	$L__BB13_108;
	setp.lt.s64 	%p169, %rd271, %rd96;
	selp.f32 	%f211, %f210, %f88, %p169;
	min.s64 	%rd272, %rd271, %rd96;
$L__BB13_108:
	setp.lt.s32 	%p170, %r1, 225;
	mov.f32 	%f242, %f211;
	mov.u64 	%rd307, %rd272;
	@%p170 bra 	$L__BB13_198;
	ld.shared.f32 	%f91, [_ZN6thrust24THRUST_300001_SM_1000_NS8cuda_cub4core6detail5shmemE+120];
	ld.shared.u64 	%rd99, [_ZN6thrust24THRUST_300001_SM_1000_NS8cuda_cub4core6detail5shmemE+128];
	setp.lt.f32 	%p171, %f211, %f91;
	mov.f32 	%f242, %f211;
	mov.u64 	%rd307, %rd272;
	@%p171 bra 	$L__BB13_198;
	setp.lt.f32 	%p172, %f91, %f211;
	mov.f32 	%f242, %f91;
	mov.u64 	%rd307, %rd99;
	@%p172 bra 	$L__BB13_198;
	setp.lt.s64 	%p173, %rd272, %rd99;
	selp.f32 	%f242, %f211, %f91, %p173;
	min.s64 	%rd307, %rd272, %rd99;
	bra.uni 	$L__BB13_198;
$L__BB13_112:
	mov.u32 	%r18, %tid.x;
	cvt.u64.u32 	%rd101, %r18;
	mul.wide.u32 	%rd198, %r18, 4;
	add.s64 	%rd102, %rd1, %rd198;
	ld.global.f32 	%f172, [%rd102];
	add.s32 	%r31, %r18, 256;
	cvt.u64.u32 	%rd199, %r31;
	ld.global.f32 	%f173, [%rd102+1024];
	add.s32 	%r32, %r18, 512;
	cvt.u64.u32 	%rd200, %r32;
	ld.global.f32 	%f174, [%rd102+2048];
	ld.global.f32 	%f93, [%rd102+3072];
	or.b32  	%r33, %r18, 1024;
	cvt.u64.u32 	%rd103, %r33;
	add.s64 	%rd104, %rd195, %rd103;
	ld.global.f32 	%f94, [%rd102+4096];
	setp.lt.f32 	%p3, %f173, %f172;
	selp.f32 	%f175, %f173, %f172, %p3;
	selp.b64 	%rd201, %rd199, %rd101, %p3;
	setp.lt.f32 	%p4, %f174, %f175;
	selp.f32 	%f95, %f174, %f175, %p4;
	selp.b64 	%rd105, %rd200, %rd201, %p4;
	setp.lt.f32 	%p5, %f95, %f93;
	mov.f32 	%f212, %f95;
	mov.u64 	%rd273, %rd105;
	@%p5 bra 	$L__BB13_115;
	add.s32 	%r34, %r18, 768;
	cvt.u64.u32 	%rd273, %r34;
	setp.lt.f32 	%p6, %f93, %f95;
	mov.f32 	%f212, %f93;
	@%p6 bra 	$L__BB13_115;
	mov.f32 	%f212, %f95;
	mov.u64 	%rd273, %rd105;
$L__BB13_115:
	add.s64 	%rd108, %rd195, %rd273;
	setp.lt.f32 	%p7, %f212, %f94;
	mov.f32 	%f229, %f212;
	mov.u64 	%rd294, %rd108;
	@%p7 bra 	$L__BB13_118;
	setp.lt.f32 	%p8, %f94, %f212;
	mov.f32 	%f229, %f94;
	mov.u64 	%rd294, %rd104;
	@%p8 bra 	$L__BB13_118;
	setp.lt.s64 	%p9, %rd273, %rd103;
	selp.f32 	%f229, %f212, %f94, %p9;
	selp.b64 	%rd294, %rd108, %rd104, %p9;
$L__BB13_118:
	setp.lt.u64 	%p10, %rd197, 2560;
	mov.b64 	%rd283, 1280;
	@%p10 bra 	$L__BB13_136;
	mov.b64 	%rd283, 1280;
$L__BB13_120:
	mov.u64 	%rd111, %rd283;
	add.s64 	%rd204, %rd111, %rd101;
	shl.b64 	%rd205, %rd111, 2;
	add.s64 	%rd206, %rd102, %rd205;
	add.s64 	%rd113, %rd204, %rd195;
	ld.global.f32 	%f100, [%rd206];
	ld.global.f32 	%f101, [%rd206+1024];
	add.s64 	%rd114, %rd113, 512;
	ld.global.f32 	%f102, [%rd206+2048];
	add.s64 	%rd115, %rd113, 768;
	ld.global.f32 	%f103, [%rd206+3072];
	ld.global.f32 	%f104, [%rd206+4096];
	setp.lt.f32 	%p11, %f229, %f100;
	mov.f32 	%f215, %f229;
	mov.u64 	%rd277, %rd294;
	@%p11 bra 	$L__BB13_123;
	setp.lt.f32 	%p12, %f100, %f229;
	mov.f32 	%f215, %f100;
	mov.u64 	%rd277, %rd113;
	@%p12 bra 	$L__BB13_123;
	setp.lt.s64 	%p13, %rd294, %rd113;
	selp.f32 	%f215, %f229, %f100, %p13;
	min.s64 	%rd277, %rd294, %rd113;
$L__BB13_123:
	setp.lt.f32 	%p14, %f215, %f101;
	mov.f32 	%f216, %f215;
	mov.u64 	%rd278, %rd277;
	@%p14 bra 	$L__BB13_126;
	add.s64 	%rd208, %rd204, %rd195;
	add.s64 	%rd278, %rd208, 256;
	setp.lt.f32 	%p15, %f101, %f215;
	mov.f32 	%f216, %f101;
	@%p15 bra 	$L__BB13_126;
	setp.lt.s64 	%p16, %rd277, %rd278;
	selp.f32 	%f216, %f215, %f101, %p16;
	min.s64 	%rd278, %rd277, %rd278;
$L__BB13_126:
	setp.lt.f32 	%p17, %f216, %f102;
	mov.f32 	%f217, %f216;
	mov.u64 	%rd279, %rd278;
	@%p17 bra 	$L__BB13_129;
	setp.lt.f32 	%p18, %f102, %f216;
	mov.f32 	%f217, %f102;
	mov.u64 	%rd279, %rd114;
	@%p18 bra 	$L__BB13_129;
	setp.lt.s64 	%p19, %rd278, %rd114;
	selp.f32 	%f217, %f216, %f102, %p19;
	min.s64 	%rd279, %rd278, %rd114;
$L__BB13_129:
	setp.lt.f32 	%p20, %f217, %f103;
	mov.f32 	%f218, %f217;
	mov.u64 	%rd280, %rd279;
	@%p20 bra 	$L__BB13_132;
	setp.lt.f32 	%p21, %f103, %f217;
	mov.f32 	%f218, %f103;
	mov.u64 	%rd280, %rd115;
	@%p21 bra 	$L__BB13_132;
	setp.lt.s64 	%p22, %rd279, %rd115;
	selp.f32 	%f218, %f217, %f103, %p22;
	min.s64 	%rd280, %rd279, %rd115;
$L__BB13_132:
	setp.lt.f32 	%p23, %f218, %f104;
	mov.f32 	%f229, %f218;
	mov.u64 	%rd294, %rd280;
	@%p23 bra 	$L__BB13_135;
	add.s64 	%rd210, %rd204, %rd195;
	add.s64 	%rd294, %rd210, 1024;
	setp.lt.f32 	%p24, %f104, %f218;
	mov.f32 	%f229, %f104;
	@%p24 bra 	$L__BB13_135;
	setp.lt.s64 	%p25, %rd280, %rd294;
	selp.f32 	%f229, %f218, %f104, %p25;
	min.s64 	%rd294, %rd280, %rd294;
$L__BB13_135:
	add.s64 	%rd283, %rd111, 1280;
	add.s64 	%rd211, %rd111, 2560;
	setp.le.s64 	%p26, %rd211, %rd197;
	@%p26 bra 	$L__BB13_120;
$L__BB13_136:
	setp.le.s64 	%p27, %rd197, %rd283;
	@%p27 bra 	$L__BB13_159;
	cvt.u32.u64 	%r35, %rd283;
	cvt.u32.u64 	%r36, %rd197;
	sub.s32 	%r19, %r36, %r35;
	setp.ge.s32 	%p28, %r18, %r19;
	@%p28 bra 	$L__BB13_159;
	cvta.to.global.u64 	%rd131, %rd194;
	not.b32 	%r38, %r18;
	add.s32 	%r39, %r38, %r36;
	sub.s32 	%r20, %r39, %r35;
	and.b32  	%r41, %r20, 768;
	setp.eq.s32 	%p29, %r41, 768;
	mov.u32 	%r389, %r18;
	@%p29 bra 	$L__BB13_144;
	add.s64 	%rd213, %rd283, %rd101;
	add.s64 	%rd285, %rd213, %rd195;
	shl.b64 	%rd214, %rd213, 2;
	add.s64 	%rd284, %rd131, %rd214;
	shr.u32 	%r42, %r20, 8;
	add.s32 	%r43, %r42, 1;
	and.b32  	%r44, %r43, 3;
	neg.s32 	%r387, %r44;
	mov.u32 	%r389, %r18;
$L__BB13_140:
	.pragma "nounroll";
	mov.u64 	%rd136, %rd294;
	mov.f32 	%f116, %f229;
	ld.global.f32 	%f117, [%rd284];
	setp.lt.f32 	%p30, %f116, %f117;
	@%p30 bra 	$L__BB13_143;
	setp.lt.f32 	%p31, %f117, %f116;
	mov.f32 	%f229, %f117;
	mov.u64 	%rd294, %rd285;
	@%p31 bra 	$L__BB13_143;
	setp.lt.s64 	%p32, %rd136, %rd285;
	selp.f32 	%f229, %f116, %f117, %p32;
	min.s64 	%rd294, %rd136, %rd285;
$L__BB13_143:
	add.s32 	%r389, %r389, 256;
	add.s64 	%rd285, %rd285, 256;
	add.s64 	%rd284, %rd284, 1024;
	add.s32 	%r387, %r387, 1;
	setp.ne.s32 	%p33, %r387, 0;
	@%p33 bra 	$L__BB13_140;
$L__BB13_144:
	setp.lt.u32 	%p34, %r20, 768;
	@%p34 bra 	$L__BB13_159;
	add.s32 	%r390, %r389, 512;
$L__BB13_146:
	mov.u32 	%r28, %r390;
	add.s32 	%r45, %r28, -512;
	cvt.u64.u32 	%rd215, %r45;
	add.s64 	%rd216, %rd283, %rd215;
	shl.b64 	%rd217, %rd216, 2;
	add.s64 	%rd144, %rd131, %rd217;
	add.s64 	%rd145, %rd216, %rd195;
	ld.global.f32 	%f123, [%rd144];
	setp.lt.f32 	%p35, %f229, %f123;
	mov.f32 	%f226, %f229;
	mov.u64 	%rd291, %rd294;
	@%p35 bra 	$L__BB13_149;
	setp.lt.f32 	%p36, %f123, %f229;
	mov.f32 	%f226, %f123;
	mov.u64 	%rd291, %rd145;
	@%p36 bra 	$L__BB13_149;
	setp.lt.s64 	%p37, %rd294, %rd145;
	selp.f32 	%f226, %f229, %f123, %p37;
	min.s64 	%rd291, %rd294, %rd145;
$L__BB13_149:
	add.s32 	%r46, %r28, -256;
	cvt.u64.u32 	%rd218, %r46;
	add.s64 	%rd219, %rd283, %rd218;
	add.s64 	%rd148, %rd219, %rd195;
	ld.global.f32 	%f126, [%rd144+1024];
	setp.lt.f32 	%p38, %f226, %f126;
	mov.f32 	%f227, %f226;
	mov.u64 	%rd292, %rd291;
	@%p38 bra 	$L__BB13_152;
	setp.lt.f32 	%p39, %f126, %f226;
	mov.f32 	%f227, %f126;
	mov.u64 	%rd292, %rd148;
	@%p39 bra 	$L__BB13_152;
	setp.lt.s64 	%p40, %rd291, %rd148;
	selp.f32 	%f227, %f226, %f126, %p40;
	min.s64 	%rd292, %rd291, %rd148;
$L__BB13_152:
	cvt.u64.u32 	%rd220, %r28;
	add.s64 	%rd221, %rd283, %rd220;
	add.s64 	%rd151, %rd221, %rd195;
	ld.global.f32 	%f129, [%rd144+2048];
	setp.lt.f32 	%p41, %f227, %f129;
	mov.f32 	%f228, %f227;
	mov.u64 	%rd293, %rd292;
	@%p41 bra 	$L__BB13_155;
	setp.lt.f32 	%p42, %f129, %f227;
	mov.f32 	%f228, %f129;
	mov.u64 	%rd293, %rd151;
	@%p42 bra 	$L__BB13_155;
	setp.lt.s64 	%p43, %rd292, %rd151;
	selp.f32 	%f228, %f227, %f129, %p43;
	min.s64 	%rd293, %rd292, %rd151;
$L__BB13_155:
	add.s32 	%r47, %r28, 256;
	cvt.u64.u32 	%rd222, %r47;
	add.s64 	%rd223, %rd283, %rd222;
	add.s64 	%rd154, %rd223, %rd195;
	ld.global.f32 	%f132, [%rd144+3072];
	setp.lt.f32 	%p44, %f228, %f132;
	mov.f32 	%f229, %f228;
	mov.u64 	%rd294, %rd293;
	@%p44 bra 	$L__BB13_158;
	setp.lt.f32 	%p45, %f132, %f228;
	mov.f32 	%f229, %f132;
	mov.u64 	%rd294, %rd154;
	@%p45 bra 	$L__BB13_158;
	setp.lt.s64 	%p46, %rd293, %rd154;
	selp.f32 	%f229, %f228, %f132, %p46;
	min.s64 	%rd294, %rd293, %rd154;
$L__BB13_158:
	add.s32 	%r390, %r28, 1024;
	add.s32 	%r48, %r28, 512;
	setp.lt.s32 	%p47, %r48, %r19;
	@%p47 bra 	$L__BB13_146;
$L__BB13_159:
	// begin inline asm
	mov.u32 %r49, %laneid;
	// end inline asm
	mov.b32 	%r51, %f229;
	mov.b32 	%r67, 1;
	mov.b32 	%r68, 31;
	mov.b32 	%r69, -1;
	// begin inline asm
	shfl.sync.down.b32 %r50, %r51, %r67, %r68, %r69;
	// end inline asm
	mov.b32 	%f136, %r50;
	// begin inline asm
	shfl.sync.down.b32 %r55, %r56, %r67, %r68, %r69;
	// end inline asm
	mov.b64 	{%r61, %r66}, %rd294;
	// begin inline asm
	shfl.sync.down.b32 %r60, %r61, %r67, %r68, %r69;
	// end inline asm
	// begin inline asm
	shfl.sync.down.b32 %r65, %r66, %r67, %r68, %r69;
	// end inline asm
	mov.b64 	%rd158, {%r60, %r65};
	setp.gt.s32 	%p48, %r49, 30;
	setp.lt.f32 	%p49, %f229, %f136;
	or.pred  	%p50, %p48, %p49;
	mov.f32 	%f231, %f229;
	mov.u64 	%rd296, %rd294;
	@%p50 bra 	$L__BB13_162;
	setp.gt.f32 	%p51, %f229, %f136;
	mov.f32 	%f231, %f136;
	mov.u64 	%rd296, %rd158;
	@%p51 bra 	$L__BB13_162;
	setp.lt.s64 	%p52, %rd294, %rd158;
	selp.f32 	%f231, %f229, %f136, %p52;
	min.s64 	%rd296, %rd294, %rd158;
$L__BB13_162:
	mov.b32 	%r71, %f231;
	mov.b32 	%r87, 2;
	mov.b32 	%r88, 31;
	mov.b32 	%r89, -1;
	// begin inline asm
	shfl.sync.down.b32 %r70, %r71, %r87, %r88, %r89;
	// end inline asm
	mov.b32 	%f139, %r70;
	// begin inline asm
	shfl.sync.down.b32 %r75, %r76, %r87, %r88, %r89;
	// end inline asm
	mov.b64 	{%r81, %r86}, %rd296;
	// begin inline asm
	shfl.sync.down.b32 %r80, %r81, %r87, %r88, %r89;
	// end inline asm
	// begin inline asm
	shfl.sync.down.b32 %r85, %r86, %r87, %r88, %r89;
	// end inline asm
	mov.b64 	%rd161, {%r80, %r85};
	setp.gt.s32 	%p53, %r49, 29;
	setp.lt.f32 	%p54, %f231, %f139;
	or.pred  	%p55, %p53, %p54;
	mov.f32 	%f232, %f231;
	mov.u64 	%rd297, %rd296;
	@%p55 bra 	$L__BB13_165;
	setp.gt.f32 	%p56, %f231, %f139;
	mov.f32 	%f232, %f139;
	mov.u64 	%rd297, %rd161;
	@%p56 bra 	$L__BB13_165;
	setp.lt.s64 	%p57, %rd296, %rd161;
	selp.f32 	%f232, %f231, %f139, %p57;
	min.s64 	%rd297, %rd296, %rd161;
$L__BB13_165:
	mov.b32 	%r91, %f232;
	mov.b32 	%r107, 4;
	mov.b32 	%r108, 31;
	mov.b32 	%r109, -1;
	// begin inline asm
	shfl.sync.down.b32 %r90, %r91, %r107, %r108, %r109;
	// end inline asm
	mov.b32 	%f142, %r90;
	// begin inline asm
	shfl.sync.down.b32 %r95, %r96, %r107, %r108, %r109;
	// end inline asm
	mov.b64 	{%r101, %r106}, %rd297;
	// begin inline asm
	shfl.sync.down.b32 %r100, %r101, %r107, %r108, %r109;
	// end inline asm
	// begin inline asm
	shfl.sync.down.b32 %r105, %r106, %r107, %r108, %r109;
	// end inline asm
	mov.b64 	%rd164, {%r100, %r105};
	setp.gt.s32 	%p58, %r49, 27;
	setp.lt.f32 	%p59, %f232, %f142;
	or.pred  	%p60, %p58, %p59;
	mov.f32 	%f233, %f232;
	mov.u64 	%rd298, %rd297;
	@%p60 bra 	$L__BB13_168;
	setp.gt.f32 	%p61, %f232, %f142;
	mov.f32 	%f233, %f142;
	mov.u64 	%rd298, %rd164;
	@%p61 bra 	$L__BB13_168;
	setp.lt.s64 	%p62, %rd297, %rd164;
	selp.f32 	%f233, %f232, %f142, %p62;
	min.s64 	%rd298, %rd297, %rd164;
$L__BB13_168:
	mov.b32 	%r111, %f233;
	mov.b32 	%r127, 8;
	mov.b32 	%r128, 31;
	mov.b32 	%r129, -1;
	// begin inline asm
	shfl.sync.down.b32 %r110, %r111, %r127, %r128, %r129;
	// end inline asm
	mov.b32 	%f145, %r110;
	// begin inline asm
	shfl.sync.down.b32 %r115, %r116, %r127, %r128, %r129;
	// end inline asm
	mov.b64 	{%r121, %r126}, %rd298;
	// begin inline asm
	shfl.sync.down.b32 %r120, %r121, %r127, %r128, %r129;
	// end inline asm
	// begin inline asm
	shfl.sync.down.b32 %r125, %r126, %r127, %r128, %r129;
	// end inline asm
	mov.b64 	%rd167, {%r120, %r125};
	setp.gt.s32 	%p63, %r49, 23;
	setp.lt.f32 	%p64, %f233, %f145;
	or.pred  	%p65, %p63, %p64;
	mov.f32 	%f234, %f233;
	mov.u64 	%rd299, %rd298;
	@%p65 bra 	$L__BB13_171;
	setp.gt.f32 	%p66, %f233, %f145;
	mov.f32 	%f234, %f145;
	mov.u64 	%rd299, %rd167;
	@%p66 bra 	$L__BB13_171;
	setp.lt.s64 	%p67, %rd298, %rd167;
	selp.f32 	%f234, %f233, %f145, %p67;
	min.s64 	%rd299, %rd298, %rd167;
$L__BB13_171:
	mov.b32 	%r131, %f234;
	mov.b32 	%r147, 16;
	mov.b32 	%r148, 31;
	mov.b32 	%r149, -1;
	// begin inline asm
	shfl.sync.down.b32 %r130, %r131, %r147, %r148, %r149;
	// end inline asm
	mov.b32 	%f148, %r130;
	// begin inline asm
	shfl.sync.down.b32 %r135, %r136, %r147, %r148, %r149;
	// end inline asm
	mov.b64 	{%r141, %r146}, %rd299;
	// begin inline asm
	shfl.sync.down.b32 %r140, %r141, %r147, %r148, %r149;
	// end inline asm
	// begin inline asm
	shfl.sync.down.b32 %r145, %r146, %r147, %r148, %r149;
	// end inline asm
	mov.b64 	%rd170, {%r140, %r145};
	setp.gt.s32 	%p68, %r49, 15;
	setp.lt.f32 	%p69, %f234, %f148;
	or.pred  	%p70, %p68, %p69;
	mov.f32 	%f242, %f234;
	mov.u64 	%rd307, %rd299;
	@%p70 bra 	$L__BB13_174;
	setp.gt.f32 	%p71, %f234, %f148;
	mov.f32 	%f242, %f148;
	mov.u64 	%rd307, %rd170;
	@%p71 bra 	$L__BB13_174;
	setp.lt.s64 	%p72, %rd299, %rd170;
	selp.f32 	%f242, %f234, %f148, %p72;
	min.s64 	%rd307, %rd299, %rd170;
$L__BB13_174:
	setp.ne.s32 	%p73, %r49, 0;
	@%p73 bra 	$L__BB13_176;
	shr.u32 	%r150, %r18, 1;
	and.b32  	%r151, %r150, 496;
	mov.u32 	%r152, _ZN6thrust24THRUST_300001_SM_1000_NS8cuda_cub4core6detail5shmemE;
	add.s32 	%r153, %r152, %r151;
	st.shared.f32 	[%r153+8], %f242;
	st.shared.u64 	[%r153+16], %rd307;
$L__BB13_176:
	bar.sync 	0;
	setp.ne.s32 	%p74, %r18, 0;
	@%p74 bra 	$L__BB13_198;
	ld.shared.f32 	%f151, [_ZN6thrust24THRUST_300001_SM_1000_NS8cuda_cub4core6detail5shmemE+24];
	ld.shared.u64 	%rd173, [_ZN6thrust24THRUST_300001_SM_1000_NS8cuda_cub4core6detail5shmemE+32];
	setp.lt.f32 	%p75, %f242, %f151;
	mov.f32 	%f236, %f242;
	mov.u64 	%rd301, %rd307;
	@%p75 bra 	$L__BB13_180;
	setp.lt.f32 	%p76, %f151, %f242;
	mov.f32 	%f236, %f151;
	mov.u64 	%rd301, %rd173;
	@%p76 bra 	$L__BB13_180;
	setp.lt.s64 	%p77, %rd307, %rd173;
	selp.f32 	%f236, %f242, %f151, %p77;
	min.s64 	%rd301, %rd307, %rd173;
$L__BB13_180:
	ld.shared.f32 	%f154, [_ZN6thrust24THRUST_300001_SM_1000_NS8cuda_cub4core6detail5shmemE+40];
	ld.shared.u64 	%rd176, [_ZN6thrust24THRUST_300001_SM_1000_NS8cuda_cub4core6detail5shmemE+48];
	setp.lt.f32 	%p78, %f236, %f154;
	mov.f32 	%f237, %f236;
	mov.u64 	%rd302, %rd301;
	@%p78 bra 	$L__BB13_183;
	setp.lt.f32 	%p79, %f154, %f236;
	mov.f32 	%f237, %f154;
	mov.u64 	%rd302, %rd176;
	@%p79 bra 	$L__BB13_183;
	setp.lt.s64 	%p80, %rd301, %rd176;
	selp.f32 	%f237, %f236, %f154, %p80;
	min.s64 	%rd302, %rd301, %rd176;
$L__BB13_183:
	ld.shared.f32 	%f157, [_ZN6thrust24THRUST_300001_SM_1000_NS8cuda_cub4core6detail5shmemE+56];
	ld.shared.u64 	%rd179, [_ZN6thrust24THRUST_300001_SM_1000_NS8cuda_cub4core6detail5shmemE+64];
	setp.lt.f32 	%p81, %f237, %f157;
	mov.f32 	%f238, %f237;
	mov.u64 	%rd303, %rd302;
	@%p81 bra 	$L__BB13_186;
	setp.lt.f32 	%p82, %f157, %f237;
	mov.f32 	%f238, %f157;
	mov.u64 	%rd303, %rd179;
	@%p82 bra 	$L__BB13_186;
	setp.lt.s64 	%p83, %rd302, %rd179;
	selp.f32 	%f238, %f237, %f157, %p83;
	min.s64 	%rd303, %rd302, %rd179;
$L__BB13_186:
	ld.shared.f32 	%f160, [_ZN6thrust24THRUST_300001_SM_1000_NS8cuda_cub4core6detail5shmemE+72];
	ld.shared.u64 	%rd182, [_ZN6thrust24THRUST_300001_SM_1000_NS8cuda_cub4core6detail5shmemE+80];
	setp.lt.f32 	%p84, %f238, %f160;
	mov.f32 	%f239, %f238;
	mov.u64 	%rd304, %rd303;
	@%p84 bra 	$L__BB13_189;
	setp.lt.f32 	%p85, %f160, %f238;
	mov.f32 	%f239, %f160;
	mov.u64 	%rd304, %rd182;
	@%p85 bra 	$L__BB13_189;
	setp.lt.s64 	%p86, %rd303, %rd182;
	selp.f32 	%f239, %f238, %f160, %p86;
	min.s64 	%rd304, %rd303, %rd182;
$L__BB13_189:
	ld.shared.f32 	%f163, [_ZN6thrust24THRUST_300001_SM_1000_NS8cuda_cub4core6detail5shmemE+88];
	ld.shared.u64 	%rd185, [_ZN6thrust24THRUST_300001_SM_1000_NS8cuda_cub4core6detail5shmemE+96];
	setp.lt.f32 	%p87, %f239, %f163;
	mov.f32 	%f240, %f239;
	mov.u64 	%rd305, %rd304;
	@%p87 bra 	$L__BB13_192;
	setp.lt.f32 	%p88, %f163, %f239;
	mov.f32 	%f240, %f163;
	mov.u64 	%rd305, %rd185;
	@%p88 bra 	$L__BB13_192;
	setp.lt.s64 	%p89, %rd304, %rd185;
	selp.f32 	%f240, %f239, %f163, %p89;
	min.s64 	%rd305, %rd304, %rd185;
$L__BB13_192:
	ld.shared.f32 	%f166, [_ZN6thrust24THRUST_300001_SM_1000_NS8cuda_cub4core6detail5shmemE+104];
	ld.shared.u64 	%rd188, [_ZN6thrust24THRUST_300001_SM_1000_NS8cuda_cub4core6detail5shmemE+112];
	setp.lt.f32 	%p90, %f240, %f166;
	mov.f32 	%f241, %f240;
	mov.u64 	%rd306, %rd305;
	@%p90 bra 	$L__BB13_195;
	setp.lt.f32 	%p91, %f166, %f240;
	mov.f32 	%f241, %f166;
	mov.u64 	%rd306, %rd188;
	@%p91 bra 	$L__BB13_195;
	setp.lt.s64 	%p92, %rd305, %rd188;
	selp.f32 	%f241, %f240, %f166, %p92;
	min.s64 	%rd306, %rd305, %rd188;
$L__BB13_195:
	ld.shared.f32 	%f169, [_ZN6thrust24THRUST_300001_SM_1000_NS8cuda_cub4core6detail5shmemE+120];
	ld.shared.u64 	%rd191, [_ZN6thrust24THRUST_300001_SM_1000_NS8cuda_cub4core6detail5shmemE+128];
	setp.lt.f32 	%p93, %f241, %f169;
	mov.f32 	%f242, %f241;
	mov.u64 	%rd307, %rd306;
	@%p93 bra 	$L__BB13_198;
	setp.lt.f32 	%p94, %f169, %f241;
	mov.f32 	%f242, %f169;
	mov.u64 	%rd307, %rd191;
	@%p94 bra 	$L__BB13_198;
	setp.lt.s64 	%p95, %rd306, %rd191;
	selp.f32 	%f242, %f241, %f169, %p95;
	min.s64 	%rd307, %rd306, %rd191;
$L__BB13_198:
	mov.u32 	%r381, %tid.x;
	setp.ne.s32 	%p222, %r381, 0;
	@%p222 bra 	$L__BB13_200;
	ld.param.u64 	%rd237, [_ZN6thrust24THRUST_300001_SM_1000_NS8cuda_cub4core6detail13_kernel_agentINS1_8__reduce11ReduceAgentINS0_12zip_iteratorIN4cuda3std3__45tupleIJPKfNS0_17counting_iteratorIlNS0_11use_defaultESF_SF_EEEEEEEPNSB_IJflEEESJ_lNS1_9__extrema9arg_min_fIflNSA_4lessIfEEEEEEJSI_SK_lSP_EEEvDpT0__param_1];
	cvta.to.global.u64 	%rd236, %rd237;
	st.global.f32 	[%rd236], %f242;
	st.global.u64 	[%rd236+8], %rd307;
$L__BB13_200:
	ret;

}
	// .globl	_ZN6thrust24THRUST_300001_SM_1000_NS8cuda_cub4core6detail13_kernel_agentINS1_8__reduce11ReduceAgentINS0_12zip_iteratorIN4cuda3std3__45tupleIJPKfNS0_17counting_iteratorIlNS0_11use_defaultESF_SF_EEEEEEEPNSB_IJflEEESJ_lNS1_9__extrema9arg_min_fIflNSA_4lessIfEEEEEEJSI_SK_lN3cub18CUB_300001_SM_100013GridEvenShareIlEENSS_9GridQueueIyEESP_EEEvDpT0_
.visible .entry _ZN6thrust24THRUST_300001_SM_1000_NS8cuda_cub4core6detail13_kernel_agentINS1_8__reduce11ReduceAgentINS0_12zip_iteratorIN4cuda3std3__45tupleIJPKfNS0_17counting_iteratorIlNS0_11use_defaultESF_SF_EEEEEEEPNSB_IJflEEESJ_lNS1_9__extrema9arg_min_fIflNSA_4lessIfEEEEEEJSI_SK_lN3cub18CUB_300001_SM_100013GridEvenShareIlEENSS_9GridQueueIyEESP_EEEvDpT0_(
	.param .align 8 .b8 _ZN6thrust24THRUST_300001_SM_1000_NS8cuda_cub4core6detail13_kernel_agentINS1_8__reduce11ReduceAgentINS0_12zip_iteratorIN4cuda3std3__45tupleIJPKfNS0_17counting_iteratorIlNS0_11use_defaultESF_SF_EEEEEEEPNSB_IJflEEESJ_lNS1_9__extrema9arg_min_fIflNSA_4lessIfEEEEEEJSI_SK_lN3cub18CUB_300001_SM_100013GridEvenShareIlEENSS_9GridQueueIyEESP_EEEvDpT0__param_0[16],
	.param .u64 .ptr .align 1 _ZN6thrust24THRUST_300001_SM_1000_NS8cuda_cub4core6detail13_kernel_agentINS1_8__reduce11ReduceAgentINS0_12zip_iteratorIN4cuda3std3__45tupleIJPKfNS0_17counting_iteratorIlNS0_11use_defaultESF_SF_EEEEEEEPNSB_IJflEEESJ_lNS1_9__extrema9arg_min_fIflNSA_4lessIfEEEEEEJSI_SK_lN3cub18CUB_300001_SM_100013GridEvenShareIlEENSS_9GridQueueIyEESP_EEEvDpT0__param_1,
	.param .u64 _ZN6thrust24THRUST_300001_SM_1000_NS8cuda_cub4core6detail13_kernel_agentINS1_8__reduce11ReduceAgentINS0_12zip_iteratorIN4cuda3std3__45tupleIJPKfNS0_17counting_iteratorIlNS0_11use_defaultESF_SF_EEEEEEEPNSB_IJflEEESJ_lNS1_9__extrema9arg_min_fIflNSA_4lessIfEEEEEEJSI_SK_lN3cub18CUB_300001_SM_100013GridEvenShareIlEENSS_9GridQueueIyEESP_EEEvDpT0__param_2,
	.param .align 8 .b8 _ZN6thrust24THRUST_300001_SM_1000_NS8cuda_cub4core6detail13_kernel_agentINS1_8__reduce11ReduceAgentINS0_12zip_iteratorIN4cuda3std3__45tupleIJPKfNS0_17counting_iteratorIlNS0_11use_defaultESF_SF_EEEEEEEPNSB_IJflEEESJ_lNS1_9__extrema9arg_min_fIflNSA_4lessIfEEEEEEJSI_SK_lN3cub18CUB_300001_SM_100013GridEvenShareIlEENSS_9GridQueueIyEESP_EEEvDpT0__param_3[72],
	.param .align 8 .b8 _ZN6thrust24THRUST_300001_SM_1000_NS8cuda_cub4core6detail13_kernel_agentINS1_8__reduce11ReduceAgentINS0_12zip_iteratorIN4cuda3std3__45tupleIJPKfNS0_17counting_iteratorIlNS0_11use_defaultESF_SF_EEEEEEEPNSB_IJflEEESJ_lNS1_9__extrema9arg_min_fIflNSA_4lessIfEEEEEEJSI_SK_lN3cub18CUB_300001_SM_100013GridEvenShareIlEENSS_9GridQueueIyEESP_EEEvDpT0__param_4[8],
	.param .align 1 .b8 _ZN6thrust24THRUST_300001_SM_1000_NS8cuda_cub4core6detail13_kernel_agentINS1_8__reduce11ReduceAgentINS0_12zip_iteratorIN4cuda3std3__45tupleIJPKfNS0_17counting_iteratorIlNS0_11use_defaultESF_SF_EEEEEEEPNSB_IJflEEESJ_lNS1_9__extrema9arg_min_fIflNSA_4lessIfEEEEEEJSI_SK_lN3cub18CUB_300001_SM_100013GridEvenShareIlEENSS_9GridQueueIyEESP_EEEvDpT0__param_5[1]
)
.maxntid 256
{
	.reg .pred 	%p<225>;
	.reg .b32 	%r<399>;
	.reg .b32 	%f<243>;
	.reg .b64 	%rd<325>;

	ld.param.u64 	%rd199, [_ZN6thrust24THRUST_300001_SM_1000_NS8cuda_cub4core6detail13_kernel_agentINS1_8__reduce11ReduceAgentINS0_12zip_iteratorIN4cuda3std3__45tupleIJPKfNS0_17counting_iteratorIlNS0_11use_defaultESF_SF_EEEEEEEPNSB_IJflEEESJ_lNS1_9__extrema9arg_min_fIflNSA_4lessIfEEEEEEJSI_SK_lN3cub18CUB_300001_SM_100013GridEvenShareIlEENSS_9GridQueueIyEESP_EEEvDpT0__param_0+8];
	ld.param.u64 	%rd198, [_ZN6thrust24THRUST_300001_SM_1000_NS8cuda_cub4core6detail13_kernel_agentINS1_8__reduce11ReduceAgentINS0_12zip_iteratorIN4cuda3std3__45tupleIJPKfNS0_17counting_iteratorIlNS0_11use_defaultESF_SF_EEEEEEEPNSB_IJflEEESJ_lNS1_9__extrema9arg_min_fIflNSA_4lessIfEEEEEEJSI_SK_lN3cub18CUB_300001_SM_100013GridEvenShareIlEENSS_9GridQueueIyEESP_EEEvDpT0__param_0];
	ld.param.u64 	%rd202, [_ZN6thrust24THRUST_300001_SM_1000_NS8cuda_cub4core6detail13_kernel_agentINS1_8__reduce11ReduceAgentINS0_12zip_iteratorIN4cuda3std3__45tupleIJPKfNS0_17counting_iteratorIlNS0_11use_defaultESF_SF_EEEEEEEPNSB_IJflEEESJ_lNS1_9__extrema9arg_min_fIflNSA_4lessIfEEEEEEJSI_SK_lN3cub18CUB_300001_SM_100013GridEvenShareIlEENSS_9GridQueueIyEESP_EEEvDpT0__param_4];
	ld.param.u64 	%rd201, [_ZN6thrust24THRUST_300001_SM_1000_NS8cuda_cub4core6detail13_kernel_agentINS1_8__reduce11ReduceAgentINS0_12zip_iteratorIN4cuda3std3__45tupleIJPKfNS0_17counting_iteratorIlNS0_11use_defaultESF_SF_EEEEEEEPNSB_IJflEEESJ_lNS1_9__extrema9arg_min_fIflNSA_4lessIfEEEEEEJSI_SK_lN3cub18CUB_300001_SM_100013GridEvenShareIlEENSS_9GridQueueIyEESP_EEEvDpT0__param_2];
	cvta.to.global.u64 	%rd1, %rd202;
	cvta.to.global.u64 	%rd2, %rd198;
	mov.u32 	%r1, %ctaid.x;
	mul.lo.s32 	%r33, %r1, 1280;
	cvt.u64.u32 	%rd4, %r33;
	mov.u32 	%r34, %nctaid.x;
	mul.lo.s32 	%r35, %r34, 1280;
	cvt.u64.u32 	%rd5, %r35;
	add.s64 	%rd203, %rd4, 1280;
	setp.le.s64 	%p1, %rd203, %rd201;
	@%p1 bra 	$L__BB14_111;
	cvt.u32.u64 	%r159, %rd4;
	cvt.u32.u64 	%r2, %rd201;
	sub.s32 	%r3, %r2, %r159;
	mov.u32 	%r4, %tid.x;
	setp.ge.s32 	%p98, %r4, %r3;
	mov.f32 	%f188, 0f00000000;
	mov.b64 	%rd266, 0;
	mov.u32 	%r393, %r4;
	@%p98 bra 	$L__BB14_3;
	cvt.u64.u32 	%rd234, %r4;
	add.s64 	%rd235, %rd4, %rd234;
	shl.b64 	%rd236, %rd235, 2;
	add.s64 	%rd237, %rd2, %rd236;
	add.s64 	%rd266, %rd199, %rd235;
	ld.global.f32 	%f188, [%rd237];
	add.s32 	%r393, %r4, 256;
$L__BB14_3:
	setp.ge.s32 	%p99, %r393, %r3;
	@%p99 bra 	$L__BB14_25;
	not.b32 	%r161, %r393;
	add.s32 	%r162, %r161, %r2;
	sub.s32 	%r7, %r162, %r159;
	and.b32  	%r163, %r7, 768;
	setp.eq.s32 	%p100, %r163, 768;
	@%p100 bra 	$L__BB14_10;
	cvt.u64.u32 	%rd239, %r393;
	add.s64 	%rd240, %rd239, %rd4;
	add.s64 	%rd257, %rd240, %rd199;
	shl.b64 	%rd241, %rd240, 2;
	add.s64 	%rd256, %rd2, %rd241;
	shr.u32 	%r164, %r7, 8;
	add.s32 	%r165, %r164, 1;
	and.b32  	%r166, %r165, 3;
	neg.s32 	%r391, %r166;
$L__BB14_6:
	.pragma "nounroll";
	mov.u64 	%rd12, %rd266;
	mov.f32 	%f3, %f188;
	ld.global.f32 	%f4, [%rd256];
	setp.lt.f32 	%p101, %f3, %f4;
	@%p101 bra 	$L__BB14_9;
	setp.lt.f32 	%p102, %f4, %f3;
	mov.u64 	%rd266, %rd257;
	mov.f32 	%f188, %f4;
	@%p102 bra 	$L__BB14_9;
	setp.lt.s64 	%p103, %rd12, %rd257;
	min.s64 	%rd266, %rd12, %rd257;
	selp.f32 	%f188, %f3, %f4, %p103;
$L__BB14_9:
	add.s32 	%r393, %r393, 256;
	add.s64 	%rd257, %rd257, 256;
	add.s64 	%rd256, %rd256, 1024;
	add.s32 	%r391, %r391, 1;
	setp.ne.s32 	%p104, %r391, 0;
	@%p104 bra 	$L__BB14_6;
$L__BB14_10:
	setp.lt.u32 	%p105, %r7, 768;
	@%p105 bra 	$L__BB14_25;
	add.s32 	%r394, %r393, 512;
$L__BB14_12:
	mov.u32 	%r15, %r394;
	add.s32 	%r167, %r15, -512;
	cvt.s64.s32 	%rd242, %r167;
	add.s64 	%rd243, %rd242, %rd4;
	shl.b64 	%rd244, %rd243, 2;
	add.s64 	%rd20, %rd2, %rd244;
	add.s64 	%rd21, %rd243, %rd199;
	ld.global.f32 	%f10, [%rd20];
	setp.lt.f32 	%p106, %f188, %f10;
	mov.u64 	%rd263, %rd266;
	mov.f32 	%f185, %f188;
	@%p106 bra 	$L__BB14_15;
	setp.lt.f32 	%p107, %f10, %f188;
	mov.u64 	%rd263, %rd21;
	mov.f32 	%f185, %f10;
	@%p107 bra 	$L__BB14_15;
	setp.lt.s64 	%p108, %rd266, %rd21;
	min.s64 	%rd263, %rd266, %rd21;
	selp.f32 	%f185, %f188, %f10, %p108;
$L__BB14_15:
	add.s32 	%r168, %r15, -256;
	cvt.s64.s32 	%rd245, %r168;
	add.s64 	%rd246, %rd245, %rd4;
	add.s64 	%rd24, %rd246, %rd199;
	ld.global.f32 	%f13, [%rd20+1024];
	setp.lt.f32 	%p109, %f185, %f13;
	mov.u64 	%rd264, %rd263;
	mov.f32 	%f186, %f185;
	@%p109 bra 	$L__BB14_18;
	setp.lt.f32 	%p110, %f13, %f185;
	mov.u64 	%rd264, %rd24;
	mov.f32 	%f186, %f13;
	@%p110 bra 	$L__BB14_18;
	setp.lt.s64 	%p111, %rd263, %rd24;
	min.s64 	%rd264, %rd263, %rd24;
	selp.f32 	%f186, %f185, %f13, %p111;
$L__BB14_18:
	cvt.s64.s32 	%rd247, %r15;
	add.s64 	%rd248, %rd247, %rd4;
	add.s64 	%rd27, %rd248, %rd199;
	ld.global.f32 	%f16, [%rd20+2048];
	setp.lt.f32 	%p112, %f186, %f16;
	mov.u64 	%rd265, %rd264;
	mov.f32 	%f187, %f186;
	@%p112 bra 	$L__BB14_21;
	setp.lt.f32 	%p113, %f16, %f186;
	mov.u64 	%rd265, %rd27;
	mov.f32 	%f187, %f16;
	@%p113 bra 	$L__BB14_21;
	setp.lt.s64 	%p114, %rd264, %rd27;
	min.s64 	%rd265, %rd264, %rd27;
	selp.f32 	%f187, %f186, %f16, %p114;
$L__BB14_21:
	add.s32 	%r169, %r15, 256;
	cvt.s64.s32 	%rd249, %r169;
	add.s64 	%rd250, %rd249, %rd4;
	add.s64 	%rd30, %rd250, %rd199;
	ld.global.f32 	%f19, [%rd20+3072];
	setp.lt.f32 	%p115, %f187, %f19;
	mov.u64 	%rd266, %rd265;
	mov.f32 	%f188, %f187;
	@%p115 bra 	$L__BB14_24;
	setp.lt.f32 	%p116, %f19, %f187;
	mov.u64 	%rd266, %rd30;
	mov.f32 	%f188, %f19;
	@%p116 bra 	$L__BB14_24;
	setp.lt.s64 	%p117, %rd265, %rd30;
	min.s64 	%rd266, %rd265, %rd30;
	selp.f32 	%f188, %f187, %f19, %p117;
$L__BB14_24:
	add.s32 	%r394, %r15, 1024;
	add.s32 	%r170, %r15, 512;
	setp.lt.s32 	%p118, %r170, %r3;
	@%p118 bra 	$L__BB14_12;
$L__BB14_25:
	setp.lt.s32 	%p119, %r3, 256;
	@%p119 bra 	$L__BB14_65;
	// begin inline asm
	mov.u32 %r284, %laneid;
	// end inline asm
	mov.b32 	%r286, %f188;
	mov.b32 	%r302, 1;
	mov.b32 	%r303, 31;
	mov.b32 	%r304, -1;
	// begin inline asm
	shfl.sync.down.b32 %r285, %r286, %r302, %r303, %r304;
	// end inline asm
	mov.b32 	%f23, %r285;
	// begin inline asm
	shfl.sync.down.b32 %r290, %r291, %r302, %r303, %r304;
	// end inline asm
	mov.b64 	{%r296, %r301}, %rd266;
	// begin inline asm
	shfl.sync.down.b32 %r295, %r296, %r302, %r303, %r304;
	// end inline asm
	// begin inline asm
	shfl.sync.down.b32 %r300, %r301, %r302, %r303, %r304;
	// end inline asm
	mov.b64 	%rd34, {%r295, %r300};
	setp.gt.s32 	%p176, %r284, 30;
	setp.lt.f32 	%p177, %f188, %f23;
	or.pred  	%p178, %p176, %p177;
	mov.u64 	%rd268, %rd266;
	mov.f32 	%f190, %f188;
	@%p178 bra 	$L__BB14_29;
	setp.gt.f32 	%p179, %f188, %f23;
	mov.u64 	%rd268, %rd34;
	mov.f32 	%f190, %f23;
	@%p179 bra 	$L__BB14_29;
	setp.lt.s64 	%p180, %rd266, %rd34;
	min.s64 	%rd268, %rd266, %rd34;
	selp.f32 	%f190, %f188, %f23, %p180;
$L__BB14_29:
	mov.b32 	%r306, %f190;
	mov.b32 	%r322, 2;
	mov.b32 	%r323, 31;
	mov.b32 	%r324, -1;
	// begin inline asm
	shfl.sync.down.b32 %r305, %r306, %r322, %r323, %r324;
	// end inline asm
	mov.b32 	%f26, %r305;
	// begin inline asm
	shfl.sync.down.b32 %r310, %r311, %r322, %r323, %r324;
	// end inline asm
	mov.b64 	{%r316, %r321}, %rd268;
	// begin inline asm
	shfl.sync.down.b32 %r315, %r316, %r322, %r323, %r324;
	// end inline asm
	// begin inline asm
	shfl.sync.down.b32 %r320, %r321, %r322, %r323, %r324;
	// end inline asm
	mov.b64 	%rd37, {%r315, %r320};
	setp.gt.s32 	%p181, %r284, 29;
	setp.lt.f32 	%p182, %f190, %f26;
	or.pred  	%p183, %p181, %p182;
	mov.u64 	%rd269, %rd268;
	mov.f32 	%f191, %f190;
	@%p183 bra 	$L__BB14_32;
	setp.gt.f32 	%p184, %f190, %f26;
	mov.u64 	%rd269, %rd37;
	mov.f32 	%f191, %f26;
	@%p184 bra 	$L__BB14_32;
	setp.lt.s64 	%p185, %rd268, %rd37;
	min.s64 	%rd269, %rd268, %rd37;
	selp.f32 	%f191, %f190, %f26, %p185;
$L__BB14_32:
	mov.b32 	%r326, %f191;
	mov.b32 	%r342, 4;
	mov.b32 	%r343, 31;
	mov.b32 	%r344, -1;
	// begin inline asm
	shfl.sync.down.b32 %r325, %r326, %r342, %r343, %r344;
	// end inline asm
	mov.b32 	%f29, %r325;
	// begin inline asm
	shfl.sync.down.b32 %r330, %r331, %r342, %r343, %r344;
	// end inline asm
	mov.b64 	{%r336, %r341}, %rd269;
	// begin inline asm
	shfl.sync.down.b32 %r335, %r336, %r342, %r343, %r344;
	// end inline asm
	// begin inline asm
	shfl.sync.down.b32 %r340, %r341, %r342, %r343, %r344;
	// end inline asm
	mov.b64 	%rd40, {%r335, %r340};
	setp.gt.s32 	%p186, %r284, 27;
	setp.lt.f32 	%p187, %f191, %f29;
	or.pred  	%p188, %p186, %p187;
	mov.u64 	%rd270, %rd269;
	mov.f32 	%f192, %f191;
	@%p188 bra 	$L__BB14_35;
	setp.gt.f32 	%p189, %f191, %f29;
	mov.u64 	%rd270, %rd40;
	mov.f32 	%f192, %f29;
	@%p189 bra 	$L__BB14_35;
	setp.lt.s64 	%p190, %rd269, %rd40;
	min.s64 	%rd270, %rd269, %rd40;
	selp.f32 	%f192, %f191, %f29, %p190;
$L__BB14_35:
	mov.b32 	%r346, %f192;
	mov.b32 	%r362, 8;
	mov.b32 	%r363, 31;
	mov.b32 	%r364, -1;
	// begin inline asm
	shfl.sync.down.b32 %r345, %r346, %r362, %r363, %r364;
	// end inline asm
	mov.b32 	%f32, %r345;
	// begin inline asm
	shfl.sync.down.b32 %r350, %r351, %r362, %r363, %r364;
	// end inline asm
	mov.b64 	{%r356, %r361}, %rd270;
	// begin inline asm
	shfl.sync.down.b32 %r355, %r356, %r362, %r363, %r364;
	// end inline asm
	// begin inline asm
	shfl.sync.down.b32 %r360, %r361, %r362, %r363, %r364;
	// end inline asm
	mov.b64 	%rd43, {%r355, %r360};
	setp.gt.s32 	%p191, %r284, 23;
	setp.lt.f32 	%p192, %f192, %f32;
	or.pred  	%p193, %p191, %p192;
	mov.u64 	%rd271, %rd270;
	mov.f32 	%f193, %f192;
	@%p193 bra 	$L__BB14_38;
	setp.gt.f32 	%p194, %f192, %f32;
	mov.u64 	%rd271, %rd43;
	mov.f32 	%f193, %f32;
	@%p194 bra 	$L__BB14_38;
	setp.lt.s64 	%p195, %rd270, %rd43;
	min.s64 	%rd271, %rd270, %rd43;
	selp.f32 	%f193, %f192, %f32, %p195;
$L__BB14_38:
	mov.b32 	%r366, %f193;
	mov.b32 	%r382, 16;
	mov.b32 	%r383, 31;
	mov.b32 	%r384, -1;
	// begin inline asm
	shfl.sync.down.b32 %r365, %r366, %r382, %r383, %r384;
	// end inline asm
	mov.b32 	%f35, %r365;
	// begin inline asm
	shfl.sync.down.b32 %r370, %r371, %r382, %r383, %r384;
	// end inline asm
	mov.b64 	{%r376, %r381}, %rd271;
	// begin inline asm
	shfl.sync.down.b32 %r375, %r376, %r382, %r383, %r384;
	// end inline asm
	// begin inline asm
	shfl.sync.down.b32 %r380, %r381, %r382, %r383, %r384;
	// end inline asm
	mov.b64 	%rd46, {%r375, %r380};
	setp.gt.s32 	%p196, %r284, 15;
	setp.lt.f32 	%p197, %f193, %f35;
	or.pred  	%p198, %p196, %p197;
	mov.u64 	%rd324, %rd271;
	mov.f32 	%f242, %f193;
	@%p198 bra 	$L__BB14_41;
	setp.gt.f32 	%p199, %f193, %f35;
	mov.u64 	%rd324, %rd46;
	mov.f32 	%f242, %f35;
	@%p199 bra 	$L__BB14_41;
	setp.lt.s64 	%p200, %rd271, %rd46;
	min.s64 	%rd324, %rd271, %rd46;
	selp.f32 	%f242, %f193, %f35, %p200;
$L__BB14_41:
	setp.ne.s32 	%p201, %r284, 0;
	@%p201 bra 	$L__BB14_43;
	shr.u32 	%r385, %r4, 1;
	and.b32  	%r386, %r385, 496;
	mov.u32 	%r387, _ZN6thrust24THRUST_300001_SM_1000_NS8cuda_cub4core6detail5shmemE;
	add.s32 	%r388, %r387, %r386;
	st.shared.f32 	[%r388+8], %f242;
	st.shared.u64 	[%r388+16], %rd324;
$L__BB14_43:
	bar.sync 	0;
	setp.ne.s32 	%p202, %r4, 0;
	@%p202 bra 	$L__BB14_201;
	ld.shared.f32 	%f38, [_ZN6thrust24THRUST_300001_SM_1000_NS8cuda_cub4core6detail5shmemE+24];
	ld.shared.u64 	%rd49, [_ZN6thrust24THRUST_300001_SM_1000_NS8cuda_cub4core6detail5shmemE+32];
	setp.lt.f32 	%p203, %f242, %f38;
	mov.u64 	%rd273, %rd324;
	mov.f32 	%f195, %f242;
	@%p203 bra 	$L__BB14_47;
	setp.lt.f32 	%p204, %f38, %f242;
	mov.u64 	%rd273, %rd49;
	mov.f32 	%f195, %f38;
	@%p204 bra 	$L__BB14_47;
	setp.lt.s64 	%p205, %rd324, %rd49;
	min.s64 	%rd273, %rd324, %rd49;
	selp.f32 	%f195, %f242, %f38, %p205;
$L__BB14_47:
	ld.shared.f32 	%f41, [_ZN6thrust24THRUST_300001_SM_1000_NS8cuda_cub4core6detail5shmemE+40];
	ld.shared.u64 	%rd52, [_ZN6thrust24THRUST_300001_SM_1000_NS8cuda_cub4core6detail5shmemE+48];
	setp.lt.f32 	%p206, %f195, %f41;
	mov.u64 	%rd274, %rd273;
	mov.f32 	%f196, %f195;
	@%p206 bra 	$L__BB14_50;
	setp.lt.f32 	%p207, %f41, %f195;
	mov.u64 	%rd274, %rd52;
	mov.f32 	%f196, %f41;
	@%p207 bra 	$L__BB14_50;
	setp.lt.s64 	%p208, %rd273, %rd52;
	min.s64 	%rd274, %rd273, %rd52;
	selp.f32 	%f196, %f195, %f41, %p208;
$L__BB14_50:
	ld.shared.f32 	%f44, [_ZN6thrust24THRUST_300001_SM_1000_NS8cuda_cub4core6detail5shmemE+56];
	ld.shared.u64 	%rd55, [_ZN6thrust24THRUST_300001_SM_1000_NS8cuda_cub4core6detail5shmemE+64];
	setp.lt.f32 	%p209, %f196, %f44;
	mov.u64 	%rd275, %rd274;
	mov.f32 	%f197, %f196;
	@%p209 bra 	$L__BB14_53;
	setp.lt.f32 	%p210, %f44, %f196;
	mov.u64 	%rd275, %rd55;
	mov.f32 	%f197, %f44;
	@%p210 bra 	$L__BB14_53;
	setp.lt.s64 	%p211, %rd274, %rd55;
	min.s64 	%rd275, %rd274, %rd55;
	selp.f32 	%f197, %f196, %f44, %p211;
$L__BB14_53:
	ld.shared.f32 	%f47, [_ZN6thrust24THRUST_300001_SM_1000_NS8cuda_cub4core6detail5shmemE+72];
	ld.shared.u64 	%rd58, [_ZN6thrust24THRUST_300001_SM_1000_NS8cuda_cub4core6detail5shmemE+80];
	setp.lt.f32 	%p212, %f197, %f47;
	mov.u64 	%rd276, %rd275;
	mov.f32 	%f198, %f197;
	@%p212 bra 	$L__BB14_56;
	setp.lt.f32 	%p213, %f47, %f197;
	mov.u64 	%rd276, %rd58;
	mov.f32 	%f198, %f47;
	@%p213 bra 	$L__BB14_56;
	setp.lt.s64 	%p214, %rd275, %rd58;
	min.s64 	%rd276, %rd275, %rd58;
	selp.f32 	%f198, %f197, %f47, %p214;
$L__BB14_56:
	ld.shared.f32 	%f50, [_ZN6thrust24THRUST_300001_SM_1000_NS8cuda_cub4core6detail5shmemE+88];
	ld.shared.u64 	%rd61, [_ZN6thrust24THRUST_300001_SM_1000_NS8cuda_cub4core6detail5shmemE+96];
	setp.lt.f32 	%p215, %f198, %f50;
	mov.u64 	%rd277, %rd276;
	mov.f32 	%f199, %f198;
	@%p215 bra 	$L__BB14_59;
	setp.lt.f32 	%p216, %f50, %f198;
	mov.u64 	%rd277, %rd61;
	mov.f32 	%f199, %f50;
	@%p216 bra 	$L__BB14_59;
	setp.lt.s64 	%p217, %rd276, %rd61;
	min.s64 	%rd277, %rd276, %rd61;
	selp.f32 	%f199, %f198, %f50, %p217;
$L__BB14_59:
	ld.shared.f32 	%f53, [_ZN6thrust24THRUST_300001_SM_1000_NS8cuda_cub4core6detail5shmemE+104];
	ld.shared.u64 	%rd64, [_ZN6thrust24THRUST_300001_SM_1000_NS8cuda_cub4core6detail5shmemE+112];
	setp.lt.f32 	%p218, %f199, %f53;
	mov.u64 	%rd278, %rd277;
	mov.f32 	%f200, %f199;
	@%p218 bra 	$L__BB14_62;
	setp.lt.f32 	%p219, %f53, %f199;
	mov.u64 	%rd278, %rd64;
	mov.f32 	%f200, %f53;
	@%p219 bra 	$L__BB14_62;
	setp.lt.s64 	%p220, %rd277, %rd64;
	min.s64 	%rd278, %rd277, %rd64;
	selp.f32 	%f200, %f199, %f53, %p220;
$L__BB14_62:
	ld.shared.f32 	%f56, [_ZN6thrust24THRUST_300001_SM_1000_NS8cuda_cub4core6detail5shmemE+120];
	ld.shared.u64 	%rd67, [_ZN6thrust24THRUST_300001_SM_1000_NS8cuda_cub4core6detail5shmemE+128];
	setp.lt.f32 	%p221, %f200, %f56;
	mov.f32 	%f242, %f200;
	mov.u64 	%rd324, %rd278;
	@%p221 bra 	$L__BB14_201;
	setp.lt.f32 	%p222, %f56, %f200;
	mov.f32 	%f242, %f56;
	mov.u64 	%rd324, %rd67;
	@%p222 bra 	$L__BB14_201;
	setp.lt.s64 	%p223, %rd278, %rd67;
	min.s64 	%rd324, %rd278, %rd67;
	selp.f32 	%f242, %f200, %f56, %p223;
	bra.uni 	$L__BB14_201;
$L__BB14_65:
	// begin inline asm
	mov.u32 %r171, %laneid;
	// end inline asm
	and.b32  	%r192, %r4, 992;
	add.s32 	%r193, %r192, 32;
	setp.gt.s32 	%p120, %r193, %r3;
	not.b32 	%r194, %r192;
	add.s32 	%r195, %r3, %r194;
	selp.b32 	%r190, %r195, 31, %p120;
	mov.b32 	%r173, %f188;
	mov.b32 	%r189, 1;
	mov.b32 	%r191, -1;
	// begin inline asm
	shfl.sync.down.b32 %r172, %r173, %r189, %r190, %r191;
	// end inline asm
	mov.b32 	%f58, %r172;
	// begin inline asm
	shfl.sync.down.b32 %r177, %r178, %r189, %r190, %r191;
	// end inline asm
	mov.b64 	{%r183, %r188}, %rd266;
	// begin inline asm
	shfl.sync.down.b32 %r182, %r183, %r189, %r190, %r191;
	// end inline asm
	// begin inline asm
	shfl.sync.down.b32 %r187, %r188, %r189, %r190, %r191;
	// end inline asm
	mov.b64 	%rd69, {%r182, %r187};
	setp.ge.s32 	%p121, %r171, %r190;
	setp.lt.f32 	%p122, %f188, %f58;
	or.pred  	%p123, %p121, %p122;
	mov.f32 	%f201, %f188;
	mov.u64 	%rd279, %rd266;
	@%p123 bra 	$L__BB14_68;
	setp.gt.f32 	%p124, %f188, %f58;
	mov.f32 	%f201, %f58;
	mov.u64 	%rd279, %rd69;
	@%p124 bra 	$L__BB14_68;
	setp.lt.s64 	%p125, %rd266, %rd69;
	selp.f32 	%f201, %f188, %f58, %p125;
	min.s64 	%rd279, %rd266, %rd69;
$L__BB14_68:
	mov.b32 	%r197, %f201;
	mov.b32 	%r213, 2;
	mov.b32 	%r215, -1;
	// begin inline asm
	shfl.sync.down.b32 %r196, %r197, %r213, %r190, %r215;
	// end inline asm
	mov.b32 	%f61, %r196;
	// begin inline asm
	shfl.sync.down.b32 %r201, %r202, %r213, %r190, %r215;
	// end inline asm
	mov.b64 	{%r207, %r212}, %rd279;
	// begin inline asm
	shfl.sync.down.b32 %r206, %r207, %r213, %r190, %r215;
	// end inline asm
	// begin inline asm
	shfl.sync.down.b32 %r211, %r212, %r213, %r190, %r215;
	// end inline asm
	mov.b64 	%rd72, {%r206, %r211};
	add.s32 	%r216, %r171, 2;
	setp.gt.s32 	%p126, %r216, %r190;
	setp.lt.f32 	%p127, %f201, %f61;
	or.pred  	%p128, %p126, %p127;
	mov.f32 	%f202, %f201;
	mov.u64 	%rd280, %rd279;
	@%p128 bra 	$L__BB14_71;
	setp.gt.f32 	%p129, %f201, %f61;
	mov.f32 	%f202, %f61;
	mov.u64 	%rd280, %rd72;
	@%p129 bra 	$L__BB14_71;
	setp.lt.s64 	%p130, %rd279, %rd72;
	selp.f32 	%f202, %f201, %f61, %p130;
	min.s64 	%rd280, %rd279, %rd72;
$L__BB14_71:
	mov.b32 	%r218, %f202;
	mov.b32 	%r234, 4;
	mov.b32 	%r236, -1;
	// begin inline asm
	shfl.sync.down.b32 %r217, %r218, %r234, %r190, %r236;
	// end inline asm
	mov.b32 	%f64, %r217;
	// begin inline asm
	shfl.sync.down.b32 %r222, %r223, %r234, %r190, %r236;
	// end inline asm
	mov.b64 	{%r228, %r233}, %rd280;
	// begin inline asm
	shfl.sync.down.b32 %r227, %r228, %r234, %r190, %r236;
	// end inline asm
	// begin inline asm
	shfl.sync.down.b32 %r232, %r233, %r234, %r190, %r236;
	// end inline asm
	mov.b64 	%rd75, {%r227, %r232};
	add.s32 	%r237, %r171, 4;
	setp.gt.s32 	%p131, %r237, %r190;
	setp.lt.f32 	%p132, %f202, %f64;
	or.pred  	%p133, %p131, %p132;
	mov.f32 	%f203, %f202;
	mov.u64 	%rd281, %rd280;
	@%p133 bra 	$L__BB14_74;
	setp.gt.f32 	%p134, %f202, %f64;
	mov.f32 	%f203, %f64;
	mov.u64 	%rd281, %rd75;
	@%p134 bra 	$L__BB14_74;
	setp.lt.s64 	%p135, %rd280, %rd75;
	selp.f32 	%f203, %f202, %f64, %p135;
	min.s64 	%rd281, %rd280, %rd75;
$L__BB14_74:
	mov.b32 	%r239, %f203;
	mov.b32 	%r255, 8;
	mov.b32 	%r257, -1;
	// begin inline asm
	shfl.sync.down.b32 %r238, %r239, %r255, %r190, %r257;
	// end inline asm
	mov.b32 	%f67, %r238;
	// begin inline asm
	shfl.sync.down.b32 %r243, %r244, %r255, %r190, %r257;
	// end inline asm
	mov.b64 	{%r249, %r254}, %rd281;
	// begin inline asm
	shfl.sync.down.b32 %r248, %r249, %r255, %r190, %r257;
	// end inline asm
	// begin inline asm
	shfl.sync.down.b32 %r253, %r254, %r255, %r190, %r257;
	// end inline asm
	mov.b64 	%rd78, {%r248, %r253};
	add.s32 	%r258, %r171, 8;
	setp.gt.s32 	%p136, %r258, %r190;
	setp.lt.f32 	%p137, %f203, %f67;
	or.pred  	%p138, %p136, %p137;
	mov.f32 	%f204, %f203;
	mov.u64 	%rd282, %rd281;
	@%p138 bra 	$L__BB14_77;
	setp.gt.f32 	%p139, %f203, %f67;
	mov.f32 	%f204, %f67;
	mov.u64 	%rd282, %rd78;
	@%p139 bra 	$L__BB14_77;
	setp.lt.s64 	%p140, %rd281, %rd78;
	selp.f32 	%f204, %f203, %f67, %p140;
	min.s64 	%rd282, %rd281, %rd78;
$L__BB14_77:
	mov.b32 	%r260, %f204;
	mov.b32 	%r276, 16;
	mov.b32 	%r278, -1;
	// begin inline asm
	shfl.sync.down.b32 %r259, %r260, %r276, %r190, %r278;
	// end inline asm
	mov.b32 	%f70, %r259;
	// begin inline asm
	shfl.sync.down.b32 %r264, %r265, %r276, %r190, %r278;
	// end inline asm
	mov.b64 	{%r270, %r275}, %rd282;
	// begin inline asm
	shfl.sync.down.b32 %r269, %r270, %r276, %r190, %r278;
	// end inline asm
	// begin inline asm
	shfl.sync.down.b32 %r274, %r275, %r276, %r190, %r278;
	// end inline asm
	mov.b64 	%rd81, {%r269, %r274};
	add.s32 	%r279, %r171, 16;
	setp.gt.s32 	%p141, %r279, %r190;
	setp.lt.f32 	%p142, %f204, %f70;
	or.pred  	%p143, %p141, %p142;
	mov.f32 	%f242, %f204;
	mov.u64 	%rd324, %rd282;
	@%p143 bra 	$L__BB14_80;
	setp.gt.f32 	%p144, %f204, %f70;
	mov.f32 	%f242, %f70;
	mov.u64 	%rd324, %rd81;
	@%p144 bra 	$L__BB14_80;
	setp.lt.s64 	%p145, %rd282, %rd81;
	selp.f32 	%f242, %f204, %f70, %p145;
	min.s64 	%rd324, %rd282, %rd81;
$L__BB14_80:
	setp.ne.s32 	%p146, %r171, 0;
	@%p146 bra 	$L__BB14_82;
	shr.u32 	%r280, %r4, 1;
	and.b32  	%r281, %r280, 496;
	mov.u32 	%r282, _ZN6thrust24THRUST_300001_SM_1000_NS8cuda_cub4core6detail5shmemE;
	add.s32 	%r283, %r282, %r281;
	st.shared.f32 	[%r283+8], %f242;
	st.shared.u64 	[%r283+16], %rd324;
$L__BB14_82:
	bar.sync 	0;
	setp.ne.s32 	%p147, %r4, 0;
	@%p147 bra 	$L__BB14_201;
	setp.lt.s32 	%p148, %r3, 33;
	mov.f32 	%f206, %f242;
	mov.u64 	%rd284, %rd324;
	@%p148 bra 	$L__BB14_87;
	ld.shared.f32 	%f73, [_ZN6thrust24THRUST_300001_SM_1000_NS8cuda_cub4core6detail5shmemE+24];
	ld.shared.u64 	%rd84, [_ZN6thrust24THRUST_300001_SM_1000_NS8cuda_cub4core6detail5shmemE+32];
	setp.lt.f32 	%p149, %f242, %f73;
	mov.f32 	%f206, %f242;
	mov.u64 	%rd284, %rd324;
	@%p149 bra 	$L__BB14_87;
	setp.lt.f32 	%p150, %f73, %f242;
	mov.f32 	%f206, %f73;
	mov.u64 	%rd284, %rd84;
	@%p150 bra 	$L__BB14_87;
	setp.lt.s64 	%p151, %rd324, %rd84;
	selp.f32 	%f206, %f242, %f73, %p151;
	min.s64 	%rd284, %rd324, %rd84;
$L__BB14_87:
	setp.lt.s32 	%p152, %r3, 65;
	mov.f32 	%f207, %f206;
	mov.u64 	%rd285, %rd284;
	@%p152 bra 	$L__BB14_91;
	ld.shared.f32 	%f76, [_ZN6thrust24THRUST_300001_SM_1000_NS8cuda_cub4core6detail5shmemE+40];
	ld.shared.u64 	%rd87, [_ZN6thrust24THRUST_300001_SM_1000_NS8cuda_cub4core6detail5shmemE+48];
	setp.lt.f32 	%p153, %f206, %f76;
	mov.f32 	%f207, %f206;
	mov.u64 	%rd285, %rd284;
	@%p153 bra 	$L__BB14_91;
	setp.lt.f32 	%p154, %f76, %f206;
	mov.f32 	%f207, %f76;
	mov.u64 	%rd285, %rd87;
	@%p154 bra 	$L__BB14_91;
	setp.lt.s64 	%p155, %rd284, %rd87;
	selp.f32 	%f207, %f206, %f76, %p155;
	min.s64 	%rd285, %rd284, %rd87;
$L__BB14_91:
	setp.lt.s32 	%p156, %r3, 97;
	mov.f32 	%f208, %f207;
	mov.u64 	%rd286, %rd285;
	@%p156 bra 	$L__BB14_95;
	ld.shared.f32 	%f79, [_ZN6thrust24THRUST_300001_SM_1000_NS8cuda_cub4core6detail5shmemE+56];
	ld.shared.u64 	%rd90, [_ZN6thrust24THRUST_300001_SM_1000_NS8cuda_cub4core6detail5shmemE+64];
	setp.lt.f32 	%p157, %f207, %f79;
	mov.f32 	%f208, %f207;
	mov.u64 	%rd286, %rd285;
	@%p157 bra 	$L__BB14_95;
	setp.lt.f32 	%p158, %f79, %f207;
	mov.f32 	%f208, %f79;
	mov.u64 	%rd286, %rd90;
	@%p158 bra 	$L__BB14_95;
	setp.lt.s64 	%p159, %rd285, %rd90;
	selp.f32 	%f208, %f207, %f79, %p159;
	min.s64 	%rd286, %rd285, %rd90;
$L__BB14_95:
	setp.lt.s32 	%p160, %r3, 129;
	mov.f32 	%f209, %f208;
	mov.u64 	%rd287, %rd286;
	@%p160 bra 	$L__BB14_99;
	ld.shared.f32 	%f82, [_ZN6thrust24THRUST_300001_SM_1000_NS8cuda_cub4core6detail5shmemE+72];
	ld.shared.u64 	%rd93, [_ZN6thrust24THRUST_300001_SM_1000_NS8cuda_cub4core6detail5shmemE+80];
	setp.lt.f32 	%p161, %f208, %f82;
	mov.f32 	%f209, %f208;
	mov.u64 	%rd287, %rd286;
	@%p161 bra 	$L__BB14_99;
	setp.lt.f32 	%p162, %f82, %f208;
	mov.f32 	%f209, %f82;
	mov.u64 	%rd287, %rd93;
	@%p162 bra 	$L__BB14_99;
	setp.lt.s64 	%p163, %rd286, %rd93;
	selp.f32 	%f209, %f208, %f82, %p163;
	min.s64 	%rd287, %rd286, %rd93;
$L__BB14_99:
	setp.lt.s32 	%p164, %r3, 161;
	mov.f32 	%f210, %f209;
	mov.u64 	%rd288, %rd287;
	@%p164 bra 	$L__BB14_103;
	ld.shared.f32 	%f85, [_ZN6thrust24THRUST_300001_SM_1000_NS8cuda_cub4core6detail5shmemE+88];
	ld.shared.u64 	%rd96, [_ZN6thrust24THRUST_300001_SM_1000_NS8cuda_cub4core6detail5shmemE+96];
	setp.lt.f32 	%p165, %f209, %f85;
	mov.f32 	%f210, %f209;
	mov.u64 	%rd288, %rd287;
	@%p165 bra 	$L__BB14_103;
	setp.lt.f32 	%p166, %f85, %f209;
	mov.f32 	%f210, %f85;
	mov.u64 	%rd288, %rd96;
	@%p166 bra 	$L__BB14_103;
	setp.lt.s64 	%p167, %rd287, %rd96;
	selp.f32 	%f210, %f209, %f85, %p167;
	min.s64 	%rd288, %rd287, %rd96;
$L__BB14_103:
	setp.lt.s32 	%p168, %r3, 193;
	mov.f32 	%f211, %f210;
	mov.u64 	%rd289, %rd288;
	@%p168 bra 	$L__BB14_107;
	ld.shared.f32 	%f88, [_ZN6thrust24THRUST_300001_SM_1000_NS8cuda_cub4core6detail5shmemE+104];
	ld.shared.u64 	%rd99, [_ZN6thrust24THRUST_300001_SM_1000_NS8cuda_cub4core6detail5shmemE+112];
	setp.lt.f32 	%p169, %f210, %f88;
	mov.f32 	%f211, %f210;
	mov.u64 	%rd289, %rd288;
	@%p169 bra 	$L__BB14_107;
	setp.lt.f32 	%p170, %f88, %f210;
	mov.f32 	%f211, %f88;
	mov.u64 	%rd289, %rd99;
	@%p170 bra 	$L__BB14_107;
	setp.lt.s64 	%p171, %rd288, %rd99;
	selp.f32 	%f211, %f210, %f88, %p171;
	min.s64 	%rd289, %rd288, %rd99;
$L__BB14_107:
	setp.lt.s32 	%p172, %r3, 225;
	mov.f32 	%f242, %f211;
	mov.u64 	%rd324, %rd289;
	@%p172 bra 	$L__BB14_201;
	ld.shared.f32 	%f91, [_ZN6thrust24THRUST_300001_SM_1000_NS8cuda_cub4core6detail5shmemE+120];
	ld.shared.u64 	%rd102, [_ZN6thrust24THRUST_300001_SM_1000_NS8cuda_cub4core6detail5shmemE+128];
	setp.lt.f32 	%p173, %f211, %f91;
	mov.f32 	%f242, %f211;
	mov.u64 	%rd324, %rd289;
	@%p173 bra 	$L__BB14_201;
	setp.lt.f32 	%p174, %f91, %f211;
	mov.f32 	%f242, %f91;
	mov.u64 	%rd324, %rd102;
	@%p174 bra 	$L__BB14_201;
	setp.lt.s64 	%p175, %rd289, %rd102;
	selp.f32 	%f242, %f211, %f91, %p175;
	min.s64 	%rd324, %rd289, %rd102;
	bra.uni 	$L__BB14_201;
$L__BB14_111:
	mov.u32 	%r20, %tid.x;
	add.s64 	%rd104, %rd199, %rd4;
	cvt.u64.u32 	%rd105, %r20;
	add.s64 	%rd204, %rd105, %rd4;
	cvta.to.global.u64 	%rd205, %rd198;
	shl.b64 	%rd206, %rd204, 2;
	add.s64 	%rd207, %rd205, %rd206;
	ld.global.f32 	%f172, [%rd207];
	add.s32 	%r36, %r20, 256;
	cvt.u64.u32 	%rd208, %r36;
	ld.global.f32 	%f173, [%rd207+1024];
	add.s32 	%r37, %r20, 512;
	cvt.u64.u32 	%rd209, %r37;
	ld.global.f32 	%f174, [%rd207+2048];
	ld.global.f32 	%f93, [%rd207+3072];
	or.b32  	%r38, %r20, 1024;
	cvt.u64.u32 	%rd106, %r38;
	add.s64 	%rd107, %rd104, %rd106;
	ld.global.f32 	%f94, [%rd207+4096];
	setp.lt.f32 	%p2, %f173, %f172;
	selp.f32 	%f175, %f173, %f172, %p2;
	selp.b64 	%rd210, %rd208, %rd105, %p2;
	setp.lt.f32 	%p3, %f174, %f175;
	selp.f32 	%f95, %f174, %f175, %p3;
	selp.b64 	%rd108, %rd209, %rd210, %p3;
	setp.lt.f32 	%p4, %f95, %f93;
	mov.f32 	%f212, %f95;
	mov.u64 	%rd290, %rd108;
	@%p4 bra 	$L__BB14_114;
	add.s32 	%r39, %r20, 768;
	cvt.u64.u32 	%rd290, %r39;
	setp.lt.f32 	%p5, %f93, %f95;
	mov.f32 	%f212, %f93;
	@%p5 bra 	$L__BB14_114;
	mov.f32 	%f212, %f95;
	mov.u64 	%rd290, %rd108;
$L__BB14_114:
	add.s64 	%rd111, %rd104, %rd290;
	setp.lt.f32 	%p6, %f212, %f94;
	mov.f32 	%f230, %f212;
	mov.u64 	%rd312, %rd111;
	@%p6 bra 	$L__BB14_117;
	setp.lt.f32 	%p7, %f94, %f212;
	mov.f32 	%f230, %f94;
	mov.u64 	%rd312, %rd107;
	@%p7 bra 	$L__BB14_117;
	setp.lt.s64 	%p8, %rd290, %rd106;
	selp.f32 	%f230, %f212, %f94, %p8;
	selp.b64 	%rd312, %rd111, %rd107, %p8;
$L__BB14_117:
	setp.le.u64 	%p9, %rd201, %rd5;
	@%p9 bra 	$L__BB14_162;
	setp.ne.s32 	%p10, %r20, 0;
	@%p10 bra 	$L__BB14_120;
	atom.global.add.u64 	%rd211, [%rd1+8], 1280;
	add.s64 	%rd212, %rd211, %rd5;
	st.shared.u64 	[_ZN6thrust24THRUST_300001_SM_1000_NS8cuda_cub4core6detail5shmemE+152], %rd212;
$L__BB14_120:
	bar.sync 	0;
	ld.shared.u64 	%rd300, [_ZN6thrust24THRUST_300001_SM_1000_NS8cuda_cub4core6detail5shmemE+152];
	add.s64 	%rd213, %rd300, 1280;
	setp.gt.s64 	%p11, %rd213, %rd201;
	@%p11 bra 	$L__BB14_139;
$L__BB14_121:
	add.s64 	%rd214, %rd300, %rd105;
	cvta.to.global.u64 	%rd215, %rd198;
	shl.b64 	%rd216, %rd214, 2;
	add.s64 	%rd217, %rd215, %rd216;
	add.s64 	%rd117, %rd214, %rd199;
	ld.global.f32 	%f100, [%rd217];
	add.s64 	%rd118, %rd117, 256;
	ld.global.f32 	%f101, [%rd217+1024];
	add.s64 	%rd119, %rd117, 512;
	ld.global.f32 	%f102, [%rd217+2048];
	add.s64 	%rd120, %rd117, 768;
	ld.global.f32 	%f103, [%rd217+3072];
	add.s64 	%rd121, %rd117, 1024;
	ld.global.f32 	%f104, [%rd217+4096];
	setp.lt.f32 	%p12, %f230, %f100;
	mov.f32 	%f215, %f230;
	mov.u64 	%rd294, %rd312;
	@%p12 bra 	$L__BB14_124;
	setp.lt.f32 	%p13, %f100, %f230;
	mov.f32 	%f215, %f100;
	mov.u64 	%rd294, %rd117;
	@%p13 bra 	$L__BB14_124;
	setp.lt.s64 	%p14, %rd312, %rd117;
	selp.f32 	%f215, %f230, %f100, %p14;
	min.s64 	%rd294, %rd312, %rd117;
$L__BB14_124:
	setp.lt.f32 	%p15, %f215, %f101;
	mov.f32 	%f216, %f215;
	mov.u64 	%rd295, %rd294;
	@%p15 bra 	$L__BB14_127;
	setp.lt.f32 	%p16, %f101, %f215;
	mov.f32 	%f216, %f101;
	mov.u64 	%rd295, %rd118;
	@%p16 bra 	$L__BB14_127;
	setp.lt.s64 	%p17, %rd294, %rd118;
	selp.f32 	%f216, %f215, %f101, %p17;
	min.s64 	%rd295, %rd294, %rd118;
$L__BB14_127:
	setp.lt.f32 	%p18, %f216, %f102;
	mov.f32 	%f217, %f216;
	mov.u64 	%rd296, %rd295;
	@%p18 bra 	$L__BB14_130;
	setp.lt.f32 	%p19, %f102, %f216;
	mov.f32 	%f217, %f102;
	mov.u64 	%rd296, %rd119;
	@%p19 bra 	$L__BB14_130;
	setp.lt.s64 	%p20, %rd295, %rd119;
	selp.f32 	%f217, %f216, %f102, %p20;
	min.s64 	%rd296, %rd295, %rd119;
$L__BB14_130:
	setp.lt.f32 	%p21, %f217, %f103;
	mov.f32 	%f218, %f217;
	mov.u64 	%rd297, %rd296;
	@%p21 bra 	$L__BB14_133;
	setp.lt.f32 	%p22, %f103, %f217;
	mov.f32 	%f218, %f103;
	mov.u64 	%rd297, %rd120;
	@%p22 bra 	$L__BB14_133;
	setp.lt.s64 	%p23, %rd296, %rd120;
	selp.f32 	%f218, %f217, %f103, %p23;
	min.s64 	%rd297, %rd296, %rd120;
$L__BB14_133:
	setp.lt.f32 	%p24, %f218, %f104;
	mov.f32 	%f230, %f218;
	mov.u64 	%rd312, %rd297;
	@%p24 bra 	$L__BB14_136;
	setp.lt.f32 	%p25, %f104, %f218;
	mov.f32 	%f230, %f104;
	mov.u64 	%rd312, %rd121;
	@%p25 bra 	$L__BB14_136;
	setp.lt.s64 	%p26, %rd297, %rd121;
	selp.f32 	%f230, %f218, %f104, %p26;
	min.s64 	%rd312, %rd297, %rd121;
$L__BB14_136:
	setp.ne.s32 	%p27, %r20, 0;
	bar.sync 	0;
	@%p27 bra 	$L__BB14_138;
	atom.global.add.u64 	%rd218, [%rd1+8], 1280;
	add.s64 	%rd219, %rd218, %rd5;
	st.shared.u64 	[_ZN6thrust24THRUST_300001_SM_1000_NS8cuda_cub4core6detail5shmemE+152], %rd219;
$L__BB14_138:
	bar.sync 	0;
	ld.shared.u64 	%rd300, [_ZN6thrust24THRUST_300001_SM_1000_NS8cuda_cub4core6detail5shmemE+152];
	add.s64 	%rd220, %rd300, 1280;
	setp.le.s64 	%p28, %rd220, %rd201;
	@%p28 bra 	$L__BB14_121;
$L__BB14_139:
	setp.le.s64 	%p29, %rd201, %rd300;
	@%p29 bra 	$L__BB14_162;
	cvt.u32.u64 	%r40, %rd300;
	cvt.u32.u64 	%r41, %rd201;
	sub.s32 	%r21, %r41, %r40;
	setp.ge.s32 	%p30, %r20, %r21;
	@%p30 bra 	$L__BB14_162;
	cvta.to.global.u64 	%rd135, %rd198;
	not.b32 	%r43, %r20;
	add.s32 	%r44, %r43, %r41;
	sub.s32 	%r22, %r44, %r40;
	and.b32  	%r46, %r22, 768;
	setp.eq.s32 	%p31, %r46, 768;
	mov.u32 	%r397, %r20;
	@%p31 bra 	$L__BB14_147;
	add.s64 	%rd222, %rd300, %rd105;
	add.s64 	%rd302, %rd222, %rd199;
	shl.b64 	%rd223, %rd222, 2;
	add.s64 	%rd301, %rd135, %rd223;
	shr.u32 	%r47, %r22, 8;
	add.s32 	%r48, %r47, 1;
	and.b32  	%r49, %r48, 3;
	neg.s32 	%r395, %r49;
	mov.u32 	%r397, %r20;
$L__BB14_143:
	.pragma "nounroll";
	mov.u64 	%rd140, %rd312;
	mov.f32 	%f116, %f230;
	ld.global.f32 	%f117, [%rd301];
	setp.lt.f32 	%p32, %f116, %f117;
	@%p32 bra 	$L__BB14_146;
	setp.lt.f32 	%p33, %f117, %f116;
	mov.f32 	%f230, %f117;
	mov.u64 	%rd312, %rd302;
	@%p33 bra 	$L__BB14_146;
	setp.lt.s64 	%p34, %rd140, %rd302;
	selp.f32 	%f230, %f116, %f117, %p34;
	min.s64 	%rd312, %rd140, %rd302;
$L__BB14_146:
	add.s32 	%r397, %r397, 256;
	add.s64 	%rd302, %rd302, 256;
	add.s64 	%rd301, %rd301, 1024;
	add.s32 	%r395, %r395, 1;
	setp.ne.s32 	%p35, %r395, 0;
	@%p35 bra 	$L__BB14_143;
$L__BB14_147:
	setp.lt.u32 	%p36, %r22, 768;
	@%p36 bra 	$L__BB14_162;
	add.s32 	%r398, %r397, 512;
$L__BB14_149:
	mov.u32 	%r30, %r398;
	add.s32 	%r50, %r30, -512;
	cvt.u64.u32 	%rd224, %r50;
	add.s64 	%rd225, %rd300, %rd224;
	shl.b64 	%rd226, %rd225, 2;
	add.s64 	%rd148, %rd135, %rd226;
	add.s64 	%rd149, %rd225, %rd199;
	ld.global.f32 	%f123, [%rd148];
	setp.lt.f32 	%p37, %f230, %f123;
	mov.f32 	%f226, %f230;
	mov.u64 	%rd308, %rd312;
	@%p37 bra 	$L__BB14_152;
	setp.lt.f32 	%p38, %f123, %f230;
	mov.f32 	%f226, %f123;
	mov.u64 	%rd308, %rd149;
	@%p38 bra 	$L__BB14_152;
	setp.lt.s64 	%p39, %rd312, %rd149;
	selp.f32 	%f226, %f230, %f123, %p39;
	min.s64 	%rd308, %rd312, %rd149;
$L__BB14_152:
	add.s32 	%r51, %r30, -256;
	cvt.u64.u32 	%rd227, %r51;
	add.s64 	%rd228, %rd300, %rd227;
	add.s64 	%rd152, %rd228, %rd199;
	ld.global.f32 	%f126, [%rd148+1024];
	setp.lt.f32 	%p40, %f226, %f126;
	mov.f32 	%f227, %f226;
	mov.u64 	%rd309, %rd308;
	@%p40 bra 	$L__BB14_155;
	setp.lt.f32 	%p41, %f126, %f226;
	mov.f32 	%f227, %f126;
	mov.u64 	%rd309, %rd152;
	@%p41 bra 	$L__BB14_155;
	setp.lt.s64 	%p42, %rd308, %rd152;
	selp.f32 	%f227, %f226, %f126, %p42;
	min.s64 	%rd309, %rd308, %rd152;
$L__BB14_155:
	cvt.u64.u32 	%rd229, %r30;
	add.s64 	%rd230, %rd300, %rd229;
	add.s64 	%rd155, %rd230, %rd199;
	ld.global.f32 	%f129, [%rd148+2048];
	setp.lt.f32 	%p43, %f227, %f129;
	mov.f32 	%f228, %f227;
	mov.u64 	%rd310, %rd309;
	@%p43 bra 	$L__BB14_158;
	setp.lt.f32 	%p44, %f129, %f227;
	mov.f32 	%f228, %f129;
	mov.u64 	%rd310, %rd155;
	@%p44 bra 	$L__BB14_158;
	setp.lt.s64 	%p45, %rd309, %rd155;
	selp.f32 	%f228, %f227, %f129, %p45;
	min.s64 	%rd310, %rd309, %rd155;
$L__BB14_158:
	add.s32 	%r52, %r30, 256;
	cvt.u64.u32 	%rd231, %r52;
	add.s64 	%rd232, %rd300, %rd231;
	add.s64 	%rd158, %rd232, %rd199;
	ld.global.f32 	%f132, [%rd148+3072];
	setp.lt.f32 	%p46, %f228, %f132;
	mov.f32 	%f230, %f228;
	mov.u64 	%rd312, %rd310;
	@%p46 bra 	$L__BB14_161;
	setp.lt.f32 	%p47, %f132, %f228;
	mov.f32 	%f230, %f132;
	mov.u64 	%rd312, %rd158;
	@%p47 bra 	$L__BB14_161;
	setp.lt.s64 	%p48, %rd310, %rd158;
	selp.f32 	%f230, %f228, %f132, %p48;
	min.s64 	%rd312, %rd310, %rd158;
$L__BB14_161:
	add.s32 	%r398, %r30, 1024;
	add.s32 	%r53, %r30, 512;
	setp.lt.s32 	%p49, %r53, %r21;
	@%p49 bra 	$L__BB14_149;
$L__BB14_162:
	// begin inline asm
	mov.u32 %r54, %laneid;
	// end inline asm
	mov.b32 	%r56, %f230;
	mov.b32 	%r72, 1;
	mov.b32 	%r73, 31;
	mov.b32 	%r74, -1;
	// begin inline asm
	shfl.sync.down.b32 %r55, %r56, %r72, %r73, %r74;
	// end inline asm
	mov.b32 	%f136, %r55;
	// begin inline asm
	shfl.sync.down.b32 %r60, %r61, %r72, %r73, %r74;
	// end inline asm
	mov.b64 	{%r66, %r71}, %rd312;
	// begin inline asm
	shfl.sync.down.b32 %r65, %r66, %r72, %r73, %r74;
	// end inline asm
	// begin inline asm
	shfl.sync.down.b32 %r70, %r71, %r72, %r73, %r74;
	// end inline asm
	mov.b64 	%rd162, {%r65, %r70};
	setp.gt.s32 	%p50, %r54, 30;
	setp.lt.f32 	%p51, %f230, %f136;
	or.pred  	%p52, %p50, %p51;
	mov.f32 	%f231, %f230;
	mov.u64 	%rd313, %rd312;
	@%p52 bra 	$L__BB14_165;
	setp.gt.f32 	%p53, %f230, %f136;
	mov.f32 	%f231, %f136;
	mov.u64 	%rd313, %rd162;
	@%p53 bra 	$L__BB14_165;
	setp.lt.s64 	%p54, %rd312, %rd162;
	selp.f32 	%f231, %f230, %f136, %p54;
	min.s64 	%rd313, %rd312, %rd162;
$L__BB14_165:
	mov.b32 	%r76, %f231;
	mov.b32 	%r92, 2;
	mov.b32 	%r93, 31;
	mov.b32 	%r94, -1;
	// begin inline asm
	shfl.sync.down.b32 %r75, %r76, %r92, %r93, %r94;
	// end inline asm
	mov.b32 	%f139, %r75;
	// begin inline asm
	shfl.sync.down.b32 %r80, %r81, %r92, %r93, %r94;
	// end inline asm
	mov.b64 	{%r86, %r91}, %rd313;
	// begin inline asm
	shfl.sync.down.b32 %r85, %r86, %r92, %r93, %r94;
	// end inline asm
	// begin inline asm
	shfl.sync.down.b32 %r90, %r91, %r92, %r93, %r94;
	// end inline asm
	mov.b64 	%rd165, {%r85, %r90};
	setp.gt.s32 	%p55, %r54, 29;
	setp.lt.f32 	%p56, %f231, %f139;
	or.pred  	%p57, %p55, %p56;
	mov.f32 	%f232, %f231;
	mov.u64 	%rd314, %rd313;
	@%p57 bra 	$L__BB14_168;
	setp.gt.f32 	%p58, %f231, %f139;
	mov.f32 	%f232, %f139;
	mov.u64 	%rd314, %rd165;
	@%p58 bra 	$L__BB14_168;
	setp.lt.s64 	%p59, %rd313, %rd165;
	selp.f32 	%f232, %f231, %f139, %p59;
	min.s64 	%rd314, %rd313, %rd165;
$L__BB14_168:
	mov.b32 	%r96, %f232;
	mov.b32 	%r112, 4;
	mov.b32 	%r113, 31;
	mov.b32 	%r114, -1;
	// begin inline asm
	shfl.sync.down.b32 %r95, %r96, %r112, %r113, %r114;
	// end inline asm
	mov.b32 	%f142, %r95;
	// begin inline asm
	shfl.sync.down.b32 %r100, %r101, %r112, %r113, %r114;
	// end inline asm
	mov.b64 	{%r106, %r111}, %rd314;
	// begin inline asm
	shfl.sync.down.b32 %r105, %r106, %r112, %r113, %r114;
	// end inline asm
	// begin inline asm
	shfl.sync.down.b32 %r110, %r111, %r112, %r113, %r114;
	// end inline asm
	mov.b64 	%rd168, {%r105, %r110};
	setp.gt.s32 	%p60, %r54, 27;
	setp.lt.f32 	%p61, %f232, %f142;
	or.pred  	%p62, %p60, %p61;
	mov.f32 	%f233, %f232;
	mov.u64 	%rd315, %rd314;
	@%p62 bra 	$L__BB14_171;
	setp.gt.f32 	%p63, %f232, %f142;
	mov.f32 	%f233, %f142;
	mov.u64 	%rd315, %rd168;
	@%p63 bra 	$L__BB14_171;
	setp.lt.s64 	%p64, %rd314, %rd168;
	selp.f32 	%f233, %f232, %f142, %p64;
	min.s64 	%rd315, %rd314, %rd168;
$L__BB14_171:
	mov.b32 	%r116, %f233;
	mov.b32 	%r132, 8;
	mov.b32 	%r133, 31;
	mov.b32 	%r134, -1;
	// begin inline asm
	shfl.sync.down.b32 %r115, %r116, %r132, %r133, %r134;
	// end inline asm
	mov.b32 	%f145, %r115;
	// begin inline asm
	shfl.sync.down.b32 %r120, %r121, %r132, %r133, %r134;
	// end inline asm
	mov.b64 	{%r126, %r131}, %rd315;
	// begin inline asm
	shfl.sync.down.b32 %r125, %r126, %r132, %r133, %r134;
	// end inline asm
	// begin inline asm
	shfl.sync.down.b32 %r130, %r131, %r132, %r133, %r134;
	// end inline asm
	mov.b64 	%rd171, {%r125, %r130};
	setp.gt.s32 	%p65, %r54, 23;
	setp.lt.f32 	%p66, %f233, %f145;
	or.pred  	%p67, %p65, %p66;
	mov.f32 	%f234, %f233;
	mov.u64 	%rd316, %rd315;
	@%p67 bra 	$L__BB14_174;
	setp.gt.f32 	%p68, %f233, %f145;
	mov.f32 	%f234, %f145;
	mov.u64 	%rd316, %rd171;
	@%p68 bra 	$L__BB14_174;
	setp.lt.s64 	%p69, %rd315, %rd171;
	selp.f32 	%f234, %f233, %f145, %p69;
	min.s64 	%rd316, %rd315, %rd171;
$L__BB14_174:
	mov.b32 	%r136, %f234;
	mov.b32 	%r152, 16;
	mov.b32 	%r153, 31;
	mov.b32 	%r154, -1;
	// begin inline asm
	shfl.sync.down.b32 %r135, %r136, %r152, %r153, %r154;
	// end inline asm
	mov.b32 	%f148, %r135;
	// begin inline asm
	shfl.sync.down.b32 %r140, %r141, %r152, %r153, %r154;
	// end inline asm
	mov.b64 	{%r146, %r151}, %rd316;
	// begin inline asm
	shfl.sync.down.b32 %r145, %r146, %r152, %r153, %r154;
	// end inline asm
	// begin inline asm
	shfl.sync.down.b32 %r150, %r151, %r152, %r153, %r154;
	// end inline asm
	mov.b64 	%rd174, {%r145, %r150};
	setp.gt.s32 	%p70, %r54, 15;
	setp.lt.f32 	%p71, %f234, %f148;
	or.pred  	%p72, %p70, %p71;
	mov.f32 	%f242, %f234;
	mov.u64 	%rd324, %rd316;
	@%p72 bra 	$L__BB14_177;
	setp.gt.f32 	%p73, %f234, %f148;
	mov.f32 	%f242, %f148;
	mov.u64 	%rd324, %rd174;
	@%p73 bra 	$L__BB14_177;
	setp.lt.s64 	%p74, %rd316, %rd174;
	selp.f32 	%f242, %f234, %f148, %p74;
	min.s64 	%rd324, %rd316, %rd174;
$L__BB14_177:
	setp.ne.s32 	%p75, %r54, 0;
	@%p75 bra 	$L__BB14_179;
	shr.u32 	%r155, %r20, 1;
	and.b32  	%r156, %r155, 496;
	mov.u32 	%r157, _ZN6thrust24THRUST_300001_SM_1000_NS8cuda_cub4core6detail5shmemE;
	add.s32 	%r158, %r157, %r156;
	st.shared.f32 	[%r158+8], %f242;
	st.shared.u64 	[%r158+16], %rd324;
$L__BB14_179:
	bar.sync 	0;
	setp.ne.s32 	%p76, %r20, 0;
	@%p76 bra 	$L__BB14_201;
	ld.shared.f32 	%f151, [_ZN6thrust24THRUST_300001_SM_1000_NS8cuda_cub4core6detail5shmemE+24];
	ld.shared.u64 	%rd177, [_ZN6thrust24THRUST_300001_SM_1000_NS8cuda_cub4core6detail5shmemE+32];
	setp.lt.f32 	%p77, %f242, %f151;
	mov.f32 	%f236, %f242;
	mov.u64 	%rd318, %rd324;
	@%p77 bra 	$L__BB14_183;
	setp.lt.f32 	%p78, %f151, %f242;
	mov.f32 	%f236, %f151;
	mov.u64 	%rd318, %rd177;
	@%p78 bra 	$L__BB14_183;
	setp.lt.s64 	%p79, %rd324, %rd177;
	selp.f32 	%f236, %f242, %f151, %p79;
	min.s64 	%rd318, %rd324, %rd177;
$L__BB14_183:
	ld.shared.f32 	%f154, [_ZN6thrust24THRUST_300001_SM_1000_NS8cuda_cub4core6detail5shmemE+40];
	ld.shared.u64 	%rd180, [_ZN6thrust24THRUST_300001_SM_1000_NS8cuda_cub4core6detail5shmemE+48];
	setp.lt.f32 	%p80, %f236, %f154;
	mov.f32 	%f237, %f236;
	mov.u64 	%rd319, %rd318;
	@%p80 bra 	$L__BB14_186;
	setp.lt.f32 	%p81, %f154, %f236;
	mov.f32 	%f237, %f154;
	mov.u64 	%rd319, %rd180;
	@%p81 bra 	$L__BB14_186;
	setp.lt.s64 	%p82, %rd318, %rd180;
	selp.f32 	%f237, %f236, %f154, %p82;
	min.s64 	%rd319, %rd318, %rd180;
$L__BB14_186:
	ld.shared.f32 	%f157, [_ZN6thrust24THRUST_300001_SM_1000_NS8cuda_cub4core6detail5shmemE+56];
	ld.shared.u64 	%rd183, [_ZN6thrust24THRUST_300001_SM_1000_NS8cuda_cub4core6detail5shmemE+64];
	setp.lt.f32 	%p83, %f237, %f157;
	mov.f32 	%f238, %f237;
	mov.u64 	%rd320, %rd319;
	@%p83 bra 	$L__BB14_189;
	setp.lt.f32 	%p84, %f157, %f237;
	mov.f32 	%f238, %f157;
	mov.u64 	%rd320, %rd183;
	@%p84 bra 	$L__BB14_189;
	setp.lt.s64 	%p85, %rd319, %rd183;
	selp.f32 	%f238, %f237, %f157, %p85;
	min.s64 	%rd320, %rd319, %rd183;
$L__BB14_189:
	ld.shared.f32 	%f160, [_ZN6thrust24THRUST_300001_SM_1000_NS8cuda_cub4core6detail5shmemE+72];
	ld.shared.u64 	%rd186, [_ZN6thrust24THRUST_300001_SM_1000_NS8cuda_cub4core6detail5shmemE+80];
	setp.lt.f32 	%p86, %f238, %f160;
	mov.f32 	%f239, %f238;
	mov.u64 	%rd321, %rd320;
	@%p86 bra 	$L__BB14_192;
	setp.lt.f32 	%p87, %f160, %f238;
	mov.f32 	%f239, %f160;
	mov.u64 	%rd321, %rd186;
	@%p87 bra 	$L__BB14_192;
	setp.lt.s64 	%p88, %rd320, %rd186;
	selp.f32 	%f239, %f238, %f160, %p88;
	min.s64 	%rd321, %rd320, %rd186;
$L__BB14_192:
	ld.shared.f32 	%f163, [_ZN6thrust24THRUST_300001_SM_1000_NS8cuda_cub4core6detail5shmemE+88];
	ld.shared.u64 	%rd189, [_ZN6thrust24THRUST_300001_SM_1000_NS8cuda_cub4core6detail5shmemE+96];
	setp.lt.f32 	%p89, %f239, %f163;
	mov.f32 	%f240, %f239;
	mov.u64 	%rd322, %rd321;
	@%p89 bra 	$L__BB14_195;
	setp.lt.f32 	%p90, %f163, %f239;
	mov.f32 	%f240, %f163;
	mov.u64 	%rd322, %rd189;
	@%p90 bra 	$L__BB14_195;
	setp.lt.s64 	%p91, %rd321, %rd189;
	selp.f32 	%f240, %f239, %f163, %p91;
	min.s64 	%rd322, %rd321, %rd189;
$L__BB14_195:
	ld.shared.f32 	%f166, [_ZN6thrust24THRUST_300001_SM_1000_NS8cuda_cub4core6detail5shmemE+104];
	ld.shared.u64 	%rd192, [_ZN6thrust24THRUST_300001_SM_1000_NS8cuda_cub4core6detail5shmemE+112];
	setp.lt.f32 	%p92, %f240, %f166;
	mov.f32 	%f241, %f240;
	mov.u64 	%rd323, %rd322;
	@%p92 bra 	$L__BB14_198;
	setp.lt.f32 	%p93, %f166, %f240;
	mov.f32 	%f241, %f166;
	mov.u64 	%rd323, %rd192;
	@%p93 bra 	$L__BB14_198;
	setp.lt.s64 	%p94, %rd322, %rd192;
	selp.f32 	%f241, %f240, %f166, %p94;
	min.s64 	%rd323, %rd322, %rd192;
$L__BB14_198:
	ld.shared.f32 	%f169, [_ZN6thrust24THRUST_300001_SM_1000_NS8cuda_cub4core6detail5shmemE+120];
	ld.shared.u64 	%rd195, [_ZN6thrust24THRUST_300001_SM_1000_NS8cuda_cub4core6detail5shmemE+128];
	setp.lt.f32 	%p95, %f241, %f169;
	mov.f32 	%f242, %f241;
	mov.u64 	%rd324, %rd323;
	@%p95 bra 	$L__BB14_201;
	setp.lt.f32 	%p96, %f169, %f241;
	mov.f32 	%f242, %f169;
	mov.u64 	%rd324, %rd195;
	@%p96 bra 	$L__BB14_201;
	setp.lt.s64 	%p97, %rd323, %rd195;
	selp.f32 	%f242, %f241, %f169, %p97;
	min.s64 	%rd324, %rd323, %rd195;
$L__BB14_201:
	mov.u32 	%r389, %tid.x;
	setp.ne.s32 	%p224, %r389, 0;
	@%p224 bra 	$L__BB14_203;
	ld.param.u64 	%rd254, [_ZN6thrust24THRUST_300001_SM_1000_NS8cuda_cub4core6detail13_kernel_agentINS1_8__reduce11ReduceAgentINS0_12zip_iteratorIN4cuda3std3__45tupleIJPKfNS0_17counting_iteratorIlNS0_11use_defaultESF_SF_EEEEEEEPNSB_IJflEEESJ_lNS1_9__extrema9arg_min_fIflNSA_4lessIfEEEEEEJSI_SK_lN3cub18CUB_300001_SM_100013GridEvenShareIlEENSS_9GridQueueIyEESP_EEEvDpT0__param_1];
	cvta.to.global.u64 	%rd251, %rd254;
	mul.wide.u32 	%rd252, %r1, 16;
	add.s64 	%rd253, %rd251, %rd252;
	st.global.f32 	[%rd253], %f242;
	st.global.u64 	[%rd253+8], %rd324;
$L__BB14_203:
	ret;

}
	// .globl	_ZN6thrust24THRUST_300001_SM_1000_NS8cuda_cub4core6detail13_kernel_agentINS1_8__reduce10DrainAgentIlEEJN3cub18CUB_300001_SM_10009GridQueueIyEElEEEvDpT0_
.visible .entry _ZN6thrust24THRUST_300001_SM_1000_NS8cuda_cub4core6detail13_kernel_agentINS1_8__reduce10DrainAgentIlEEJN3cub18CUB_300001_SM_10009GridQueueIyEElEEEvDpT0_(
	.param .align 8 .b8 _ZN6thrust24THRUST_300001_SM_1000_NS8cuda_cub4core6detail13_kernel_agentINS1_8__reduce10DrainAgentIlEEJN3cub18CUB_300001_SM_10009GridQueueIyEElEEEvDpT0__param_0[8],
	.param .u64 _ZN6thrust24THRUST_300001_SM_1000_NS8cuda_cub4core6detail13_kernel_agentINS1_8__reduce10DrainAgentIlEEJN3cub18CUB_300001_SM_10009GridQueueIyEElEEEvDpT0__param_1
)
.maxntid 1
{
	.reg .b64 	%rd<5>;

	ld.param.u64 	%rd1, [_ZN6thrust24THRUST_300001_SM_1000_NS8cuda_cub4core6detail13_kernel_agentINS1_8__reduce10DrainAgentIlEEJN3cub18CUB_300001_SM_10009GridQueueIyEElEEEvDpT0__param_0];
	ld.param.u64 	%rd2, [_ZN6thrust24THRUST_300001_SM_1000_NS8cuda_cub4core6detail13_kernel_agentINS1_8__reduce10DrainAgentIlEEJN3cub18CUB_300001_SM_10009GridQueueIyEElEEEvDpT0__param_1];
	cvta.to.global.u64 	%rd3, %rd1;
	st.global.u64 	[%rd3], %rd2;
	mov.b64 	%rd4, 0;
	st.global.u64 	[%rd3+8], %rd4;
	ret;

}
	// .globl	_ZN6thrust24THRUST_300001_SM_1000_NS8cuda_cub4core6detail13_kernel_agentINS1_8__reduce11ReduceAgentIPN4cuda3std3__45tupleIJflEEESC_SB_lNS1_9__extrema9arg_min_fIflNS9_4lessIfEEEEEEJSC_SC_iSH_EEEvDpT0_
.visible .entry _ZN6thrust24THRUST_300001_SM_1000_NS8cuda_cub4core6detail13_kernel_agentINS1_8__reduce11ReduceAgentIPN4cuda3std3__45tupleIJflEEESC_SB_lNS1_9__extrema9arg_min_fIflNS9_4lessIfEEEEEEJSC_SC_iSH_EEEvDpT0_(
	.param .u64 .ptr .align 1 _ZN6thrust24THRUST_300001_SM_1000_NS8cuda_cub4core6detail13_kernel_agentINS1_8__reduce11ReduceAgentIPN4cuda3std3__45tupleIJflEEESC_SB_lNS1_9__extrema9arg_min_fIflNS9_4lessIfEEEEEEJSC_SC_iSH_EEEvDpT0__param_0,
	.param .u64 .ptr .align 1 _ZN6thrust24THRUST_300001_SM_1000_NS8cuda_cub4core6detail13_kernel_agentINS1_8__reduce11ReduceAgentIPN4cuda3std3__45tupleIJflEEESC_SB_lNS1_9__extrema9arg_min_fIflNS9_4lessIfEEEEEEJSC_SC_iSH_EEEvDpT0__param_1,
	.param .u32 _ZN6thrust24THRUST_300001_SM_1000_NS8cuda_cub4core6detail13_kernel_agentINS1_8__reduce11ReduceAgentIPN4cuda3std3__45tupleIJflEEESC_SB_lNS1_9__extrema9arg_min_fIflNS9_4lessIfEEEEEEJSC_SC_iSH_EEEvDpT0__param_2,
	.param .align 1 .b8 _ZN6thrust24THRUST_300001_SM_1000_NS8cuda_cub4core6detail13_kernel_agentINS1_8__reduce11ReduceAgentIPN4cuda3std3__45tupleIJflEEESC_SB_lNS1_9__extrema9arg_min_fIflNS9_4lessIfEEEEEEJSC_SC_iSH_EEEvDpT0__param_3[1]
)
.maxntid 256
{
	.reg .pred 	%p<260>;
	.reg .b32 	%r<436>;
	.reg .b32 	%f<293>;
	.reg .b64 	%rd<479>;

	ld.param.u64 	%rd236, [_ZN6thrust24THRUST_300001_SM_1000_NS8cuda_cub4core6detail13_kernel_agentINS1_8__reduce11ReduceAgentIPN4cuda3std3__45tupleIJflEEESC_SB_lNS1_9__extrema9arg_min_fIflNS9_4lessIfEEEEEEJSC_SC_iSH_EEEvDpT0__param_0];
	ld.param.u32 	%r29, [_ZN6thrust24THRUST_300001_SM_1000_NS8cuda_cub4core6detail13_kernel_agentINS1_8__reduce11ReduceAgentIPN4cuda3std3__45tupleIJflEEESC_SB_lNS1_9__extrema9arg_min_fIflNS9_4lessIfEEEEEEJSC_SC_iSH_EEEvDpT0__param_2];
	cvt.s64.s32 	%rd1, %r29;
	setp.eq.s32 	%p1, %r29, 0;
	@%p1 bra 	$L__BB16_238;
	setp.gt.s32 	%p2, %r29, 1279;
	@%p2 bra 	$L__BB16_111;
	mov.u32 	%r1, %tid.x;
	setp.ge.s32 	%p133, %r1, %r29;
	mov.f32 	%f224, 0f00000000;
	mov.b64 	%rd402, 0;
	mov.u32 	%r430, %r1;
	@%p133 bra 	$L__BB16_4;
	mul.wide.u32 	%rd366, %r1, 16;
	add.s64 	%rd363, %rd236, %rd366;
	// begin inline asm
	ld.global.nc.u64 %rd362, [%rd363];
	// end inline asm
	mov.b64 	{%r191, %r192}, %rd362;
	mov.b32 	%f224, %r191;
	add.s64 	%rd365, %rd363, 8;
	// begin inline asm
	ld.global.nc.u64 %rd402, [%rd365];
	// end inline asm
	add.s32 	%r430, %r1, 256;
$L__BB16_4:
	setp.ge.s32 	%p134, %r430, %r29;
	@%p134 bra 	$L__BB16_25;
	not.b32 	%r193, %r430;
	add.s32 	%r4, %r29, %r193;
	and.b32  	%r194, %r4, 768;
	setp.eq.s32 	%p135, %r194, 768;
	@%p135 bra 	$L__BB16_11;
	mul.wide.u32 	%rd368, %r430, 16;
	add.s64 	%rd393, %rd236, %rd368;
	shr.u32 	%r195, %r4, 8;
	add.s32 	%r196, %r195, 1;
	and.b32  	%r197, %r196, 3;
	neg.s32 	%r428, %r197;
$L__BB16_7:
	.pragma "nounroll";
	mov.u64 	%rd6, %rd402;
	mov.f32 	%f3, %f224;
	// begin inline asm
	ld.global.nc.u64 %rd369, [%rd393];
	// end inline asm
	mov.b64 	{%r198, %r199}, %rd369;
	mov.b32 	%f4, %r198;
	add.s64 	%rd372, %rd393, 8;
	// begin inline asm
	ld.global.nc.u64 %rd371, [%rd372];
	// end inline asm
	setp.lt.f32 	%p136, %f3, %f4;
	@%p136 bra 	$L__BB16_10;
	setp.lt.f32 	%p137, %f4, %f3;
	mov.u64 	%rd402, %rd371;
	mov.f32 	%f224, %f4;
	@%p137 bra 	$L__BB16_10;
	setp.lt.s64 	%p138, %rd6, %rd371;
	min.s64 	%rd402, %rd6, %rd371;
	selp.f32 	%f224, %f3, %f4, %p138;
$L__BB16_10:
	add.s32 	%r430, %r430, 256;
	add.s64 	%rd393, %rd393, 4096;
	add.s32 	%r428, %r428, 1;
	setp.ne.s32 	%p139, %r428, 0;
	@%p139 bra 	$L__BB16_7;
$L__BB16_11:
	setp.lt.u32 	%p140, %r4, 768;
	@%p140 bra 	$L__BB16_25;
$L__BB16_12:
	mul.wide.s32 	%rd377, %r430, 16;
	add.s64 	%rd374, %rd236, %rd377;
	// begin inline asm
	ld.global.nc.u64 %rd373, [%rd374];
	// end inline asm
	mov.b64 	{%r200, %r201}, %rd373;
	mov.b32 	%f10, %r200;
	add.s64 	%rd376, %rd374, 8;
	// begin inline asm
	ld.global.nc.u64 %rd375, [%rd376];
	// end inline asm
	setp.lt.f32 	%p141, %f224, %f10;
	mov.u64 	%rd399, %rd402;
	mov.f32 	%f221, %f224;
	@%p141 bra 	$L__BB16_15;
	setp.lt.f32 	%p142, %f10, %f224;
	mov.u64 	%rd399, %rd375;
	mov.f32 	%f221, %f10;
	@%p142 bra 	$L__BB16_15;
	setp.lt.s64 	%p143, %rd402, %rd375;
	min.s64 	%rd399, %rd402, %rd375;
	selp.f32 	%f221, %f224, %f10, %p143;
$L__BB16_15:
	add.s64 	%rd379, %rd374, 4096;
	// begin inline asm
	ld.global.nc.u64 %rd378, [%rd379];
	// end inline asm
	mov.b64 	{%r202, %r203}, %rd378;
	mov.b32 	%f13, %r202;
	add.s64 	%rd381, %rd374, 4104;
	// begin inline asm
	ld.global.nc.u64 %rd380, [%rd381];
	// end inline asm
	setp.lt.f32 	%p144, %f221, %f13;
	mov.u64 	%rd400, %rd399;
	mov.f32 	%f222, %f221;
	@%p144 bra 	$L__BB16_18;
	setp.lt.f32 	%p145, %f13, %f221;
	mov.u64 	%rd400, %rd380;
	mov.f32 	%f222, %f13;
	@%p145 bra 	$L__BB16_18;
	setp.lt.s64 	%p146, %rd399, %rd380;
	min.s64 	%rd400, %rd399, %rd380;
	selp.f32 	%f222, %f221, %f13, %p146;
$L__BB16_18:
	add.s64 	%rd383, %rd374, 8192;
	// begin inline asm
	ld.global.nc.u64 %rd382, [%rd383];
	// end inline asm
	mov.b64 	{%r204, %r205}, %rd382;
	mov.b32 	%f16, %r204;
	add.s64 	%rd385, %rd374, 8200;
	// begin inline asm
	ld.global.nc.u64 %rd384, [%rd385];
	// end inline asm
	setp.lt.f32 	%p147, %f222, %f16;
	mov.u64 	%rd401, %rd400;
	mov.f32 	%f223, %f222;
	@%p147 bra 	$L__BB16_21;
	setp.lt.f32 	%p148, %f16, %f222;
	mov.u64 	%rd401, %rd384;
	mov.f32 	%f223, %f16;
	@%p148 bra 	$L__BB16_21;
	setp.lt.s64 	%p149, %rd400, %rd384;
	min.s64 	%rd401, %rd400, %rd384;
	selp.f32 	%f223, %f222, %f16, %p149;
$L__BB16_21:
	add.s64 	%rd387, %rd374, 12288;
	// begin inline asm
	ld.global.nc.u64 %rd386, [%rd387];
	// end inline asm
	mov.b64 	{%r206, %r207}, %rd386;
	mov.b32 	%f19, %r206;
	add.s64 	%rd389, %rd374, 12296;
	// begin inline asm
	ld.global.nc.u64 %rd388, [%rd389];
	// end inline asm
	setp.lt.f32 	%p150, %f223, %f19;
	mov.u64 	%rd402, %rd401;
	mov.f32 	%f224, %f223;
	@%p150 bra 	$L__BB16_24;
	setp.lt.f32 	%p151, %f19, %f223;
	mov.u64 	%rd402, %rd388;
	mov.f32 	%f224, %f19;
	@%p151 bra 	$L__BB16_24;
	setp.lt.s64 	%p152, %rd401, %rd388;
	min.s64 	%rd402, %rd401, %rd388;
	selp.f32 	%f224, %f223, %f19, %p152;
$L__BB16_24:
	add.s32 	%r430, %r430, 1024;
	setp.lt.s32 	%p153, %r430, %r29;
	@%p153 bra 	$L__BB16_12;
$L__BB16_25:
	setp.lt.s32 	%p154, %r29, 256;
	@%p154 bra 	$L__BB16_65;
	// begin inline asm
	mov.u32 %r321, %laneid;
	// end inline asm
	mov.b32 	%r323, %f224;
	mov.b32 	%r339, 1;
	mov.b32 	%r340, 31;
	mov.b32 	%r341, -1;
	// begin inline asm
	shfl.sync.down.b32 %r322, %r323, %r339, %r340, %r341;
	// end inline asm
	mov.b32 	%f23, %r322;
	// begin inline asm
	shfl.sync.down.b32 %r327, %r328, %r339, %r340, %r341;
	// end inline asm
	mov.b64 	{%r333, %r338}, %rd402;
	// begin inline asm
	shfl.sync.down.b32 %r332, %r333, %r339, %r340, %r341;
	// end inline asm
	// begin inline asm
	shfl.sync.down.b32 %r337, %r338, %r339, %r340, %r341;
	// end inline asm
	mov.b64 	%rd28, {%r332, %r337};
	setp.gt.s32 	%p211, %r321, 30;
	setp.lt.f32 	%p212, %f224, %f23;
	or.pred  	%p213, %p211, %p212;
	mov.u64 	%rd404, %rd402;
	mov.f32 	%f226, %f224;
	@%p213 bra 	$L__BB16_29;
	setp.gt.f32 	%p214, %f224, %f23;
	mov.u64 	%rd404, %rd28;
	mov.f32 	%f226, %f23;
	@%p214 bra 	$L__BB16_29;
	setp.lt.s64 	%p215, %rd402, %rd28;
	min.s64 	%rd404, %rd402, %rd28;
	selp.f32 	%f226, %f224, %f23, %p215;
$L__BB16_29:
	mov.b32 	%r343, %f226;
	mov.b32 	%r359, 2;
	mov.b32 	%r360, 31;
	mov.b32 	%r361, -1;
	// begin inline asm
	shfl.sync.down.b32 %r342, %r343, %r359, %r360, %r361;
	// end inline asm
	mov.b32 	%f26, %r342;
	// begin inline asm
	shfl.sync.down.b32 %r347, %r348, %r359, %r360, %r361;
	// end inline asm
	mov.b64 	{%r353, %r358}, %rd404;
	// begin inline asm
	shfl.sync.down.b32 %r352, %r353, %r359, %r360, %r361;
	// end inline asm
	// begin inline asm
	shfl.sync.down.b32 %r357, %r358, %r359, %r360, %r361;
	// end inline asm
	mov.b64 	%rd31, {%r352, %r357};
	setp.gt.s32 	%p216, %r321, 29;
	setp.lt.f32 	%p217, %f226, %f26;
	or.pred  	%p218, %p216, %p217;
	mov.u64 	%rd405, %rd404;
	mov.f32 	%f227, %f226;
	@%p218 bra 	$L__BB16_32;
	setp.gt.f32 	%p219, %f226, %f26;
	mov.u64 	%rd405, %rd31;
	mov.f32 	%f227, %f26;
	@%p219 bra 	$L__BB16_32;
	setp.lt.s64 	%p220, %rd404, %rd31;
	min.s64 	%rd405, %rd404, %rd31;
	selp.f32 	%f227, %f226, %f26, %p220;
$L__BB16_32:
	mov.b32 	%r363, %f227;
	mov.b32 	%r379, 4;
	mov.b32 	%r380, 31;
	mov.b32 	%r381, -1;
	// begin inline asm
	shfl.sync.down.b32 %r362, %r363, %r379, %r380, %r381;
	// end inline asm
	mov.b32 	%f29, %r362;
	// begin inline asm
	shfl.sync.down.b32 %r367, %r368, %r379, %r380, %r381;
	// end inline asm
	mov.b64 	{%r373, %r378}, %rd405;
	// begin inline asm
	shfl.sync.down.b32 %r372, %r373, %r379, %r380, %r381;
	// end inline asm
	// begin inline asm
	shfl.sync.down.b32 %r377, %r378, %r379, %r380, %r381;
	// end inline asm
	mov.b64 	%rd34, {%r372, %r377};
	setp.gt.s32 	%p221, %r321, 27;
	setp.lt.f32 	%p222, %f227, %f29;
	or.pred  	%p223, %p221, %p222;
	mov.u64 	%rd406, %rd405;
	mov.f32 	%f228, %f227;
	@%p223 bra 	$L__BB16_35;
	setp.gt.f32 	%p224, %f227, %f29;
	mov.u64 	%rd406, %rd34;
	mov.f32 	%f228, %f29;
	@%p224 bra 	$L__BB16_35;
	setp.lt.s64 	%p225, %rd405, %rd34;
	min.s64 	%rd406, %rd405, %rd34;
	selp.f32 	%f228, %f227, %f29, %p225;
$L__BB16_35:
	mov.b32 	%r383, %f228;
	mov.b32 	%r399, 8;
	mov.b32 	%r400, 31;
	mov.b32 	%r401, -1;
	// begin inline asm
	shfl.sync.down.b32 %r382, %r383, %r399, %r400, %r401;
	// end inline asm
	mov.b32 	%f32, %r382;
	// begin inline asm
	shfl.sync.down.b32 %r387, %r388, %r399, %r400, %r401;
	// end inline asm
	mov.b64 	{%r393, %r398}, %rd406;
	// begin inline asm
	shfl.sync.down.b32 %r392, %r393, %r399, %r400, %r401;
	// end inline asm
	// begin inline asm
	shfl.sync.down.b32 %r397, %r398, %r399, %r400, %r401;
	// end inline asm
	mov.b64 	%rd37, {%r392, %r397};
	setp.gt.s32 	%p226, %r321, 23;
	setp.lt.f32 	%p227, %f228, %f32;
	or.pred  	%p228, %p226, %p227;
	mov.u64 	%rd407, %rd406;
	mov.f32 	%f229, %f228;
	@%p228 bra 	$L__BB16_38;
	setp.gt.f32 	%p229, %f228, %f32;
	mov.u64 	%rd407, %rd37;
	mov.f32 	%f229, %f32;
	@%p229 bra 	$L__BB16_38;
	setp.lt.s64 	%p230, %rd406, %rd37;
	min.s64 	%rd407, %rd406, %rd37;
	selp.f32 	%f229, %f228, %f32, %p230;
$L__BB16_38:
	mov.b32 	%r403, %f229;
	mov.b32 	%r419, 16;
	mov.b32 	%r420, 31;
	mov.b32 	%r421, -1;
	// begin inline asm
	shfl.sync.down.b32 %r402, %r403, %r419, %r420, %r421;
	// end inline asm
	mov.b32 	%f35, %r402;
	// begin inline asm
	shfl.sync.down.b32 %r407, %r408, %r419, %r420, %r421;
	// end inline asm
	mov.b64 	{%r413, %r418}, %rd407;
	// begin inline asm
	shfl.sync.down.b32 %r412, %r413, %r419, %r420, %r421;
	// end inline asm
	// begin inline asm
	shfl.sync.down.b32 %r417, %r418, %r419, %r420, %r421;
	// end inline asm
	mov.b64 	%rd40, {%r412, %r417};
	setp.gt.s32 	%p231, %r321, 15;
	setp.lt.f32 	%p232, %f229, %f35;
	or.pred  	%p233, %p231, %p232;
	mov.u64 	%rd478, %rd407;
	mov.f32 	%f292, %f229;
	@%p233 bra 	$L__BB16_41;
	setp.gt.f32 	%p234, %f229, %f35;
	mov.u64 	%rd478, %rd40;
	mov.f32 	%f292, %f35;
	@%p234 bra 	$L__BB16_41;
	setp.lt.s64 	%p235, %rd407, %rd40;
	min.s64 	%rd478, %rd407, %rd40;
	selp.f32 	%f292, %f229, %f35, %p235;
$L__BB16_41:
	setp.ne.s32 	%p236, %r321, 0;
	@%p236 bra 	$L__BB16_43;
	shr.u32 	%r422, %r1, 1;
	and.b32  	%r423, %r422, 496;
	mov.u32 	%r424, _ZN6thrust24THRUST_300001_SM_1000_NS8cuda_cub4core6detail5shmemE;
	add.s32 	%r425, %r424, %r423;
	st.shared.f32 	[%r425+8], %f292;
	st.shared.u64 	[%r425+16], %rd478;
$L__BB16_43:
	bar.sync 	0;
	setp.ne.s32 	%p237, %r1, 0;
	@%p237 bra 	$L__BB16_236;
	ld.shared.f32 	%f38, [_ZN6thrust24THRUST_300001_SM_1000_NS8cuda_cub4core6detail5shmemE+24];
	ld.shared.u64 	%rd43, [_ZN6thrust24THRUST_300001_SM_1000_NS8cuda_cub4core6detail5shmemE+32];
	setp.lt.f32 	%p238, %f292, %f38;
	mov.u64 	%rd409, %rd478;
	mov.f32 	%f231, %f292;
	@%p238 bra 	$L__BB16_47;
	setp.lt.f32 	%p239, %f38, %f292;
	mov.u64 	%rd409, %rd43;
	mov.f32 	%f231, %f38;
	@%p239 bra 	$L__BB16_47;
	setp.lt.s64 	%p240, %rd478, %rd43;
	min.s64 	%rd409, %rd478, %rd43;
	selp.f32 	%f231, %f292, %f38, %p240;
$L__BB16_47:
	ld.shared.f32 	%f41, [_ZN6thrust24THRUST_300001_SM_1000_NS8cuda_cub4core6detail5shmemE+40];
	ld.shared.u64 	%rd46, [_ZN6thrust24THRUST_300001_SM_1000_NS8cuda_cub4core6detail5shmemE+48];
	setp.lt.f32 	%p241, %f231, %f41;
	mov.u64 	%rd410, %rd409;
	mov.f32 	%f232, %f231;
	@%p241 bra 	$L__BB16_50;
	setp.lt.f32 	%p242, %f41, %f231;
	mov.u64 	%rd410, %rd46;
	mov.f32 	%f232, %f41;
	@%p242 bra 	$L__BB16_50;
	setp.lt.s64 	%p243, %rd409, %rd46;
	min.s64 	%rd410, %rd409, %rd46;
	selp.f32 	%f232, %f231, %f41, %p243;
$L__BB16_50:
	ld.shared.f32 	%f44, [_ZN6thrust24THRUST_300001_SM_1000_NS8cuda_cub4core6detail5shmemE+56];
	ld.shared.u64 	%rd49, [_ZN6thrust24THRUST_300001_SM_1000_NS8cuda_cub4core6detail5shmemE+64];
	setp.lt.f32 	%p244, %f232, %f44;
	mov.u64 	%rd411, %rd410;
	mov.f32 	%f233, %f232;
	@%p244 bra 	$L__BB16_53;
	setp.lt.f32 	%p245, %f44, %f232;
	mov.u64 	%rd411, %rd49;
	mov.f32 	%f233, %f44;
	@%p245 bra 	$L__BB16_53;
	setp.lt.s64 	%p246, %rd410, %rd49;
	min.s64 	%rd411, %rd410, %rd49;
	selp.f32 	%f233, %f232, %f44, %p246;
$L__BB16_53:
	ld.shared.f32 	%f47, [_ZN6thrust24THRUST_300001_SM_1000_NS8cuda_cub4core6detail5shmemE+72];
	ld.shared.u64 	%rd52, [_ZN6thrust24THRUST_300001_SM_1000_NS8cuda_cub4core6detail5shmemE+80];
	setp.lt.f32 	%p247, %f233, %f47;
	mov.u64 	%rd412, %rd411;
	mov.f32 	%f234, %f233;
	@%p247 bra 	$L__BB16_56;
	setp.lt.f32 	%p248, %f47, %f233;
	mov.u64 	%rd412, %rd52;
	mov.f32 	%f234, %f47;
	@%p248 bra 	$L__BB16_56;
	setp.lt.s64 	%p249, %rd411, %rd52;
	min.s64 	%rd412, %rd411, %rd52;
	selp.f32 	%f234, %f233, %f47, %p249;
$L__BB16_56:
	ld.shared.f32 	%f50, [_ZN6thrust24THRUST_300001_SM_1000_NS8cuda_cub4core6detail5shmemE+88];
	ld.shared.u64 	%rd55, [_ZN6thrust24THRUST_300001_SM_1000_NS8cuda_cub4core6detail5shmemE+96];
	setp.lt.f32 	%p250, %f234, %f50;
	mov.u64 	%rd413, %rd412;
	mov.f32 	%f235, %f234;
	@%p250 bra 	$L__BB16_59;
	setp.lt.f32 	%p251, %f50, %f234;
	mov.u64 	%rd413, %rd55;
	mov.f32 	%f235, %f50;
	@%p251 bra 	$L__BB16_59;
	setp.lt.s64 	%p252, %rd412, %rd55;
	min.s64 	%rd413, %rd412, %rd55;
	selp.f32 	%f235, %f234, %f50, %p252;
$L__BB16_59:
	ld.shared.f32 	%f53, [_ZN6thrust24THRUST_300001_SM_1000_NS8cuda_cub4core6detail5shmemE+104];
	ld.shared.u64 	%rd58, [_ZN6thrust24THRUST_300001_SM_1000_NS8cuda_cub4core6detail5shmemE+112];
	setp.lt.f32 	%p253, %f235, %f53;
	mov.u64 	%rd414, %rd413;
	mov.f32 	%f236, %f235;
	@%p253 bra 	$L__BB16_62;
	setp.lt.f32 	%p254, %f53, %f235;
	mov.u64 	%rd414, %rd58;
	mov.f32 	%f236, %f53;
	@%p254 bra 	$L__BB16_62;
	setp.lt.s64 	%p255, %rd413, %rd58;
	min.s64 	%rd414, %rd413, %rd58;
	selp.f32 	%f236, %f235, %f53, %p255;
$L__BB16_62:
	ld.shared.f32 	%f56, [_ZN6thrust24THRUST_300001_SM_1000_NS8cuda_cub4core6detail5shmemE+120];
	ld.shared.u64 	%rd61, [_ZN6thrust24THRUST_300001_SM_1000_NS8cuda_cub4core6detail5shmemE+128];
	setp.lt.f32 	%p256, %f236, %f56;
	mov.f32 	%f292, %f236;
	mov.u64 	%rd478, %rd414;
	@%p256 bra 	$L__BB16_236;
	setp.lt.f32 	%p257, %f56, %f236;
	mov.f32 	%f292, %f56;
	mov.u64 	%rd478, %rd61;
	@%p257 bra 	$L__BB16_236;
	setp.lt.s64 	%p258, %rd414, %rd61;
	min.s64 	%rd478, %rd414, %rd61;
	selp.f32 	%f292, %f236, %f56, %p258;
	bra.uni 	$L__BB16_236;
$L__BB16_65:
	// begin inline asm
	mov.u32 %r208, %laneid;
	// end inline asm
	and.b32  	%r229, %r1, 992;
	add.s32 	%r230, %r229, 32;
	setp.gt.s32 	%p155, %r230, %r29;
	not.b32 	%r231, %r229;
	add.s32 	%r232, %r29, %r231;
	selp.b32 	%r227, %r232, 31, %p155;
	mov.b32 	%r210, %f224;
	mov.b32 	%r226, 1;
	mov.b32 	%r228, -1;
	// begin inline asm
	shfl.sync.down.b32 %r209, %r210, %r226, %r227, %r228;
	// end inline asm
	mov.b32 	%f58, %r209;
	// begin inline asm
	shfl.sync.down.b32 %r214, %r215, %r226, %r227, %r228;
	// end inline asm
	mov.b64 	{%r220, %r225}, %rd402;
	// begin inline asm
	shfl.sync.down.b32 %r219, %r220, %r226, %r227, %r228;
	// end inline asm
	// begin inline asm
	shfl.sync.down.b32 %r224, %r225, %r226, %r227, %r228;
	// end inline asm
	mov.b64 	%rd63, {%r219, %r224};
	setp.ge.s32 	%p156, %r208, %r227;
	setp.lt.f32 	%p157, %f224, %f58;
	or.pred  	%p158, %p156, %p157;
	mov.u64 	%rd415, %rd402;
	mov.f32 	%f237, %f224;
	@%p158 bra 	$L__BB16_68;
	setp.gt.f32 	%p159, %f224, %f58;
	mov.u64 	%rd415, %rd63;
	mov.f32 	%f237, %f58;
	@%p159 bra 	$L__BB16_68;
	setp.lt.s64 	%p160, %rd402, %rd63;
	min.s64 	%rd415, %rd402, %rd63;
	selp.f32 	%f237, %f224, %f58, %p160;
$L__BB16_68:
	mov.b32 	%r234, %f237;
	mov.b32 	%r250, 2;
	mov.b32 	%r252, -1;
	// begin inline asm
	shfl.sync.down.b32 %r233, %r234, %r250, %r227, %r252;
	// end inline asm
	mov.b32 	%f61, %r233;
	// begin inline asm
	shfl.sync.down.b32 %r238, %r239, %r250, %r227, %r252;
	// end inline asm
	mov.b64 	{%r244, %r249}, %rd415;
	// begin inline asm
	shfl.sync.down.b32 %r243, %r244, %r250, %r227, %r252;
	// end inline asm
	// begin inline asm
	shfl.sync.down.b32 %r248, %r249, %r250, %r227, %r252;
	// end inline asm
	mov.b64 	%rd66, {%r243, %r248};
	add.s32 	%r253, %r208, 2;
	setp.gt.s32 	%p161, %r253, %r227;
	setp.lt.f32 	%p162, %f237, %f61;
	or.pred  	%p163, %p161, %p162;
	mov.u64 	%rd416, %rd415;
	mov.f32 	%f238, %f237;
	@%p163 bra 	$L__BB16_71;
	setp.gt.f32 	%p164, %f237, %f61;
	mov.u64 	%rd416, %rd66;
	mov.f32 	%f238, %f61;
	@%p164 bra 	$L__BB16_71;
	setp.lt.s64 	%p165, %rd415, %rd66;
	min.s64 	%rd416, %rd415, %rd66;
	selp.f32 	%f238, %f237, %f61, %p165;
$L__BB16_71:
	mov.b32 	%r255, %f238;
	mov.b32 	%r271, 4;
	mov.b32 	%r273, -1;
	// begin inline asm
	shfl.sync.down.b32 %r254, %r255, %r271, %r227, %r273;
	// end inline asm
	mov.b32 	%f64, %r254;
	// begin inline asm
	shfl.sync.down.b32 %r259, %r260, %r271, %r227, %r273;
	// end inline asm
	mov.b64 	{%r265, %r270}, %rd416;
	// begin inline asm
	shfl.sync.down.b32 %r264, %r265, %r271, %r227, %r273;
	// end inline asm
	// begin inline asm
	shfl.sync.down.b32 %r269, %r270, %r271, %r227, %r273;
	// end inline asm
	mov.b64 	%rd69, {%r264, %r269};
	add.s32 	%r274, %r208, 4;
	setp.gt.s32 	%p166, %r274, %r227;
	setp.lt.f32 	%p167, %f238, %f64;
	or.pred  	%p168, %p166, %p167;
	mov.f32 	%f239, %f238;
	mov.u64 	%rd417, %rd416;
	@%p168 bra 	$L__BB16_74;
	setp.gt.f32 	%p169, %f238, %f64;
	mov.f32 	%f239, %f64;
	mov.u64 	%rd417, %rd69;
	@%p169 bra 	$L__BB16_74;
	setp.lt.s64 	%p170, %rd416, %rd69;
	selp.f32 	%f239, %f238, %f64, %p170;
	min.s64 	%rd417, %rd416, %rd69;
$L__BB16_74:
	mov.b32 	%r276, %f239;
	mov.b32 	%r292, 8;
	mov.b32 	%r294, -1;
	// begin inline asm
	shfl.sync.down.b32 %r275, %r276, %r292, %r227, %r294;
	// end inline asm
	mov.b32 	%f67, %r275;
	// begin inline asm
	shfl.sync.down.b32 %r280, %r281, %r292, %r227, %r294;
	// end inline asm
	mov.b64 	{%r286, %r291}, %rd417;
	// begin inline asm
	shfl.sync.down.b32 %r285, %r286, %r292, %r227, %r294;
	// end inline asm
	// begin inline asm
	shfl.sync.down.b32 %r290, %r291, %r292, %r227, %r294;
	// end inline asm
	mov.b64 	%rd72, {%r285, %r290};
	add.s32 	%r295, %r208, 8;
	setp.gt.s32 	%p171, %r295, %r227;
	setp.lt.f32 	%p172, %f239, %f67;
	or.pred  	%p173, %p171, %p172;
	mov.f32 	%f240, %f239;
	mov.u64 	%rd418, %rd417;
	@%p173 bra 	$L__BB16_77;
	setp.gt.f32 	%p174, %f239, %f67;
	mov.f32 	%f240, %f67;
	mov.u64 	%rd418, %rd72;
	@%p174 bra 	$L__BB16_77;
	setp.lt.s64 	%p175, %rd417, %rd72;
	selp.f32 	%f240, %f239, %f67, %p175;
	min.s64 	%rd418, %rd417, %rd72;
$L__BB16_77:
	mov.b32 	%r297, %f240;
	mov.b32 	%r313, 16;
	mov.b32 	%r315, -1;
	// begin inline asm
	shfl.sync.down.b32 %r296, %r297, %r313, %r227, %r315;
	// end inline asm
	mov.b32 	%f70, %r296;
	// begin inline asm
	shfl.sync.down.b32 %r301, %r302, %r313, %r227, %r315;
	// end inline asm
	mov.b64 	{%r307, %r312}, %rd418;
	// begin inline asm
	shfl.sync.down.b32 %r306, %r307, %r313, %r227, %r315;
	// end inline asm
	// begin inline asm
	shfl.sync.down.b32 %r311, %r312, %r313, %r227, %r315;
	// end inline asm
	mov.b64 	%rd75, {%r306, %r311};
	add.s32 	%r316, %r208, 16;
	setp.gt.s32 	%p176, %r316, %r227;
	setp.lt.f32 	%p177, %f240, %f70;
	or.pred  	%p178, %p176, %p177;
	mov.f32 	%f292, %f240;
	mov.u64 	%rd478, %rd418;
	@%p178 bra 	$L__BB16_80;
	setp.gt.f32 	%p179, %f240, %f70;
	mov.f32 	%f292, %f70;
	mov.u64 	%rd478, %rd75;
	@%p179 bra 	$L__BB16_80;
	setp.lt.s64 	%p180, %rd418, %rd75;
	selp.f32 	%f292, %f240, %f70, %p180;
	min.s64 	%rd478, %rd418, %rd75;
$L__BB16_80:
	setp.ne.s32 	%p181, %r208, 0;
	@%p181 bra 	$L__BB16_82;
	shr.u32 	%r317, %r1, 1;
	and.b32  	%r318, %r317, 496;
	mov.u32 	%r319, _ZN6thrust24THRUST_300001_SM_1000_NS8cuda_cub4core6detail5shmemE;
	add.s32 	%r320, %r319, %r318;
	st.shared.f32 	[%r320+8], %f292;
	st.shared.u64 	[%r320+16], %rd478;
$L__BB16_82:
	bar.sync 	0;
	setp.ne.s32 	%p182, %r1, 0;
	@%p182 bra 	$L__BB16_236;
	setp.lt.s32 	%p183, %r29, 33;
	mov.f32 	%f242, %f292;
	mov.u64 	%rd420, %rd478;
	@%p183 bra 	$L__BB16_87;
	ld.shared.f32 	%f73, [_ZN6thrust24THRUST_300001_SM_1000_NS8cuda_cub4core6detail5shmemE+24];
	ld.shared.u64 	%rd78, [_ZN6thrust24THRUST_300001_SM_1000_NS8cuda_cub4core6detail5shmemE+32];
	setp.lt.f32 	%p184, %f292, %f73;
	mov.f32 	%f242, %f292;
	mov.u64 	%rd420, %rd478;
	@%p184 bra 	$L__BB16_87;
	setp.lt.f32 	%p185, %f73, %f292;
	mov.f32 	%f242, %f73;
	mov.u64 	%rd420, %rd78;
	@%p185 bra 	$L__BB16_87;
	setp.lt.s64 	%p186, %rd478, %rd78;
	selp.f32 	%f242, %f292, %f73, %p186;
	min.s64 	%rd420, %rd478, %rd78;
$L__BB16_87:
	setp.lt.s32 	%p187, %r29, 65;
	mov.f32 	%f243, %f242;
	mov.u64 	%rd421, %rd420;
	@%p187 bra 	$L__BB16_91;
	ld.shared.f32 	%f76, [_ZN6thrust24THRUST_300001_SM_1000_NS8cuda_cub4core6detail5shmemE+40];
	ld.shared.u64 	%rd81, [_ZN6thrust24THRUST_300001_SM_1000_NS8cuda_cub4core6detail5shmemE+48];
	setp.lt.f32 	%p188, %f242, %f76;
	mov.f32 	%f243, %f242;
	mov.u64 	%rd421, %rd420;
	@%p188 bra 	$L__BB16_91;
	setp.lt.f32 	%p189, %f76, %f242;
	mov.f32 	%f243, %f76;
	mov.u64 	%rd421, %rd81;
	@%p189 bra 	$L__BB16_91;
	setp.lt.s64 	%p190, %rd420, %rd81;
	selp.f32 	%f243, %f242, %f76, %p190;
	min.s64 	%rd421, %rd420, %rd81;
$L__BB16_91:
	setp.lt.s32 	%p191, %r29, 97;
	mov.f32 	%f244, %f243;
	mov.u64 	%rd422, %rd421;
	@%p191 bra 	$L__BB16_95;
	ld.shared.f32 	%f79, [_ZN6thrust24THRUST_300001_SM_1000_NS8cuda_cub4core6detail5shmemE+56];
	ld.shared.u64 	%rd84, [_ZN6thrust24THRUST_300001_SM_1000_NS8cuda_cub4core6detail5shmemE+64];
	setp.lt.f32 	%p192, %f243, %f79;
	mov.f32 	%f244, %f243;
	mov.u64 	%rd422, %rd421;
	@%p192 bra 	$L__BB16_95;
	setp.lt.f32 	%p193, %f79, %f243;
	mov.f32 	%f244, %f79;
	mov.u64 	%rd422, %rd84;
	@%p193 bra 	$L__BB16_95;
	setp.lt.s64 	%p194, %rd421, %rd84;
	selp.f32 	%f244, %f243, %f79, %p194;
	min.s64 	%rd422, %rd421, %rd84;
$L__BB16_95:
	setp.lt.s32 	%p195, %r29, 129;
	mov.f32 	%f245, %f244;
	mov.u64 	%rd423, %rd422;
	@%p195 bra 	$L__BB16_99;
	ld.shared.f32 	%f82, [_ZN6thrust24THRUST_300001_SM_1000_NS8cuda_cub4core6detail5shmemE+72];
	ld.shared.u64 	%rd87, [_ZN6thrust24THRUST_300001_SM_1000_NS8cuda_cub4core6detail5shmemE+80];
	setp.lt.f32 	%p196, %f244, %f82;
	mov.f32 	%f245, %f244;
	mov.u64 	%rd423, %rd422;
	@%p196 bra 	$L__BB16_99;
	setp.lt.f32 	%p197, %f82, %f244;
	mov.f32 	%f245, %f82;
	mov.u64 	%rd423, %rd87;
	@%p197 bra 	$L__BB16_99;
	setp.lt.s64 	%p198, %rd422, %rd87;
	selp.f32 	%f245, %f244, %f82, %p198;
	min.s64 	%rd423, %rd422, %rd87;
$L__BB16_99:
	setp.lt.s32 	%p199, %r29, 161;
	mov.f32 	%f246, %f245;
	mov.u64 	%rd424, %rd423;
	@%p199 bra 	$L__BB16_103;
	ld.shared.f32 	%f85, [_ZN6thrust24THRUST_300001_SM_1000_NS8cuda_cub4core6detail5shmemE+88];
	ld.shared.u64 	%rd90, [_ZN6thrust24THRUST_300001_SM_1000_NS8cuda_cub4core6detail5shmemE+96];
	setp.lt.f32 	%p200, %f245, %f85;
	mov.f32 	%f246, %f245;
	mov.u64 	%rd424, %rd423;
	@%p200 bra 	$L__BB16_103;
	setp.lt.f32 	%p201, %f85, %f245;
	mov.f32 	%f246, %f85;
	mov.u64 	%rd424, %rd90;
	@%p201 bra 	$L__BB16_103;
	setp.lt.s64 	%p202, %rd423, %rd90;
	selp.f32 	%f246, %f245, %f85, %p202;
	min.s64 	%rd424, %rd423, %rd90;
$L__BB16_103:
	setp.lt.s32 	%p203, %r29, 193;
	mov.f32 	%f247, %f246;
	mov.u64 	%rd425, %rd424;
	@%p203 bra 	$L__BB16_107;
	ld.shared.f32 	%f88, [_ZN6thrust24THRUST_300001_SM_1000_NS8cuda_cub4core6detail5shmemE+104];
	ld.shared.u64 	%rd93, [_ZN6thrust24THRUST_300001_SM_1000_NS8cuda_cub4core6detail5shmemE+112];
	setp.lt.f32 	%p204, %f246, %f88;
	mov.f32 	%f247, %f246;
	mov.u64 	%rd425, %rd424;
	@%p204 bra 	$L__BB16_107;
	setp.lt.f32 	%p205, %f88, %f246;
	mov.f32 	%f247, %f88;
	mov.u64 	%rd425, %rd93;
	@%p205 bra 	$L__BB16_107;
	setp.lt.s64 	%p206, %rd424, %rd93;
	selp.f32 	%f247, %f246, %f88, %p206;
	min.s64 	%rd425, %rd424, %rd93;
$L__BB16_107:
	setp.lt.s32 	%p207, %r29, 225;
	mov.f32 	%f292, %f247;
	mov.u64 	%rd478, %rd425;
	@%p207 bra 	$L__BB16_236;
	ld.shared.f32 	%f91, [_ZN6thrust24THRUST_300001_SM_1000_NS8cuda_cub4core6detail5shmemE+120];
	ld.shared.u64 	%rd96, [_ZN6thrust24THRUST_300001_SM_1000_NS8cuda_cub4core6detail5shmemE+128];
	setp.lt.f32 	%p208, %f247, %f91;
	mov.f32 	%f292, %f247;
	mov.u64 	%rd478, %rd425;
	@%p208 bra 	$L__BB16_236;
	setp.lt.f32 	%p209, %f91, %f247;
	mov.f32 	%f292, %f91;
	mov.u64 	%rd478, %rd96;
	@%p209 bra 	$L__BB16_236;
	setp.lt.s64 	%p210, %rd425, %rd96;
	selp.f32 	%f292, %f247, %f91, %p210;
	min.s64 	%rd478, %rd425, %rd96;
	bra.uni 	$L__BB16_236;
$L__BB16_111:
	mov.u32 	%r16, %tid.x;
	cvt.u64.u32 	%rd98, %r16;
	mul.wide.u32 	%rd258, %r16, 16;
	add.s64 	%rd239, %rd236, %rd258;
	// begin inline asm
	ld.global.nc.u64 %rd238, [%rd239];
	// end inline asm
	mov.b64 	{%r30, %r31}, %rd238;
	mov.b32 	%f93, %r30;
	add.s64 	%rd241, %rd239, 8;
	// begin inline asm
	ld.global.nc.u64 %rd240, [%rd241];
	// end inline asm
	add.s64 	%rd243, %rd239, 4096;
	// begin inline asm
	ld.global.nc.u64 %rd242, [%rd243];
	// end inline asm
	mov.b64 	{%r32, %r33}, %rd242;
	mov.b32 	%f94, %r32;
	add.s64 	%rd245, %rd239, 4104;
	// begin inline asm
	ld.global.nc.u64 %rd244, [%rd245];
	// end inline asm
	add.s64 	%rd247, %rd239, 8192;
	// begin inline asm
	ld.global.nc.u64 %rd246, [%rd247];
	// end inline asm
	mov.b64 	{%r34, %r35}, %rd246;
	mov.b32 	%f95, %r34;
	add.s64 	%rd249, %rd239, 8200;
	// begin inline asm
	ld.global.nc.u64 %rd248, [%rd249];
	// end inline asm
	add.s64 	%rd251, %rd239, 12288;
	// begin inline asm
	ld.global.nc.u64 %rd250, [%rd251];
	// end inline asm
	mov.b64 	{%r36, %r37}, %rd250;
	mov.b32 	%f96, %r36;
	add.s64 	%rd253, %rd239, 12296;
	// begin inline asm
	ld.global.nc.u64 %rd252, [%rd253];
	// end inline asm
	add.s64 	%rd255, %rd239, 16384;
	// begin inline asm
	ld.global.nc.u64 %rd254, [%rd255];
	// end inline asm
	mov.b64 	{%r38, %r39}, %rd254;
	mov.b32 	%f97, %r38;
	add.s64 	%rd257, %rd239, 16392;
	// begin inline asm
	ld.global.nc.u64 %rd256, [%rd257];
	// end inline asm
	setp.lt.f32 	%p3, %f93, %f94;
	mov.f32 	%f248, %f93;
	mov.u64 	%rd426, %rd240;
	@%p3 bra 	$L__BB16_114;
	setp.lt.f32 	%p4, %f94, %f93;
	mov.f32 	%f248, %f94;
	mov.u64 	%rd426, %rd244;
	@%p4 bra 	$L__BB16_114;
	setp.lt.s64 	%p5, %rd240, %rd244;
	selp.f32 	%f248, %f93, %f94, %p5;
	min.s64 	%rd426, %rd240, %rd244;
$L__BB16_114:
	setp.lt.f32 	%p6, %f248, %f95;
	mov.f32 	%f249, %f248;
	mov.u64 	%rd427, %rd426;
	@%p6 bra 	$L__BB16_117;
	setp.lt.f32 	%p7, %f95, %f248;
	mov.f32 	%f249, %f95;
	mov.u64 	%rd427, %rd248;
	@%p7 bra 	$L__BB16_117;
	setp.lt.s64 	%p8, %rd426, %rd248;
	selp.f32 	%f249, %f248, %f95, %p8;
	min.s64 	%rd427, %rd426, %rd248;
$L__BB16_117:
	setp.lt.f32 	%p9, %f249, %f96;
	mov.f32 	%f250, %f249;
	mov.u64 	%rd428, %rd427;
	@%p9 bra 	$L__BB16_120;
	setp.lt.f32 	%p10, %f96, %f249;
	mov.f32 	%f250, %f96;
	mov.u64 	%rd428, %rd252;
	@%p10 bra 	$L__BB16_120;
	setp.lt.s64 	%p11, %rd427, %rd252;
	selp.f32 	%f250, %f249, %f96, %p11;
	min.s64 	%rd428, %rd427, %rd252;
$L__BB16_120:
	setp.lt.f32 	%p12, %f250, %f97;
	mov.f32 	%f279, %f250;
	mov.u64 	%rd465, %rd428;
	@%p12 bra 	$L__BB16_123;
	setp.lt.f32 	%p13, %f97, %f250;
	mov.f32 	%f279, %f97;
	mov.u64 	%rd465, %rd256;
	@%p13 bra 	$L__BB16_123;
	setp.lt.s64 	%p14, %rd428, %rd256;
	selp.f32 	%f279, %f250, %f97, %p14;
	min.s64 	%rd465, %rd428, %rd256;
$L__BB16_123:
	setp.lt.u32 	%p15, %r29, 2560;
	mov.b64 	%rd444, 1280;
	@%p15 bra 	$L__BB16_174;
	add.s64 	%rd262, %rd1, -2560;
	mul.hi.u64 	%rd263, %rd262, -3689348814741910323;
	shr.u64 	%rd112, %rd263, 10;
	setp.lt.u64 	%p16, %rd262, 1280;
	mov.b64 	%rd444, 1280;
	@%p16 bra 	$L__BB16_157;
	add.s64 	%rd265, %rd112, 1;
	and.b64  	%rd430, %rd265, 36028797018963966;
	shl.b64 	%rd266, %rd98, 4;
	add.s64 	%rd267, %rd266, %rd236;
	add.s64 	%rd431, %rd267, 57352;
	mov.b64 	%rd444, 1280;
$L__BB16_126:
	add.s64 	%rd269, %rd431, -36872;
	// begin inline asm
	ld.global.nc.u64 %rd268, [%rd269];
	// end inline asm
	mov.b64 	{%r40, %r41}, %rd268;
	mov.b32 	%f107, %r40;
	add.s64 	%rd271, %rd431, -36864;
	// begin inline asm
	ld.global.nc.u64 %rd270, [%rd271];
	// end inline asm
	add.s64 	%rd273, %rd431, -32776;
	// begin inline asm
	ld.global.nc.u64 %rd272, [%rd273];
	// end inline asm
	mov.b64 	{%r42, %r43}, %rd272;
	mov.b32 	%f108, %r42;
	add.s64 	%rd275, %rd431, -32768;
	// begin inline asm
	ld.global.nc.u64 %rd274, [%rd275];
	// end inline asm
	add.s64 	%rd277, %rd431, -28680;
	// begin inline asm
	ld.global.nc.u64 %rd276, [%rd277];
	// end inline asm
	mov.b64 	{%r44, %r45}, %rd276;
	mov.b32 	%f109, %r44;
	add.s64 	%rd279, %rd431, -28672;
	// begin inline asm
	ld.global.nc.u64 %rd278, [%rd279];
	// end inline asm
	add.s64 	%rd281, %rd431, -24584;
	// begin inline asm
	ld.global.nc.u64 %rd280, [%rd281];
	// end inline asm
	mov.b64 	{%r46, %r47}, %rd280;
	mov.b32 	%f110, %r46;
	add.s64 	%rd283, %rd431, -24576;
	// begin inline asm
	ld.global.nc.u64 %rd282, [%rd283];
	// end inline asm
	add.s64 	%rd285, %rd431, -20488;
	// begin inline asm
	ld.global.nc.u64 %rd284, [%rd285];
	// end inline asm
	mov.b64 	{%r48, %r49}, %rd284;
	mov.b32 	%f111, %r48;
	add.s64 	%rd287, %rd431, -20480;
	// begin inline asm
	ld.global.nc.u64 %rd286, [%rd287];
	// end inline asm
	setp.lt.f32 	%p17, %f279, %f107;
	mov.f32 	%f253, %f279;
	mov.u64 	%rd434, %rd465;
	@%p17 bra 	$L__BB16_129;
	setp.lt.f32 	%p18, %f107, %f279;
	mov.f32 	%f253, %f107;
	mov.u64 	%rd434, %rd270;
	@%p18 bra 	$L__BB16_129;
	setp.lt.s64 	%p19, %rd465, %rd270;
	selp.f32 	%f253, %f279, %f107, %p19;
	min.s64 	%rd434, %rd465, %rd270;
$L__BB16_129:
	setp.lt.f32 	%p20, %f253, %f108;
	mov.f32 	%f254, %f253;
	mov.u64 	%rd435, %rd434;
	@%p20 bra 	$L__BB16_132;
	setp.lt.f32 	%p21, %f108, %f253;
	mov.f32 	%f254, %f108;
	mov.u64 	%rd435, %rd274;
	@%p21 bra 	$L__BB16_132;
	setp.lt.s64 	%p22, %rd434, %rd274;
	selp.f32 	%f254, %f253, %f108, %p22;
	min.s64 	%rd435, %rd434, %rd274;
$L__BB16_132:
	setp.lt.f32 	%p23, %f254, %f109;
	mov.f32 	%f255, %f254;
	mov.u64 	%rd436, %rd435;
	@%p23 bra 	$L__BB16_135;
	setp.lt.f32 	%p24, %f109, %f254;
	mov.f32 	%f255, %f109;
	mov.u64 	%rd436, %rd278;
	@%p24 bra 	$L__BB16_135;
	setp.lt.s64 	%p25, %rd435, %rd278;
	selp.f32 	%f255, %f254, %f109, %p25;
	min.s64 	%rd436, %rd435, %rd278;
$L__BB16_135:
	setp.lt.f32 	%p26, %f255, %f110;
	mov.f32 	%f256, %f255;
	mov.u64 	%rd437, %rd436;
	@%p26 bra 	$L__BB16_138;
	setp.lt.f32 	%p27, %f110, %f255;
	mov.f32 	%f256, %f110;
	mov.u64 	%rd437, %rd282;
	@%p27 bra 	$L__BB16_138;
	setp.lt.s64 	%p28, %rd436, %rd282;
	selp.f32 	%f256, %f255, %f110, %p28;
	min.s64 	%rd437, %rd436, %rd282;
$L__BB16_138:
	setp.lt.f32 	%p29, %f256, %f111;
	mov.f32 	%f257, %f256;
	mov.u64 	%rd438, %rd437;
	@%p29 bra 	$L__BB16_141;
	setp.lt.f32 	%p30, %f111, %f256;
	mov.f32 	%f257, %f111;
	mov.u64 	%rd438, %rd286;
	@%p30 bra 	$L__BB16_141;
	setp.lt.s64 	%p31, %rd437, %rd286;
	selp.f32 	%f257, %f256, %f111, %p31;
	min.s64 	%rd438, %rd437, %rd286;
$L__BB16_141:
	add.s64 	%rd289, %rd431, -16392;
	// begin inline asm
	ld.global.nc.u64 %rd288, [%rd289];
	// end inline asm
	mov.b64 	{%r50, %r51}, %rd288;
	mov.b32 	%f122, %r50;
	add.s64 	%rd291, %rd431, -16384;
	// begin inline asm
	ld.global.nc.u64 %rd290, [%rd291];
	// end inline asm
	add.s64 	%rd293, %rd431, -12296;
	// begin inline asm
	ld.global.nc.u64 %rd292, [%rd293];
	// end inline asm
	mov.b64 	{%r52, %r53}, %rd292;
	mov.b32 	%f123, %r52;
	add.s64 	%rd295, %rd431, -12288;
	// begin inline asm
	ld.global.nc.u64 %rd294, [%rd295];
	// end inline asm
	add.s64 	%rd297, %rd431, -8200;
	// begin inline asm
	ld.global.nc.u64 %rd296, [%rd297];
	// end inline asm
	mov.b64 	{%r54, %r55}, %rd296;
	mov.b32 	%f124, %r54;
	add.s64 	%rd299, %rd431, -8192;
	// begin inline asm
	ld.global.nc.u64 %rd298, [%rd299];
	// end inline asm
	add.s64 	%rd301, %rd431, -4104;
	// begin inline asm
	ld.global.nc.u64 %rd300, [%rd301];
	// end inline asm
	mov.b64 	{%r56, %r57}, %rd300;
	mov.b32 	%f125, %r56;
	add.s64 	%rd303, %rd431, -4096;
	// begin inline asm
	ld.global.nc.u64 %rd302, [%rd303];
	// end inline asm
	add.s64 	%rd305, %rd431, -8;
	// begin inline asm
	ld.global.nc.u64 %rd304, [%rd305];
	// end inline asm
	mov.b64 	{%r58, %r59}, %rd304;
	mov.b32 	%f126, %r58;
	// begin inline asm
	ld.global.nc.u64 %rd306, [%rd431];
	// end inline asm
	setp.lt.f32 	%p32, %f257, %f122;
	mov.f32 	%f258, %f257;
	mov.u64 	%rd439, %rd438;
	@%p32 bra 	$L__BB16_144;
	setp.lt.f32 	%p33, %f122, %f257;
	mov.f32 	%f258, %f122;
	mov.u64 	%rd439, %rd290;
	@%p33 bra 	$L__BB16_144;
	setp.lt.s64 	%p34, %rd438, %rd290;
	selp.f32 	%f258, %f257, %f122, %p34;
	min.s64 	%rd439, %rd438, %rd290;
$L__BB16_144:
	setp.lt.f32 	%p35, %f258, %f123;
	mov.f32 	%f259, %f258;
	mov.u64 	%rd440, %rd439;
	@%p35 bra 	$L__BB16_147;
	setp.lt.f32 	%p36, %f123, %f258;
	mov.f32 	%f259, %f123;
	mov.u64 	%rd440, %rd294;
	@%p36 bra 	$L__BB16_147;
	setp.lt.s64 	%p37, %rd439, %rd294;
	selp.f32 	%f259, %f258, %f123, %p37;
	min.s64 	%rd440, %rd439, %rd294;
$L__BB16_147:
	setp.lt.f32 	%p38, %f259, %f124;
	mov.f32 	%f260, %f259;
	mov.u64 	%rd441, %rd440;
	@%p38 bra 	$L__BB16_150;
	setp.lt.f32 	%p39, %f124, %f259;
	mov.f32 	%f260, %f124;
	mov.u64 	%rd441, %rd298;
	@%p39 bra 	$L__BB16_150;
	setp.lt.s64 	%p40, %rd440, %rd298;
	selp.f32 	%f260, %f259, %f124, %p40;
	min.s64 	%rd441, %rd440, %rd298;
$L__BB16_150:
	setp.lt.f32 	%p41, %f260, %f125;
	mov.f32 	%f261, %f260;
	mov.u64 	%rd442, %rd441;
	@%p41 bra 	$L__BB16_153;
	setp.lt.f32 	%p42, %f125, %f260;
	mov.f32 	%f261, %f125;
	mov.u64 	%rd442, %rd302;
	@%p42 bra 	$L__BB16_153;
	setp.lt.s64 	%p43, %rd441, %rd302;
	selp.f32 	%f261, %f260, %f125, %p43;
	min.s64 	%rd442, %rd441, %rd302;
$L__BB16_153:
	setp.lt.f32 	%p44, %f261, %f126;
	mov.f32 	%f279, %f261;
	mov.u64 	%rd465, %rd442;
	@%p44 bra 	$L__BB16_156;
	setp.lt.f32 	%p45, %f126, %f261;
	mov.f32 	%f279, %f126;
	mov.u64 	%rd465, %rd306;
	@%p45 bra 	$L__BB16_156;
	setp.lt.s64 	%p46, %rd442, %rd306;
	selp.f32 	%f279, %f261, %f126, %p46;
	min.s64 	%rd465, %rd442, %rd306;
$L__BB16_156:
	add.s64 	%rd444, %rd444, 2560;
	add.s64 	%rd431, %rd431, 40960;
	add.s64 	%rd430, %rd430, -2;
	setp.ne.s64 	%p47, %rd430, 0;
	@%p47 bra 	$L__BB16_126;
$L__BB16_157:
	and.b64  	%rd308, %rd112, 1;
	setp.eq.b64 	%p48, %rd308, 1;
	@%p48 bra 	$L__BB16_174;
	shl.b64 	%rd329, %rd444, 4;
	mul.wide.u32 	%rd330, %r16, 16;
	add.s64 	%rd331, %rd236, %rd330;
	add.s64 	%rd310, %rd331, %rd329;
	// begin inline asm
	ld.global.nc.u64 %rd309, [%rd310];
	// end inline asm
	mov.b64 	{%r60, %r61}, %rd309;
	mov.b32 	%f139, %r60;
	add.s64 	%rd312, %rd310, 8;
	// begin inline asm
	ld.global.nc.u64 %rd311, [%rd312];
	// end inline asm
	add.s64 	%rd314, %rd310, 4096;
	// begin inline asm
	ld.global.nc.u64 %rd313, [%rd314];
	// end inline asm
	mov.b64 	{%r62, %r63}, %rd313;
	mov.b32 	%f140, %r62;
	add.s64 	%rd316, %rd310, 4104;
	// begin inline asm
	ld.global.nc.u64 %rd315, [%rd316];
	// end inline asm
	add.s64 	%rd318, %rd310, 8192;
	// begin inline asm
	ld.global.nc.u64 %rd317, [%rd318];
	// end inline asm
	mov.b64 	{%r64, %r65}, %rd317;
	mov.b32 	%f141, %r64;
	add.s64 	%rd320, %rd310, 8200;
	// begin inline asm
	ld.global.nc.u64 %rd319, [%rd320];
	// end inline asm
	add.s64 	%rd322, %rd310, 12288;
	// begin inline asm
	ld.global.nc.u64 %rd321, [%rd322];
	// end inline asm
	mov.b64 	{%r66, %r67}, %rd321;
	mov.b32 	%f142, %r66;
	add.s64 	%rd324, %rd310, 12296;
	// begin inline asm
	ld.global.nc.u64 %rd323, [%rd324];
	// end inline asm
	add.s64 	%rd326, %rd310, 16384;
	// begin inline asm
	ld.global.nc.u64 %rd325, [%rd326];
	// end inline asm
	mov.b64 	{%r68, %r69}, %rd325;
	mov.b32 	%f143, %r68;
	add.s64 	%rd328, %rd310, 16392;
	// begin inline asm
	ld.global.nc.u64 %rd327, [%rd328];
	// end inline asm
	setp.lt.f32 	%p49, %f279, %f139;
	mov.f32 	%f265, %f279;
	mov.u64 	%rd448, %rd465;
	@%p49 bra 	$L__BB16_161;
	setp.lt.f32 	%p50, %f139, %f279;
	mov.f32 	%f265, %f139;
	mov.u64 	%rd448, %rd311;
	@%p50 bra 	$L__BB16_161;
	setp.lt.s64 	%p51, %rd465, %rd311;
	selp.f32 	%f265, %f279, %f139, %p51;
	min.s64 	%rd448, %rd465, %rd311;
$L__BB16_161:
	setp.lt.f32 	%p52, %f265, %f140;
	mov.f32 	%f266, %f265;
	mov.u64 	%rd449, %rd448;
	@%p52 bra 	$L__BB16_164;
	setp.lt.f32 	%p53, %f140, %f265;
	mov.f32 	%f266, %f140;
	mov.u64 	%rd449, %rd315;
	@%p53 bra 	$L__BB16_164;
	setp.lt.s64 	%p54, %rd448, %rd315;
	selp.f32 	%f266, %f265, %f140, %p54;
	min.s64 	%rd449, %rd448, %rd315;
$L__BB16_164:
	setp.lt.f32 	%p55, %f266, %f141;
	mov.f32 	%f267, %f266;
	mov.u64 	%rd450, %rd449;
	@%p55 bra 	$L__BB16_167;
	setp.lt.f32 	%p56, %f141, %f266;
	mov.f32 	%f267, %f141;
	mov.u64 	%rd450, %rd319;
	@%p56 bra 	$L__BB16_167;
	setp.lt.s64 	%p57, %rd449, %rd319;
	selp.f32 	%f267, %f266, %f141, %p57;
	min.s64 	%rd450, %rd449, %rd319;
$L__BB16_167:
	setp.lt.f32 	%p58, %f267, %f142;
	mov.f32 	%f268, %f267;
	mov.u64 	%rd451, %rd450;
	@%p58 bra 	$L__BB16_170;
	setp.lt.f32 	%p59, %f142, %f267;
	mov.f32 	%f268, %f142;
	mov.u64 	%rd451, %rd323;
	@%p59 bra 	$L__BB16_170;
	setp.lt.s64 	%p60, %rd450, %rd323;
	selp.f32 	%f268, %f267, %f142, %p60;
	min.s64 	%rd451, %rd450, %rd323;
$L__BB16_170:
	setp.lt.f32 	%p61, %f268, %f143;
	mov.f32 	%f279, %f268;
	mov.u64 	%rd465, %rd451;
	@%p61 bra 	$L__BB16_173;
	setp.lt.f32 	%p62, %f143, %f268;
	mov.f32 	%f279, %f143;
	mov.u64 	%rd465, %rd327;
	@%p62 bra 	$L__BB16_173;
	setp.lt.s64 	%p63, %rd451, %rd327;
	selp.f32 	%f279, %f268, %f143, %p63;
	min.s64 	%rd465, %rd451, %rd327;
$L__BB16_173:
	add.s64 	%rd444, %rd444, 1280;
$L__BB16_174:
	cvt.s64.s32 	%rd332, %r29;
	setp.ge.s64 	%p64, %rd444, %rd332;
	@%p64 bra 	$L__BB16_197;
	cvt.u32.u64 	%r17, %rd444;
	sub.s32 	%r18, %r29, %r17;
	setp.ge.s32 	%p65, %r16, %r18;
	@%p65 bra 	$L__BB16_197;
	not.b32 	%r70, %r16;
	add.s32 	%r71, %r29, %r70;
	sub.s32 	%r19, %r71, %r17;
	and.b32  	%r72, %r19, 768;
	setp.eq.s32 	%p66, %r72, 768;
	mov.u32 	%r434, %r16;
	@%p66 bra 	$L__BB16_182;
	cvt.u64.u32 	%rd334, %r16;
	add.s64 	%rd335, %rd444, %rd334;
	shl.b64 	%rd336, %rd335, 4;
	add.s64 	%rd455, %rd236, %rd336;
	shr.u32 	%r73, %r19, 8;
	add.s32 	%r74, %r73, 1;
	and.b32  	%r75, %r74, 3;
	neg.s32 	%r432, %r75;
	mov.u32 	%r434, %r16;
$L__BB16_178:
	.pragma "nounroll";
	mov.u64 	%rd176, %rd465;
	mov.f32 	%f155, %f279;
	// begin inline asm
	ld.global.nc.u64 %rd337, [%rd455];
	// end inline asm
	mov.b64 	{%r76, %r77}, %rd337;
	mov.b32 	%f156, %r76;
	add.s64 	%rd340, %rd455, 8;
	// begin inline asm
	ld.global.nc.u64 %rd339, [%rd340];
	// end inline asm
	setp.lt.f32 	%p67, %f155, %f156;
	@%p67 bra 	$L__BB16_181;
	setp.lt.f32 	%p68, %f156, %f155;
	mov.f32 	%f279, %f156;
	mov.u64 	%rd465, %rd339;
	@%p68 bra 	$L__BB16_181;
	setp.lt.s64 	%p69, %rd176, %rd339;
	selp.f32 	%f279, %f155, %f156, %p69;
	min.s64 	%rd465, %rd176, %rd339;
$L__BB16_181:
	add.s32 	%r434, %r434, 256;
	add.s64 	%rd455, %rd455, 4096;
	add.s32 	%r432, %r432, 1;
	setp.ne.s32 	%p70, %r432, 0;
	@%p70 bra 	$L__BB16_178;
$L__BB16_182:
	setp.lt.u32 	%p71, %r19, 768;
	@%p71 bra 	$L__BB16_197;
	cvt.u64.u32 	%rd341, %r434;
	add.s64 	%rd342, %rd444, %rd341;
	shl.b64 	%rd343, %rd342, 4;
	add.s64 	%rd344, %rd343, %rd236;
	add.s64 	%rd460, %rd344, 12296;
$L__BB16_184:
	add.s64 	%rd346, %rd460, -12296;
	// begin inline asm
	ld.global.nc.u64 %rd345, [%rd346];
	// end inline asm
	mov.b64 	{%r78, %r79}, %rd345;
	mov.b32 	%f162, %r78;
	add.s64 	%rd348, %rd460, -12288;
	// begin inline asm
	ld.global.nc.u64 %rd347, [%rd348];
	// end inline asm
	setp.lt.f32 	%p72, %f279, %f162;
	mov.f32 	%f276, %f279;
	mov.u64 	%rd462, %rd465;
	@%p72 bra 	$L__BB16_187;
	setp.lt.f32 	%p73, %f162, %f279;
	mov.f32 	%f276, %f162;
	mov.u64 	%rd462, %rd347;
	@%p73 bra 	$L__BB16_187;
	setp.lt.s64 	%p74, %rd465, %rd347;
	selp.f32 	%f276, %f279, %f162, %p74;
	min.s64 	%rd462, %rd465, %rd347;
$L__BB16_187:
	add.s64 	%rd350, %rd460, -8200;
	// begin inline asm
	ld.global.nc.u64 %rd349, [%rd350];
	// end inline asm
	mov.b64 	{%r80, %r81}, %rd349;
	mov.b32 	%f165, %r80;
	add.s64 	%rd352, %rd460, -8192;
	// begin inline asm
	ld.global.nc.u64 %rd351, [%rd352];
	// end inline asm
	setp.lt.f32 	%p75, %f276, %f165;
	mov.f32 	%f277, %f276;
	mov.u64 	%rd463, %rd462;
	@%p75 bra 	$L__BB16_190;
	setp.lt.f32 	%p76, %f165, %f276;
	mov.f32 	%f277, %f165;
	mov.u64 	%rd463, %rd351;
	@%p76 bra 	$L__BB16_190;
	setp.lt.s64 	%p77, %rd462, %rd351;
	selp.f32 	%f277, %f276, %f165, %p77;
	min.s64 	%rd463, %rd462, %rd351;
$L__BB16_190:
	add.s64 	%rd354, %rd460, -4104;
	// begin inline asm
	ld.global.nc.u64 %rd353, [%rd354];
	// end inline asm
	mov.b64 	{%r82, %r83}, %rd353;
	mov.b32 	%f168, %r82;
	add.s64 	%rd356, %rd460, -4096;
	// begin inline asm
	ld.global.nc.u64 %rd355, [%rd356];
	// end inline asm
	setp.lt.f32 	%p78, %f277, %f168;
	mov.f32 	%f278, %f277;
	mov.u64 	%rd464, %rd463;
	@%p78 bra 	$L__BB16_193;
	setp.lt.f32 	%p79, %f168, %f277;
	mov.f32 	%f278, %f168;
	mov.u64 	%rd464, %rd355;
	@%p79 bra 	$L__BB16_193;
	setp.lt.s64 	%p80, %rd463, %rd355;
	selp.f32 	%f278, %f277, %f168, %p80;
	min.s64 	%rd464, %rd463, %rd355;
$L__BB16_193:
	add.s64 	%rd358, %rd460, -8;
	// begin inline asm
	ld.global.nc.u64 %rd357, [%rd358];
	// end inline asm
	mov.b64 	{%r84, %r85}, %rd357;
	mov.b32 	%f171, %r84;
	// begin inline asm
	ld.global.nc.u64 %rd359, [%rd460];
	// end inline asm
	setp.lt.f32 	%p81, %f278, %f171;
	mov.f32 	%f279, %f278;
	mov.u64 	%rd465, %rd464;
	@%p81 bra 	$L__BB16_196;
	setp.lt.f32 	%p82, %f171, %f278;
	mov.f32 	%f279, %f171;
	mov.u64 	%rd465, %rd359;
	@%p82 bra 	$L__BB16_196;
	setp.lt.s64 	%p83, %rd464, %rd359;
	selp.f32 	%f279, %f278, %f171, %p83;
	min.s64 	%rd465, %rd464, %rd359;
$L__BB16_196:
	add.s32 	%r434, %r434, 1024;
	add.s64 	%rd460, %rd460, 16384;
	setp.lt.s32 	%p84, %r434, %r18;
	@%p84 bra 	$L__BB16_184;
$L__BB16_197:
	// begin inline asm
	mov.u32 %r86, %laneid;
	// end inline asm
	mov.b32 	%r88, %f279;
	mov.b32 	%r104, 1;
	mov.b32 	%r105, 31;
	mov.b32 	%r106, -1;
	// begin inline asm
	shfl.sync.down.b32 %r87, %r88, %r104, %r105, %r106;
	// end inline asm
	mov.b32 	%f175, %r87;
	// begin inline asm
	shfl.sync.down.b32 %r92, %r93, %r104, %r105, %r106;
	// end inline asm
	mov.b64 	{%r98, %r103}, %rd465;
	// begin inline asm
	shfl.sync.down.b32 %r97, %r98, %r104, %r105, %r106;
	// end inline asm
	// begin inline asm
	shfl.sync.down.b32 %r102, %r103, %r104, %r105, %r106;
	// end inline asm
	mov.b64 	%rd200, {%r97, %r102};
	setp.gt.s32 	%p85, %r86, 30;
	setp.lt.f32 	%p86, %f279, %f175;
	or.pred  	%p87, %p85, %p86;
	mov.f32 	%f281, %f279;
	mov.u64 	%rd467, %rd465;
	@%p87 bra 	$L__BB16_200;
	setp.gt.f32 	%p88, %f279, %f175;
	mov.f32 	%f281, %f175;
	mov.u64 	%rd467, %rd200;
	@%p88 bra 	$L__BB16_200;
	setp.lt.s64 	%p89, %rd465, %rd200;
	selp.f32 	%f281, %f279, %f175, %p89;
	min.s64 	%rd467, %rd465, %rd200;
$L__BB16_200:
	mov.b32 	%r108, %f281;
	mov.b32 	%r124, 2;
	mov.b32 	%r125, 31;
	mov.b32 	%r126, -1;
	// begin inline asm
	shfl.sync.down.b32 %r107, %r108, %r124, %r125, %r126;
	// end inline asm
	mov.b32 	%f178, %r107;
	// begin inline asm
	shfl.sync.down.b32 %r112, %r113, %r124, %r125, %r126;
	// end inline asm
	mov.b64 	{%r118, %r123}, %rd467;
	// begin inline asm
	shfl.sync.down.b32 %r117, %r118, %r124, %r125, %r126;
	// end inline asm
	// begin inline asm
	shfl.sync.down.b32 %r122, %r123, %r124, %r125, %r126;
	// end inline asm
	mov.b64 	%rd203, {%r117, %r122};
	setp.gt.s32 	%p90, %r86, 29;
	setp.lt.f32 	%p91, %f281, %f178;
	or.pred  	%p92, %p90, %p91;
	mov.f32 	%f282, %f281;
	mov.u64 	%rd468, %rd467;
	@%p92 bra 	$L__BB16_203;
	setp.gt.f32 	%p93, %f281, %f178;
	mov.f32 	%f282, %f178;
	mov.u64 	%rd468, %rd203;
	@%p93 bra 	$L__BB16_203;
	setp.lt.s64 	%p94, %rd467, %rd203;
	selp.f32 	%f282, %f281, %f178, %p94;
	min.s64 	%rd468, %rd467, %rd203;
$L__BB16_203:
	mov.b32 	%r128, %f282;
	mov.b32 	%r144, 4;
	mov.b32 	%r145, 31;
	mov.b32 	%r146, -1;
	// begin inline asm
	shfl.sync.down.b32 %r127, %r128, %r144, %r145, %r146;
	// end inline asm
	mov.b32 	%f181, %r127;
	// begin inline asm
	shfl.sync.down.b32 %r132, %r133, %r144, %r145, %r146;
	// end inline asm
	mov.b64 	{%r138, %r143}, %rd468;
	// begin inline asm
	shfl.sync.down.b32 %r137, %r138, %r144, %r145, %r146;
	// end inline asm
	// begin inline asm
	shfl.sync.down.b32 %r142, %r143, %r144, %r145, %r146;
	// end inline asm
	mov.b64 	%rd206, {%r137, %r142};
	setp.gt.s32 	%p95, %r86, 27;
	setp.lt.f32 	%p96, %f282, %f181;
	or.pred  	%p97, %p95, %p96;
	mov.f32 	%f283, %f282;
	mov.u64 	%rd469, %rd468;
	@%p97 bra 	$L__BB16_206;
	setp.gt.f32 	%p98, %f282, %f181;
	mov.f32 	%f283, %f181;
	mov.u64 	%rd469, %rd206;
	@%p98 bra 	$L__BB16_206;
	setp.lt.s64 	%p99, %rd468, %rd206;
	selp.f32 	%f283, %f282, %f181, %p99;
	min.s64 	%rd469, %rd468, %rd206;
$L__BB16_206:
	mov.b32 	%r148, %f283;
	mov.b32 	%r164, 8;
	mov.b32 	%r165, 31;
	mov.b32 	%r166, -1;
	// begin inline asm
	shfl.sync.down.b32 %r147, %r148, %r164, %r165, %r166;
	// end inline asm
	mov.b32 	%f184, %r147;
	// begin inline asm
	shfl.sync.down.b32 %r152, %r153, %r164, %r165, %r166;
	// end inline asm
	mov.b64 	{%r158, %r163}, %rd469;
	// begin inline asm
	shfl.sync.down.b32 %r157, %r158, %r164, %r165, %r166;
	// end inline asm
	// begin inline asm
	shfl.sync.down.b32 %r162, %r163, %r164, %r165, %r166;
	// end inline asm
	mov.b64 	%rd209, {%r157, %r162};
	setp.gt.s32 	%p100, %r86, 23;
	setp.lt.f32 	%p101, %f283, %f184;
	or.pred  	%p102, %p100, %p101;
	mov.f32 	%f284, %f283;
	mov.u64 	%rd470, %rd469;
	@%p102 bra 	$L__BB16_209;
	setp.gt.f32 	%p103, %f283, %f184;
	mov.f32 	%f284, %f184;
	mov.u64 	%rd470, %rd209;
	@%p103 bra 	$L__BB16_209;
	setp.lt.s64 	%p104, %rd469, %rd209;
	selp.f32 	%f284, %f283, %f184, %p104;
	min.s64 	%rd470, %rd469, %rd209;
$L__BB16_209:
	mov.b32 	%r168, %f284;
	mov.b32 	%r184, 16;
	mov.b32 	%r185, 31;
	mov.b32 	%r186, -1;
	// begin inline asm
	shfl.sync.down.b32 %r167, %r168, %r184, %r185, %r186;
	// end inline asm
	mov.b32 	%f187, %r167;
	// begin inline asm
	shfl.sync.down.b32 %r172, %r173, %r184, %r185, %r186;
	// end inline asm
	mov.b64 	{%r178, %r183}, %rd470;
	// begin inline asm
	shfl.sync.down.b32 %r177, %r178, %r184, %r185, %r186;
	// end inline asm
	// begin inline asm
	shfl.sync.down.b32 %r182, %r183, %r184, %r185, %r186;
	// end inline asm
	mov.b64 	%rd212, {%r177, %r182};
	setp.gt.s32 	%p105, %r86, 15;
	setp.lt.f32 	%p106, %f284, %f187;
	or.pred  	%p107, %p105, %p106;
	mov.f32 	%f292, %f284;
	mov.u64 	%rd478, %rd470;
	@%p107 bra 	$L__BB16_212;
	setp.gt.f32 	%p108, %f284, %f187;
	mov.f32 	%f292, %f187;
	mov.u64 	%rd478, %rd212;
	@%p108 bra 	$L__BB16_212;
	setp.lt.s64 	%p109, %rd470, %rd212;
	selp.f32 	%f292, %f284, %f187, %p109;
	min.s64 	%rd478, %rd470, %rd212;
$L__BB16_212:
	setp.ne.s32 	%p110, %r86, 0;
	@%p110 bra 	$L__BB16_214;
	shr.u32 	%r187, %r16, 1;
	and.b32  	%r188, %r187, 496;
	mov.u32 	%r189, _ZN6thrust24THRUST_300001_SM_1000_NS8cuda_cub4core6detail5shmemE;
	add.s32 	%r190, %r189, %r188;
	st.shared.f32 	[%r190+8], %f292;
	st.shared.u64 	[%r190+16], %rd478;
$L__BB16_214:
	bar.sync 	0;
	setp.ne.s32 	%p111, %r16, 0;
	@%p111 bra 	$L__BB16_236;
	ld.shared.f32 	%f190, [_ZN6thrust24THRUST_300001_SM_1000_NS8cuda_cub4core6detail5shmemE+24];
	ld.shared.u64 	%rd215, [_ZN6thrust24THRUST_300001_SM_1000_NS8cuda_cub4core6detail5shmemE+32];
	setp.lt.f32 	%p112, %f292, %f190;
	mov.f32 	%f286, %f292;
	mov.u64 	%rd472, %rd478;
	@%p112 bra 	$L__BB16_218;
	setp.lt.f32 	%p113, %f190, %f292;
	mov.f32 	%f286, %f190;
	mov.u64 	%rd472, %rd215;
	@%p113 bra 	$L__BB16_218;
	setp.lt.s64 	%p114, %rd478, %rd215;
	selp.f32 	%f286, %f292, %f190, %p114;
	min.s64 	%rd472, %rd478, %rd215;
$L__BB16_218:
	ld.shared.f32 	%f193, [_ZN6thrust24THRUST_300001_SM_1000_NS8cuda_cub4core6detail5shmemE+40];
	ld.shared.u64 	%rd218, [_ZN6thrust24THRUST_300001_SM_1000_NS8cuda_cub4core6detail5shmemE+48];
	setp.lt.f32 	%p115, %f286, %f193;
	mov.f32 	%f287, %f286;
	mov.u64 	%rd473, %rd472;
	@%p115 bra 	$L__BB16_221;
	setp.lt.f32 	%p116, %f193, %f286;
	mov.f32 	%f287, %f193;
	mov.u64 	%rd473, %rd218;
	@%p116 bra 	$L__BB16_221;
	setp.lt.s64 	%p117, %rd472, %rd218;
	selp.f32 	%f287, %f286, %f193, %p117;
	min.s64 	%rd473, %rd472, %rd218;
$L__BB16_221:
	ld.shared.f32 	%f196, [_ZN6thrust24THRUST_300001_SM_1000_NS8cuda_cub4core6detail5shmemE+56];
	ld.shared.u64 	%rd221, [_ZN6thrust24THRUST_300001_SM_1000_NS8cuda_cub4core6detail5shmemE+64];
	setp.lt.f32 	%p118, %f287, %f196;
	mov.f32 	%f288, %f287;
	mov.u64 	%rd474, %rd473;
	@%p118 bra 	$L__BB16_224;
	setp.lt.f32 	%p119, %f196, %f287;
	mov.f32 	%f288, %f196;
	mov.u64 	%rd474, %rd221;
	@%p119 bra 	$L__BB16_224;
	setp.lt.s64 	%p120, %rd473, %rd221;
	selp.f32 	%f288, %f287, %f196, %p120;
	min.s64 	%rd474, %rd473, %rd221;
$L__BB16_224:
	ld.shared.f32 	%f199, [_ZN6thrust24THRUST_300001_SM_1000_NS8cuda_cub4core6detail5shmemE+72];
	ld.shared.u64 	%rd224, [_ZN6thrust24THRUST_300001_SM_1000_NS8cuda_cub4core6detail5shmemE+80];
	setp.lt.f32 	%p121, %f288, %f199;
	mov.f32 	%f289, %f288;
	mov.u64 	%rd475, %rd474;
	@%p121 bra 	$L__BB16_227;
	setp.lt.f32 	%p122, %f199, %f288;
	mov.f32 	%f289, %f199;
	mov.u64 	%rd475, %rd224;
	@%p122 bra 	$L__BB16_227;
	setp.lt.s64 	%p123, %rd474, %rd224;
	selp.f32 	%f289, %f288, %f199, %p123;
	min.s64 	%rd475, %rd474, %rd224;
$L__BB16_227:
	ld.shared.f32 	%f202, [_ZN6thrust24THRUST_300001_SM_1000_NS8cuda_cub4core6detail5shmemE+88];
	ld.shared.u64 	%rd227, [_ZN6thrust24THRUST_300001_SM_1000_NS8cuda_cub4core6detail5shmemE+96];
	setp.lt.f32 	%p124, %f289, %f202;
	mov.f32 	%f290, %f289;
	mov.u64 	%rd476, %rd475;
	@%p124 bra 	$L__BB16_230;
	setp.lt.f32 	%p125, %f202, %f289;
	mov.f32 	%f290, %f202;
	mov.u64 	%rd476, %rd227;
	@%p125 bra 	$L__BB16_230;
	setp.lt.s64 	%p126, %rd475, %rd227;
	selp.f32 	%f290, %f289, %f202, %p126;
	min.s64 	%rd476, %rd475, %rd227;
$L__BB16_230:
	ld.shared.f32 	%f205, [_ZN6thrust24THRUST_300001_SM_1000_NS8cuda_cub4core6detail5shmemE+104];
	ld.shared.u64 	%rd230, [_ZN6thrust24THRUST_300001_SM_1000_NS8cuda_cub4core6detail5shmemE+112];
	setp.lt.f32 	%p127, %f290, %f205;
	mov.f32 	%f291, %f290;
	mov.u64 	%rd477, %rd476;
	@%p127 bra 	$L__BB16_233;
	setp.lt.f32 	%p128, %f205, %f290;
	mov.f32 	%f291, %f205;
	mov.u64 	%rd477, %rd230;
	@%p128 bra 	$L__BB16_233;
	setp.lt.s64 	%p129, %rd476, %rd230;
	selp.f32 	%f291, %f290, %f205, %p129;
	min.s64 	%rd477, %rd476, %rd230;
$L__BB16_233:
	ld.shared.f32 	%f208, [_ZN6thrust24THRUST_300001_SM_1000_NS8cuda_cub4core6detail5shmemE+120];
	ld.shared.u64 	%rd233, [_ZN6thrust24THRUST_300001_SM_1000_NS8cuda_cub4core6detail5shmemE+128];
	setp.lt.f32 	%p130, %f291, %f208;
	mov.f32 	%f292, %f291;
	mov.u64 	%rd478, %rd477;
	@%p130 bra 	$L__BB16_236;
	setp.lt.f32 	%p131, %f208, %f291;
	mov.f32 	%f292, %f208;
	mov.u64 	%rd478, %rd233;
	@%p131 bra 	$L__BB16_236;
	setp.lt.s64 	%p132, %rd477, %rd233;
	selp.f32 	%f292, %f291, %f208, %p132;
	min.s64 	%rd478, %rd477, %rd233;
$L__BB16_236:
	mov.u32 	%r426, %tid.x;
	setp.ne.s32 	%p259, %r426, 0;
	@%p259 bra 	$L__BB16_238;
	ld.param.u64 	%rd391, [_ZN6thrust24THRUST_300001_SM_1000_NS8cuda_cub4core6detail13_kernel_agentINS1_8__reduce11ReduceAgentIPN4cuda3std3__45tupleIJflEEESC_SB_lNS1_9__extrema9arg_min_fIflNS9_4lessIfEEEEEEJSC_SC_iSH_EEEvDpT0__param_1];
	cvta.to.global.u64 	%rd390, %rd391;
	st.global.f32 	[%rd390], %f292;
	st.global.u64 	[%rd390+8], %rd478;
$L__BB16_238:
	ret;

}
	// .globl	_ZN6thrust24THRUST_300001_SM_1000_NS8cuda_cub4core6detail13_kernel_agentINS1_8__reduce11ReduceAgentINS0_12zip_iteratorIN4cuda3std3__45tupleIJPKfNS0_17counting_iteratorIlNS0_11use_defaultESF_SF_EEEEEEEPNSB_IJflEEESJ_iNS1_9__extrema9arg_max_fIflNSA_4lessIfEEEEEEJSI_SK_iSP_EEEvDpT0_
.visible .entry _ZN6thrust24THRUST_300001_SM_1000_NS8cuda_cub4core6detail13_kernel_agentINS1_8__reduce11ReduceAgentINS0_12zip_iteratorIN4cuda3std3__45tupleIJPKfNS0_17counting_iteratorIlNS0_11use_defaultESF_SF_EEEEEEEPNSB_IJflEEESJ_iNS1_9__extrema9arg_max_fIflNSA_4lessIfEEEEEEJSI_SK_iSP_EEEvDpT0_(
	.param .align 8 .b8 _ZN6thrust24THRUST_300001_SM_1000_NS8cuda_cub4core6detail13_kernel_agentINS1_8__reduce11ReduceAgentINS0_12zip_iteratorIN4cuda3std3__45tupleIJPKfNS0_17counting_iteratorIlNS0_11use_defaultESF_SF_EEEEEEEPNSB_IJflEEESJ_iNS1_9__extrema9arg_max_fIflNSA_4lessIfEEEEEEJSI_SK_iSP_EEEvDpT0__param_0[16],
	.param .u64 .ptr .align 1 _ZN6thrust24THRUST_300001_SM_1000_NS8cuda_cub4core6detail13_kernel_agentINS1_8__reduce11ReduceAgentINS0_12zip_iteratorIN4cuda3std3__45tupleIJPKfNS0_17counting_iteratorIlNS0_11use_defaultESF_SF_EEEEEEEPNSB_IJflEEESJ_iNS1_9__extrema9arg_max_fIflNSA_4lessIfEEEEEEJSI_SK_iSP_EEEvDpT0__param_1,
	.param .u32 _ZN6thrust24THRUST_300001_SM_1000_NS8cuda_cub4core6detail13_kernel_agentINS1_8__reduce11ReduceAgentINS0_12zip_iteratorIN4cuda3std3__45tupleIJPKfNS0_17counting_iteratorIlNS0_11use_defaultESF_SF_EEEEEEEPNSB_IJflEEESJ_iNS1_9__extrema9arg_max_fIflNSA_4lessIfEEEEEEJSI_SK_iSP_EEEvDpT0__param_2,
	.param .align 1 .b8 _ZN6thrust24THRUST_300001_SM_1000_NS8cuda_cub4core6detail13_kernel_agentINS1_8__reduce11ReduceAgentINS0_12zip_iteratorIN4cuda3std3__45tupleIJPKfNS0_17counting_iteratorIlNS0_11use_defaultESF_SF_EEEEEEEPNSB_IJflEEESJ_iNS1_9__extrema9arg_max_fIflNSA_4lessIfEEEEEEJSI_SK_iSP_EEEvDpT0__param_3[1]
)
.maxntid 256
{
	.reg .pred 	%p<213>;
	.reg .b32 	%r<400>;
	.reg .b32 	%f<242>;
	.reg .b64 	%rd<305>;

	ld.param.u64 	%rd195, [_ZN6thrust24THRUST_300001_SM_1000_NS8cuda_cub4core6detail13_kernel_agentINS1_8__reduce11ReduceAgentINS0_12zip_iteratorIN4cuda3std3__45tupleIJPKfNS0_17counting_iteratorIlNS0_11use_defaultESF_SF_EEEEEEEPNSB_IJflEEESJ_iNS1_9__extrema9arg_max_fIflNSA_4lessIfEEEEEEJSI_SK_iSP_EEEvDpT0__param_0+8];
	ld.param.u64 	%rd194, [_ZN6thrust24THRUST_300001_SM_1000_NS8cuda_cub4core6detail13_kernel_agentINS1_8__reduce11ReduceAgentINS0_12zip_iteratorIN4cuda3std3__45tupleIJPKfNS0_17counting_iteratorIlNS0_11use_defaultESF_SF_EEEEEEEPNSB_IJflEEESJ_iNS1_9__extrema9arg_max_fIflNSA_4lessIfEEEEEEJSI_SK_iSP_EEEvDpT0__param_0];
	ld.param.u32 	%r36, [_ZN6thrust24THRUST_300001_SM_1000_NS8cuda_cub4core6detail13_kernel_agentINS1_8__reduce11ReduceAgentINS0_12zip_iteratorIN4cuda3std3__45tupleIJPKfNS0_17counting_iteratorIlNS0_11use_defaultESF_SF_EEEEEEEPNSB_IJflEEESJ_iNS1_9__extrema9arg_max_fIflNSA_4lessIfEEEEEEJSI_SK_iSP_EEEvDpT0__param_2];
	setp.eq.s32 	%p1, %r36, 0;
	@%p1 bra 	$L__BB17_206;
	cvta.to.global.u64 	%rd1, %rd194;
	setp.gt.s32 	%p2, %r36, 1279;
	@%p2 bra 	$L__BB17_122;
	mov.u32 	%r1, %tid.x;
	setp.ge.s32 	%p96, %r1, %r36;
	mov.f32 	%f188, 0f00000000;
	mov.b64 	%rd246, 0;
	mov.u32 	%r391, %r1;
	@%p96 bra 	$L__BB17_4;
	cvt.u64.u32 	%rd222, %r1;
	mul.wide.u32 	%rd223, %r1, 4;
	add.s64 	%rd224, %rd1, %rd223;
	add.s64 	%rd246, %rd195, %rd222;
	ld.global.f32 	%f188, [%rd224];
	add.s32 	%r391, %r1, 256;
$L__BB17_4:
	setp.ge.s32 	%p97, %r391, %r36;
	@%p97 bra 	$L__BB17_26;
	not.b32 	%r160, %r391;
	add.s32 	%r4, %r36, %r160;
	and.b32  	%r161, %r4, 768;
	setp.eq.s32 	%p98, %r161, 768;
	@%p98 bra 	$L__BB17_11;
	cvt.u64.u32 	%rd226, %r391;
	add.s64 	%rd237, %rd195, %rd226;
	mul.wide.u32 	%rd227, %r391, 4;
	add.s64 	%rd236, %rd1, %rd227;
	shr.u32 	%r162, %r4, 8;
	add.s32 	%r163, %r162, 1;
	and.b32  	%r164, %r163, 3;
	neg.s32 	%r389, %r164;
$L__BB17_7:
	.pragma "nounroll";
	mov.u64 	%rd9, %rd246;
	mov.f32 	%f3, %f188;
	ld.global.f32 	%f4, [%rd236];
	setp.lt.f32 	%p99, %f3, %f4;
	mov.u64 	%rd246, %rd237;
	mov.f32 	%f188, %f4;
	@%p99 bra 	$L__BB17_10;
	setp.lt.f32 	%p100, %f4, %f3;
	mov.u64 	%rd246, %rd9;
	mov.f32 	%f188, %f3;
	@%p100 bra 	$L__BB17_10;
	setp.lt.s64 	%p101, %rd9, %rd237;
	min.s64 	%rd246, %rd9, %rd237;
	selp.f32 	%f188, %f3, %f4, %p101;
$L__BB17_10:
	add.s32 	%r391, %r391, 256;
	add.s64 	%rd237, %rd237, 256;
	add.s64 	%rd236, %rd236, 1024;
	add.s32 	%r389, %r389, 1;
	setp.ne.s32 	%p102, %r389, 0;
	@%p102 bra 	$L__BB17_7;
$L__BB17_11:
	setp.lt.u32 	%p103, %r4, 768;
	@%p103 bra 	$L__BB17_26;
	add.s32 	%r392, %r391, 512;
$L__BB17_13:
	mov.u32 	%r12, %r392;
	add.s32 	%r165, %r12, -512;
	cvt.s64.s32 	%rd228, %r165;
	mul.wide.s32 	%rd229, %r165, 4;
	add.s64 	%rd17, %rd1, %rd229;
	add.s64 	%rd18, %rd195, %rd228;
	ld.global.f32 	%f10, [%rd17];
	setp.lt.f32 	%p104, %f188, %f10;
	mov.u64 	%rd243, %rd18;
	mov.f32 	%f185, %f10;
	@%p104 bra 	$L__BB17_16;
	setp.lt.f32 	%p105, %f10, %f188;
	mov.u64 	%rd243, %rd246;
	mov.f32 	%f185, %f188;
	@%p105 bra 	$L__BB17_16;
	setp.lt.s64 	%p106, %rd246, %rd18;
	min.s64 	%rd243, %rd246, %rd18;
	selp.f32 	%f185, %f188, %f10, %p106;
$L__BB17_16:
	add.s32 	%r166, %r12, -256;
	cvt.s64.s32 	%rd230, %r166;
	add.s64 	%rd21, %rd195, %rd230;
	ld.global.f32 	%f13, [%rd17+1024];
	setp.lt.f32 	%p107, %f185, %f13;
	mov.u64 	%rd244, %rd21;
	mov.f32 	%f186, %f13;
	@%p107 bra 	$L__BB17_19;
	setp.lt.f32 	%p108, %f13, %f185;
	mov.u64 	%rd244, %rd243;
	mov.f32 	%f186, %f185;
	@%p108 bra 	$L__BB17_19;
	setp.lt.s64 	%p109, %rd243, %rd21;
	min.s64 	%rd244, %rd243, %rd21;
	selp.f32 	%f186, %f185, %f13, %p109;
$L__BB17_19:
	cvt.s64.s32 	%rd231, %r12;
	add.s64 	%rd24, %rd195, %rd231;
	ld.global.f32 	%f16, [%rd17+2048];
	setp.lt.f32 	%p110, %f186, %f16;
	mov.u64 	%rd245, %rd24;
	mov.f32 	%f187, %f16;
	@%p110 bra 	$L__BB17_22;
	setp.lt.f32 	%p111, %f16, %f186;
	mov.u64 	%rd245, %rd244;
	mov.f32 	%f187, %f186;
	@%p111 bra 	$L__BB17_22;
	setp.lt.s64 	%p112, %rd244, %rd24;
	min.s64 	%rd245, %rd244, %rd24;
	selp.f32 	%f187, %f186, %f16, %p112;
$L__BB17_22:
	add.s32 	%r167, %r12, 256;
	cvt.s64.s32 	%rd232, %r167;
	add.s64 	%rd27, %rd195, %rd232;
	ld.global.f32 	%f19, [%rd17+3072];
	setp.lt.f32 	%p113, %f187, %f19;
	mov.u64 	%rd246, %rd27;
	mov.f32 	%f188, %f19;
	@%p113 bra 	$L__BB17_25;
	setp.lt.f32 	%p114, %f19, %f187;
	mov.u64 	%rd246, %rd245;
	mov.f32 	%f188, %f187;
	@%p114 bra 	$L__BB17_25;
	setp.lt.s64 	%p115, %rd245, %rd27;
	min.s64 	%rd246, %rd245, %rd27;
	selp.f32 	%f188, %f187, %f19, %p115;
$L__BB17_25:
	add.s32 	%r392, %r12, 1024;
	add.s32 	%r168, %r12, 512;
	setp.lt.s32 	%p116, %r168, %r36;
	@%p116 bra 	$L__BB17_13;
$L__BB17_26:
	setp.lt.s32 	%p117, %r36, 256;
	@%p117 bra 	$L__BB17_71;
	// begin inline asm
	mov.u32 %r282, %laneid;
	// end inline asm
	mov.b32 	%r284, %f188;
	mov.b32 	%r300, 1;
	mov.b32 	%r301, 31;
	mov.b32 	%r302, -1;
	// begin inline asm
	shfl.sync.down.b32 %r283, %r284, %r300, %r301, %r302;
	// end inline asm
	mov.b32 	%f23, %r283;
	// begin inline asm
	shfl.sync.down.b32 %r288, %r289, %r300, %r301, %r302;
	// end inline asm
	mov.b64 	{%r294, %r299}, %rd246;
	// begin inline asm
	shfl.sync.down.b32 %r293, %r294, %r300, %r301, %r302;
	// end inline asm
	// begin inline asm
	shfl.sync.down.b32 %r298, %r299, %r300, %r301, %r302;
	// end inline asm
	mov.b64 	%rd31, {%r293, %r298};
	setp.gt.s32 	%p169, %r282, 30;
	mov.u64 	%rd248, %rd246;
	mov.f32 	%f190, %f188;
	@%p169 bra 	$L__BB17_31;
	setp.lt.f32 	%p170, %f188, %f23;
	mov.u64 	%rd248, %rd31;
	mov.f32 	%f190, %f23;
	@%p170 bra 	$L__BB17_31;
	setp.gt.f32 	%p171, %f188, %f23;
	mov.u64 	%rd248, %rd246;
	mov.f32 	%f190, %f188;
	@%p171 bra 	$L__BB17_31;
	setp.lt.s64 	%p172, %rd246, %rd31;
	min.s64 	%rd248, %rd246, %rd31;
	selp.f32 	%f190, %f188, %f23, %p172;
$L__BB17_31:
	mov.b32 	%r304, %f190;
	mov.b32 	%r320, 2;
	mov.b32 	%r321, 31;
	mov.b32 	%r322, -1;
	// begin inline asm
	shfl.sync.down.b32 %r303, %r304, %r320, %r321, %r322;
	// end inline asm
	mov.b32 	%f26, %r303;
	// begin inline asm
	shfl.sync.down.b32 %r308, %r309, %r320, %r321, %r322;
	// end inline asm
	mov.b64 	{%r314, %r319}, %rd248;
	// begin inline asm
	shfl.sync.down.b32 %r313, %r314, %r320, %r321, %r322;
	// end inline asm
	// begin inline asm
	shfl.sync.down.b32 %r318, %r319, %r320, %r321, %r322;
	// end inline asm
	mov.b64 	%rd34, {%r313, %r318};
	setp.gt.s32 	%p173, %r282, 29;
	mov.u64 	%rd249, %rd248;
	mov.f32 	%f191, %f190;
	@%p173 bra 	$L__BB17_35;
	setp.lt.f32 	%p174, %f190, %f26;
	mov.u64 	%rd249, %rd34;
	mov.f32 	%f191, %f26;
	@%p174 bra 	$L__BB17_35;
	setp.gt.f32 	%p175, %f190, %f26;
	mov.u64 	%rd249, %rd248;
	mov.f32 	%f191, %f190;
	@%p175 bra 	$L__BB17_35;
	setp.lt.s64 	%p176, %rd248, %rd34;
	min.s64 	%rd249, %rd248, %rd34;
	selp.f32 	%f191, %f190, %f26, %p176;
$L__BB17_35:
	mov.b32 	%r324, %f191;
	mov.b32 	%r340, 4;
	mov.b32 	%r341, 31;
	mov.b32 	%r342, -1;
	// begin inline asm
	shfl.sync.down.b32 %r323, %r324, %r340, %r341, %r342;
	// end inline asm
	mov.b32 	%f29, %r323;
	// begin inline asm
	shfl.sync.down.b32 %r328, %r329, %r340, %r341, %r342;
	// end inline asm
	mov.b64 	{%r334, %r339}, %rd249;
	// begin inline asm
	shfl.sync.down.b32 %r333, %r334, %r340, %r341, %r342;
	// end inline asm
	// begin inline asm
	shfl.sync.down.b32 %r338, %r339, %r340, %r341, %r342;
	// end inline asm
	mov.b64 	%rd37, {%r333, %r338};
	setp.gt.s32 	%p177, %r282, 27;
	mov.u64 	%rd250, %rd249;
	mov.f32 	%f192, %f191;
	@%p177 bra 	$L__BB17_39;
	setp.lt.f32 	%p178, %f191, %f29;
	mov.u64 	%rd250, %rd37;
	mov.f32 	%f192, %f29;
	@%p178 bra 	$L__BB17_39;
	setp.gt.f32 	%p179, %f191, %f29;
	mov.u64 	%rd250, %rd249;
	mov.f32 	%f192, %f191;
	@%p179 bra 	$L__BB17_39;
	setp.lt.s64 	%p180, %rd249, %rd37;
	min.s64 	%rd250, %rd249, %rd37;
	selp.f32 	%f192, %f191, %f29, %p180;
$L__BB17_39:
	mov.b32 	%r344, %f192;
	mov.b32 	%r360, 8;
	mov.b32 	%r361, 31;
	mov.b32 	%r362, -1;
	// begin inline asm
	shfl.sync.down.b32 %r343, %r344, %r360, %r361, %r362;
	// end inline asm
	mov.b32 	%f32, %r343;
	// begin inline asm
	shfl.sync.down.b32 %r348, %r349, %r360, %r361, %r362;
	// end inline asm
	mov.b64 	{%r354, %r359}, %rd250;
	// begin inline asm
	shfl.sync.down.b32 %r353, %r354, %r360, %r361, %r362;
	// end inline asm
	// begin inline asm
	shfl.sync.down.b32 %r358, %r359, %r360, %r361, %r362;
	// end inline asm
	mov.b64 	%rd40, {%r353, %r358};
	setp.gt.s32 	%p181, %r282, 23;
	mov.u64 	%rd251, %rd250;
	mov.f32 	%f193, %f192;
	@%p181 bra 	$L__BB17_43;
	setp.lt.f32 	%p182, %f192, %f32;
	mov.u64 	%rd251, %rd40;
	mov.f32 	%f193, %f32;
	@%p182 bra 	$L__BB17_43;
	setp.gt.f32 	%p183, %f192, %f32;
	mov.u64 	%rd251, %rd250;
	mov.f32 	%f193, %f192;
	@%p183 bra 	$L__BB17_43;
	setp.lt.s64 	%p184, %rd250, %rd40;
	min.s64 	%rd251, %rd250, %rd40;
	selp.f32 	%f193, %f192, %f32, %p184;
$L__BB17_43:
	mov.b32 	%r364, %f193;
	mov.b32 	%r380, 16;
	mov.b32 	%r381, 31;
	mov.b32 	%r382, -1;
	// begin inline asm
	shfl.sync.down.b32 %r363, %r364, %r380, %r381, %r382;
	// end inline asm
	mov.b32 	%f35, %r363;
	// begin inline asm
	shfl.sync.down.b32 %r368, %r369, %r380, %r381, %r382;
	// end inline asm
	mov.b64 	{%r374, %r379}, %rd251;
	// begin inline asm
	shfl.sync.down.b32 %r373, %r374, %r380, %r381, %r382;
	// end inline asm
	// begin inline asm
	shfl.sync.down.b32 %r378, %r379, %r380, %r381, %r382;
	// end inline asm
	mov.b64 	%rd43, {%r373, %r378};
	setp.gt.s32 	%p185, %r282, 15;
	mov.u64 	%rd304, %rd251;
	mov.f32 	%f241, %f193;
	@%p185 bra 	$L__BB17_47;
	setp.lt.f32 	%p186, %f193, %f35;
	mov.u64 	%rd304, %rd43;
	mov.f32 	%f241, %f35;
	@%p186 bra 	$L__BB17_47;
	setp.gt.f32 	%p187, %f193, %f35;
	mov.u64 	%rd304, %rd251;
	mov.f32 	%f241, %f193;
	@%p187 bra 	$L__BB17_47;
	setp.lt.s64 	%p188, %rd251, %rd43;
	min.s64 	%rd304, %rd251, %rd43;
	selp.f32 	%f241, %f193, %f35, %p188;
$L__BB17_47:
	setp.ne.s32 	%p189, %r282, 0;
	@%p189 bra 	$L__BB17_49;
	shr.u32 	%r383, %r1, 1;
	and.b32  	%r384, %r383, 496;
	mov.u32 	%r385, _ZN6thrust24THRUST_300001_SM_1000_NS8cuda_cub4core6detail5shmemE;
	add.s32 	%r386, %r385, %r384;
	st.shared.f32 	[%r386+8], %f241;
	st.shared.u64 	[%r386+16], %rd304;
$L__BB17_49:
	bar.sync 	0;
	setp.ne.s32 	%p190, %r1, 0;
	@%p190 bra 	$L__BB17_204;
	ld.shared.f32 	%f38, [_ZN6thrust24THRUST_300001_SM_1000_NS8cuda_cub4core6detail5shmemE+24];
	ld.shared.u64 	%rd46, [_ZN6thrust24THRUST_300001_SM_1000_NS8cuda_cub4core6detail5shmemE+32];
	setp.lt.f32 	%p191, %f241, %f38;
	mov.u64 	%rd253, %rd46;
	mov.f32 	%f195, %f38;
	@%p191 bra 	$L__BB17_53;
	setp.lt.f32 	%p192, %f38, %f241;
	mov.u64 	%rd253, %rd304;
	mov.f32 	%f195, %f241;
	@%p192 bra 	$L__BB17_53;
	setp.lt.s64 	%p193, %rd304, %rd46;
	min.s64 	%rd253, %rd304, %rd46;
	selp.f32 	%f195, %f241, %f38, %p193;
$L__BB17_53:
	ld.shared.f32 	%f41, [_ZN6thrust24THRUST_300001_SM_1000_NS8cuda_cub4core6detail5shmemE+40];
	ld.shared.u64 	%rd49, [_ZN6thrust24THRUST_300001_SM_1000_NS8cuda_cub4core6detail5shmemE+48];
	setp.lt.f32 	%p194, %f195, %f41;
	mov.u64 	%rd254, %rd49;
	mov.f32 	%f196, %f41;
	@%p194 bra 	$L__BB17_56;
	setp.lt.f32 	%p195, %f41, %f195;
	mov.u64 	%rd254, %rd253;
	mov.f32 	%f196, %f195;
	@%p195 bra 	$L__BB17_56;
	setp.lt.s64 	%p196, %rd253, %rd49;
	min.s64 	%rd254, %rd253, %rd49;
	selp.f32 	%f196, %f195, %f41, %p196;
$L__BB17_56:
	ld.shared.f32 	%f44, [_ZN6thrust24THRUST_300001_SM_1000_NS8cuda_cub4core6detail5shmemE+56];
	ld.shared.u64 	%rd52, [_ZN6thrust24THRUST_300001_SM_1000_NS8cuda_cub4core6detail5shmemE+64];
	setp.lt.f32 	%p197, %f196, %f44;
	mov.u64 	%rd255, %rd52;
	mov.f32 	%f197, %f44;
	@%p197 bra 	$L__BB17_59;
	setp.lt.f32 	%p198, %f44, %f196;
	mov.u64 	%rd255, %rd254;
	mov.f32 	%f197, %f196;
	@%p198 bra 	$L__BB17_59;
	setp.lt.s64 	%p199, %rd254, %rd52;
	min.s64 	%rd255, %rd254, %rd52;
	selp.f32 	%f197, %f196, %f44, %p199;
$L__BB17_59:
	ld.shared.f32 	%f47, [_ZN6thrust24THRUST_300001_SM_1000_NS8cuda_cub4core6detail5shmemE+72];
	ld.shared.u64 	%rd55, [_ZN6thrust24THRUST_300001_SM_1000_NS8cuda_cub4core6detail5shmemE+80];
	setp.lt.f32 	%p200, %f197, %f47;
	mov.u64 	%rd256, %rd55;
	mov.f32 	%f198, %f47;
	@%p200 bra 	$L__BB17_62;
	setp.lt.f32 	%p201, %f47, %f197;
	mov.u64 	%rd256, %rd255;
	mov.f32 	%f198, %f197;
	@%p201 bra 	$L__BB17_62;
	setp.lt.s64 	%p202, %rd255, %rd55;
	min.s64 	%rd256, %rd255, %rd55;
	selp.f32 	%f198, %f197, %f47, %p202;
$L__BB17_62:
	ld.shared.f32 	%f50, [_ZN6thrust24THRUST_300001_SM_1000_NS8cuda_cub4core6detail5shmemE+88];
	ld.shared.u64 	%rd58, [_ZN6thrust24THRUST_300001_SM_1000_NS8cuda_cub4core6detail5shmemE+96];
	setp.lt.f32 	%p203, %f198, %f50;
	mov.u64 	%rd257, %rd58;
	mov.f32 	%f199, %f50;
	@%p203 bra 	$L__BB17_65;
	setp.lt.f32 	%p204, %f50, %f198;
	mov.u64 	%rd257, %rd256;
	mov.f32 	%f199, %f198;
	@%p204 bra 	$L__BB17_65;
	setp.lt.s64 	%p205, %rd256, %rd58;
	min.s64 	%rd257, %rd256, %rd58;
	selp.f32 	%f199, %f198, %f50, %p205;
$L__BB17_65:
	ld.shared.f32 	%f53, [_ZN6thrust24THRUST_300001_SM_1000_NS8cuda_cub4core6detail5shmemE+104];
	ld.shared.u64 	%rd61, [_ZN6thrust24THRUST_300001_SM_1000_NS8cuda_cub4core6detail5shmemE+112];
	setp.lt.f32 	%p206, %f199, %f53;
	mov.u64 	%rd258, %rd61;
	mov.f32 	%f200, %f53;
	@%p206 bra 	$L__BB17_68;
	setp.lt.f32 	%p207, %f53, %f199;
	mov.u64 	%rd258, %rd257;
	mov.f32 	%f200, %f199;
	@%p207 bra 	$L__BB17_68;
	setp.lt.s64 	%p208, %rd257, %rd61;
	min.s64 	%rd258, %rd257, %rd61;
	selp.f32 	%f200, %f199, %f53, %p208;
$L__BB17_68:
	ld.shared.f32 	%f56, [_ZN6thrust24THRUST_300001_SM_1000_NS8cuda_cub4core6detail5shmemE+120];
	ld.shared.u64 	%rd64, [_ZN6thrust24THRUST_300001_SM_1000_NS8cuda_cub4core6detail5shmemE+128];
	setp.lt.f32 	%p209, %f200, %f56;
	mov.f32 	%f241, %f56;
	mov.u64 	%rd304, %rd64;
	@%p209 bra 	$L__BB17_204;
	setp.lt.f32 	%p210, %f56, %f200;
	mov.f32 	%f241, %f200;
	mov.u64 	%rd304, %rd258;
	@%p210 bra 	$L__BB17_204;
	setp.lt.s64 	%p211, %rd258, %rd64;
	min.s64 	%rd304, %rd258, %rd64;
	selp.f32 	%f241, %f200, %f56, %p211;
	bra.uni 	$L__BB17_204;
$L__BB17_71:
	// begin inline asm
	mov.u32 %r169, %laneid;
	// end inline asm
	and.b32  	%r190, %r1, 992;
	add.s32 	%r191, %r190, 32;
	setp.gt.s32 	%p118, %r191, %r36;
	not.b32 	%r192, %r190;
	add.s32 	%r193, %r36, %r192;
	selp.b32 	%r188, %r193, 31, %p118;
	mov.b32 	%r171, %f188;
	mov.b32 	%r187, 1;
	mov.b32 	%r189, -1;
	// begin inline asm
	shfl.sync.down.b32 %r170, %r171, %r187, %r188, %r189;
	// end inline asm
	mov.b32 	%f58, %r170;
	// begin inline asm
	shfl.sync.down.b32 %r175, %r176, %r187, %r188, %r189;
	// end inline asm
	mov.b64 	{%r181, %r186}, %rd246;
	// begin inline asm
	shfl.sync.down.b32 %r180, %r181, %r187, %r188, %r189;
	// end inline asm
	// begin inline asm
	shfl.sync.down.b32 %r185, %r186, %r187, %r188, %r189;
	// end inline asm
	mov.b64 	%rd66, {%r180, %r185};
	setp.ge.s32 	%p119, %r169, %r188;
	mov.u64 	%rd259, %rd246;
	mov.f32 	%f201, %f188;
	@%p119 bra 	$L__BB17_75;
	setp.lt.f32 	%p120, %f188, %f58;
	mov.u64 	%rd259, %rd66;
	mov.f32 	%f201, %f58;
	@%p120 bra 	$L__BB17_75;
	setp.gt.f32 	%p121, %f188, %f58;
	mov.u64 	%rd259, %rd246;
	mov.f32 	%f201, %f188;
	@%p121 bra 	$L__BB17_75;
	setp.lt.s64 	%p122, %rd246, %rd66;
	min.s64 	%rd259, %rd246, %rd66;
	selp.f32 	%f201, %f188, %f58, %p122;
$L__BB17_75:
	mov.b32 	%r195, %f201;
	mov.b32 	%r211, 2;
	mov.b32 	%r213, -1;
	// begin inline asm
	shfl.sync.down.b32 %r194, %r195, %r211, %r188, %r213;
	// end inline asm
	mov.b32 	%f61, %r194;
	// begin inline asm
	shfl.sync.down.b32 %r199, %r200, %r211, %r188, %r213;
	// end inline asm
	mov.b64 	{%r205, %r210}, %rd259;
	// begin inline asm
	shfl.sync.down.b32 %r204, %r205, %r211, %r188, %r213;
	// end inline asm
	// begin inline asm
	shfl.sync.down.b32 %r209, %r210, %r211, %r188, %r213;
	// end inline asm
	mov.b64 	%rd69, {%r204, %r209};
	add.s32 	%r214, %r169, 2;
	setp.gt.s32 	%p123, %r214, %r188;
	mov.f32 	%f202, %f201;
	mov.u64 	%rd260, %rd259;
	@%p123 bra 	$L__BB17_79;
	setp.lt.f32 	%p124, %f201, %f61;
	mov.f32 	%f202, %f61;
	mov.u64 	%rd260, %rd69;
	@%p124 bra 	$L__BB17_79;
	setp.gt.f32 	%p125, %f201, %f61;
	mov.f32 	%f202, %f201;
	mov.u64 	%rd260, %rd259;
	@%p125 bra 	$L__BB17_79;
	setp.lt.s64 	%p126, %rd259, %rd69;
	selp.f32 	%f202, %f201, %f61, %p126;
	min.s64 	%rd260, %rd259, %rd69;
$L__BB17_79:
	mov.b32 	%r216, %f202;
	mov.b32 	%r232, 4;
	mov.b32 	%r234, -1;
	// begin inline asm
	shfl.sync.down.b32 %r215, %r216, %r232, %r188, %r234;
	// end inline asm
	mov.b32 	%f64, %r215;
	// begin inline asm
	shfl.sync.down.b32 %r220, %r221, %r232, %r188, %r234;
	// end inline asm
	mov.b64 	{%r226, %r231}, %rd260;
	// begin inline asm
	shfl.sync.down.b32 %r225, %r226, %r232, %r188, %r234;
	// end inline asm
	// begin inline asm
	shfl.sync.down.b32 %r230, %r231, %r232, %r188, %r234;
	// end inline asm
	mov.b64 	%rd72, {%r225, %r230};
	add.s32 	%r235, %r169, 4;
	setp.gt.s32 	%p127, %r235, %r188;
	mov.f32 	%f203, %f202;
	mov.u64 	%rd261, %rd260;
	@%p127 bra 	$L__BB17_83;
	setp.lt.f32 	%p128, %f202, %f64;
	mov.f32 	%f203, %f64;
	mov.u64 	%rd261, %rd72;
	@%p128 bra 	$L__BB17_83;
	setp.gt.f32 	%p129, %f202, %f64;
	mov.f32 	%f203, %f202;
	mov.u64 	%rd261, %rd260;
	@%p129 bra 	$L__BB17_83;
	setp.lt.s64 	%p130, %rd260, %rd72;
	selp.f32 	%f203, %f202, %f64, %p130;
	min.s64 	%rd261, %rd260, %rd72;
$L__BB17_83:
	mov.b32 	%r237, %f203;
	mov.b32 	%r253, 8;
	mov.b32 	%r255, -1;
	// begin inline asm
	shfl.sync.down.b32 %r236, %r237, %r253, %r188, %r255;
	// end inline asm
	mov.b32 	%f67, %r236;
	// begin inline asm
	shfl.sync.down.b32 %r241, %r242, %r253, %r188, %r255;
	// end inline asm
	mov.b64 	{%r247, %r252}, %rd261;
	// begin inline asm
	shfl.sync.down.b32 %r246, %r247, %r253, %r188, %r255;
	// end inline asm
	// begin inline asm
	shfl.sync.down.b32 %r251, %r252, %r253, %r188, %r255;
	// end inline asm
	mov.b64 	%rd75, {%r246, %r251};
	add.s32 	%r256, %r169, 8;
	setp.gt.s32 	%p131, %r256, %r188;
	mov.f32 	%f204, %f203;
	mov.u64 	%rd262, %rd261;
	@%p131 bra 	$L__BB17_87;
	setp.lt.f32 	%p132, %f203, %f67;
	mov.f32 	%f204, %f67;
	mov.u64 	%rd262, %rd75;
	@%p132 bra 	$L__BB17_87;
	setp.gt.f32 	%p133, %f203, %f67;
	mov.f32 	%f204, %f203;
	mov.u64 	%rd262, %rd261;
	@%p133 bra 	$L__BB17_87;
	setp.lt.s64 	%p134, %rd261, %rd75;
	selp.f32 	%f204, %f203, %f67, %p134;
	min.s64 	%rd262, %rd261, %rd75;
$L__BB17_87:
	mov.b32 	%r258, %f204;
	mov.b32 	%r274, 16;
	mov.b32 	%r276, -1;
	// begin inline asm
	shfl.sync.down.b32 %r257, %r258, %r274, %r188, %r276;
	// end inline asm
	mov.b32 	%f70, %r257;
	// begin inline asm
	shfl.sync.down.b32 %r262, %r263, %r274, %r188, %r276;
	// end inline asm
	mov.b64 	{%r268, %r273}, %rd262;
	// begin inline asm
	shfl.sync.down.b32 %r267, %r268, %r274, %r188, %r276;
	// end inline asm
	// begin inline asm
	shfl.sync.down.b32 %r272, %r273, %r274, %r188, %r276;
	// end inline asm
	mov.b64 	%rd78, {%r267, %r272};
	add.s32 	%r277, %r169, 16;
	setp.gt.s32 	%p135, %r277, %r188;
	mov.f32 	%f241, %f204;
	mov.u64 	%rd304, %rd262;
	@%p135 bra 	$L__BB17_91;
	setp.lt.f32 	%p136, %f204, %f70;
	mov.f32 	%f241, %f70;
	mov.u64 	%rd304, %rd78;
	@%p136 bra 	$L__BB17_91;
	setp.gt.f32 	%p137, %f204, %f70;
	mov.f32 	%f241, %f204;
	mov.u64 	%rd304, %rd262;
	@%p137 bra 	$L__BB17_91;
	setp.lt.s64 	%p138, %rd262, %rd78;
	selp.f32 	%f241, %f204, %f70, %p138;
	min.s64 	%rd304, %rd262, %rd78;
$L__BB17_91:
	setp.ne.s32 	%p139, %r169, 0;
	@%p139 bra 	$L__BB17_93;
	shr.u32 	%r278, %r1, 1;
	and.b32  	%r279, %r278, 496;
	mov.u32 	%r280, _ZN6thrust24THRUST_300001_SM_1000_NS8cuda_cub4core6detail5shmemE;
	add.s32 	%r281, %r280, %r279;
	st.shared.f32 	[%r281+8], %f241;
	st.shared.u64 	[%r281+16], %rd304;
$L__BB17_93:
	bar.sync 	0;
	setp.ne.s32 	%p140, %r1, 0;
	@%p140 bra 	$L__BB17_204;
	setp.lt.s32 	%p141, %r36, 33;
	mov.f32 	%f206, %f241;
	mov.u64 	%rd264, %rd304;
	@%p141 bra 	$L__BB17_98;
	ld.shared.f32 	%f73, [_ZN6thrust24THRUST_300001_SM_1000_NS8cuda_cub4core6detail5shmemE+24];
	ld.shared.u64 	%rd81, [_ZN6thrust24THRUST_300001_SM_1000_NS8cuda_cub4core6detail5shmemE+32];
	setp.lt.f32 	%p142, %f241, %f73;
	mov.f32 	%f206, %f73;
	mov.u64 	%rd264, %rd81;
	@%p142 bra 	$L__BB17_98;
	setp.lt.f32 	%p143, %f73, %f241;
	mov.f32 	%f206, %f241;
	mov.u64 	%rd264, %rd304;
	@%p143 bra 	$L__BB17_98;
	setp.lt.s64 	%p144, %rd304, %rd81;
	selp.f32 	%f206, %f241, %f73, %p144;
	min.s64 	%rd264, %rd304, %rd81;
$L__BB17_98:
	setp.lt.s32 	%p145, %r36, 65;
	mov.f32 	%f207, %f206;
	mov.u64 	%rd265, %rd264;
	@%p145 bra 	$L__BB17_102;
	ld.shared.f32 	%f76, [_ZN6thrust24THRUST_300001_SM_1000_NS8cuda_cub4core6detail5shmemE+40];
	ld.shared.u64 	%rd84, [_ZN6thrust24THRUST_300001_SM_1000_NS8cuda_cub4core6detail5shmemE+48];
	setp.lt.f32 	%p146, %f206, %f76;
	mov.f32 	%f207, %f76;
	mov.u64 	%rd265, %rd84;
	@%p146 bra 	$L__BB17_102;
	setp.lt.f32 	%p147, %f76, %f206;
	mov.f32 	%f207, %f206;
	mov.u64 	%rd265, %rd264;
	@%p147 bra 	$L__BB17_102;
	setp.lt.s64 	%p148, %rd264, %rd84;
	selp.f32 	%f207, %f206, %f76, %p148;
	min.s64 	%rd265, %rd264, %rd84;
$L__BB17_102:
	setp.lt.s32 	%p149, %r36, 97;
	mov.f32 	%f208, %f207;
	mov.u64 	%rd266, %rd265;
	@%p149 bra 	$L__BB17_106;
	ld.shared.f32 	%f79, [_ZN6thrust24THRUST_300001_SM_1000_NS8cuda_cub4core6detail5shmemE+56];
	ld.shared.u64 	%rd87, [_ZN6thrust24THRUST_300001_SM_1000_NS8cuda_cub4core6detail5shmemE+64];
	setp.lt.f32 	%p150, %f207, %f79;
	mov.f32 	%f208, %f79;
	mov.u64 	%rd266, %rd87;
	@%p150 bra 	$L__BB17_106;
	setp.lt.f32 	%p151, %f79, %f207;
	mov.f32 	%f208, %f207;
	mov.u64 	%rd266, %rd265;
	@%p151 bra 	$L__BB17_106;
	setp.lt.s64 	%p152, %rd265, %rd87;
	selp.f32 	%f208, %f207, %f79, %p152;
	min.s64 	%rd266, %rd265, %rd87;
$L__BB17_106:
	setp.lt.s32 	%p153, %r36, 129;
	mov.f32 	%f209, %f208;
	mov.u64 	%rd267, %rd266;
	@%p153 bra 	$L__BB17_110;
	ld.shared.f32 	%f82, [_ZN6thrust24THRUST_300001_SM_1000_NS8cuda_cub4core6detail5shmemE+72];
	ld.shared.u64 	%rd90, [_ZN6thrust24THRUST_300001_SM_1000_NS8cuda_cub4core6detail5shmemE+80];
	setp.lt.f32 	%p154, %f208, %f82;
	mov.f32 	%f209, %f82;
	mov.u64 	%rd267, %rd90;
	@%p154 bra 	$L__BB17_110;
	setp.lt.f32 	%p155, %f82, %f208;
	mov.f32 	%f209, %f208;
	mov.u64 	%rd267, %rd266;
	@%p155 bra 	$L__BB17_110;
	setp.lt.s64 	%p156, %rd266, %rd90;
	selp.f32 	%f209, %f208, %f82, %p156;
	min.s64 	%rd267, %rd266, %rd90;
$L__BB17_110:
	setp.lt.s32 	%p157, %r36, 161;
	mov.f32 	%f210, %f209;
	mov.u64 	%rd268, %rd267;
	@%p157 bra 	$L__BB17_114;
	ld.shared.f32 	%f85, [_ZN6thrust24THRUST_300001_SM_1000_NS8cuda_cub4core6detail5shmemE+88];
	ld.shared.u64 	%rd93, [_ZN6thrust24THRUST_300001_SM_1000_NS8cuda_cub4core6detail5shmemE+96];
	setp.lt.f32 	%p158, %f209, %f85;
	mov.f32 	%f210, %f85;
	mov.u64 	%rd268, %rd93;
	@%p158 bra 	$L__BB17_114;
	setp.lt.f32 	%p159, %f85, %f209;
	mov.f32 	%f210, %f209;
	mov.u64 	%rd268, %rd267;
	@%p159 bra 	$L__BB17_114;
	setp.lt.s64 	%p160, %rd267, %rd93;
	selp.f32 	%f210, %f209, %f85, %p160;
	min.s64 	%rd268, %rd267, %rd93;
$L__BB17_114:
	setp.lt.s32 	%p161, %r36, 193;
	mov.f32 	%f211, %f210;
	mov.u64 	%rd269, %rd268;
	@%p161 bra 	$L__BB17_118;
	ld.shared.f32 	%f88, [_ZN6thrust24THRUST_300001_SM_1000_NS8cuda_cub4core6detail5shmemE+104];
	ld.shared.u64 	%rd96, [_ZN6thrust24THRUST_300001_SM_1000_NS8cuda_cub4core6detail5shmemE+112];
	setp.lt.f32 	%p162, %f210, %f88;
	mov.f32 	%f211, %f88;
	mov.u64 	%rd269, %rd96;
	@%p162 bra 	$L__BB17_118;
	setp.lt.f32 	%p163, %f88, %f210;
	mov.f32 	%f211, %f210;
	mov.u64 	%rd269, %rd268;
	@%p163 bra 	$L__BB17_118;
	setp.lt.s64 	%p164, %rd268, %rd96;
	selp.f32 	%f211, %f210, %f88, %p164;
	min.s64 	%rd269, %rd268, %rd96;
$L__BB17_118:
	setp.lt.s32 	%p165, %r36, 225;
	mov.f32 	%f241, %f211;
	mov.u64 	%rd304, %rd269;
	@%p165 bra 	$L__BB17_204;
	ld.shared.f32 	%f91, [_ZN6thrust24THRUST_300001_SM_1000_NS8cuda_cub4core6detail5shmemE+120];
	ld.shared.u64 	%rd99, [_ZN6thrust24THRUST_300001_SM_1000_NS8cuda_cub4core6detail5shmemE+128];
	setp.lt.f32 	%p166, %f211, %f91;
	mov.f32 	%f241, %f91;
	mov.u64 	%rd304, %rd99;
	@%p166 bra 	$L__BB17_204;
	setp.lt.f32 	%p167, %f91, %f211;
	mov.f32 	%f241, %f211;
	mov.u64 	%rd304, %rd269;
	@%p167 bra 	$L__BB17_204;
	setp.lt.s64 	%p168, %rd269, %rd99;
	selp.f32 	%f241, %f211, %f91, %p168;
	min.s64 	%rd304, %rd269, %rd99;
	bra.uni 	$L__BB17_204;
$L__BB17_122:
	mov.u32 	%r17, %tid.x;
	cvt.u64.u32 	%rd101, %r17;
	mul.wide.u32 	%rd197, %r17, 4;
	add.s64 	%rd102, %rd1, %rd197;
	ld.global.f32 	%f170, [%rd102];
	add.s32 	%r37, %r17, 256;
	cvt.u64.u32 	%rd198, %r37;
	ld.global.f32 	%f171, [%rd102+1024];
	add.s32 	%r38, %r17, 512;
	cvt.u64.u32 	%rd199, %r38;
	ld.global.f32 	%f172, [%rd102+2048];
	add.s32 	%r39, %r17, 768;
	cvt.u64.u32 	%rd200, %r39;
	ld.global.f32 	%f173, [%rd102+3072];
	or.b32  	%r40, %r17, 1024;
	cvt.u64.u32 	%rd103, %r40;
	add.s64 	%rd291, %rd195, %rd103;
	ld.global.f32 	%f228, [%rd102+4096];
	setp.geu.f32 	%p3, %f170, %f171;
	selp.f32 	%f174, %f170, %f171, %p3;
	selp.b64 	%rd201, %rd101, %rd198, %p3;
	setp.geu.f32 	%p4, %f174, %f172;
	selp.f32 	%f175, %f174, %f172, %p4;
	selp.b64 	%rd202, %rd201, %rd199, %p4;
	setp.geu.f32 	%p5, %f175, %f173;
	selp.f32 	%f94, %f175, %f173, %p5;
	selp.b64 	%rd105, %rd202, %rd200, %p5;
	setp.lt.f32 	%p6, %f94, %f228;
	@%p6 bra 	$L__BB17_124;
	setp.lt.f32 	%p7, %f228, %f94;
	setp.lt.u64 	%p8, %rd105, %rd103;
	or.pred  	%p9, %p7, %p8;
	selp.f32 	%f228, %f94, %f228, %p9;
	add.s64 	%rd203, %rd195, %rd105;
	selp.b64 	%rd291, %rd203, %rd291, %p9;
$L__BB17_124:
	setp.lt.u32 	%p10, %r36, 2560;
	mov.b32 	%r394, 1280;
	@%p10 bra 	$L__BB17_137;
	mov.b32 	%r393, 1280;
	mov.f32 	%f213, %f228;
	mov.u64 	%rd271, %rd291;
$L__BB17_126:
	cvt.u64.u32 	%rd204, %r393;
	add.s64 	%rd205, %rd101, %rd204;
	mul.wide.u32 	%rd206, %r393, 4;
	add.s64 	%rd207, %rd102, %rd206;
	add.s64 	%rd272, %rd205, %rd195;
	ld.global.f32 	%f214, [%rd207];
	add.s64 	%rd273, %rd272, 256;
	ld.global.f32 	%f215, [%rd207+1024];
	add.s64 	%rd274, %rd272, 512;
	ld.global.f32 	%f216, [%rd207+2048];
	add.s64 	%rd275, %rd272, 768;
	ld.global.f32 	%f217, [%rd207+3072];
	add.s64 	%rd291, %rd272, 1024;
	ld.global.f32 	%f228, [%rd207+4096];
	setp.lt.f32 	%p11, %f213, %f214;
	@%p11 bra 	$L__BB17_128;
	setp.lt.f32 	%p12, %f214, %f213;
	setp.lt.s64 	%p13, %rd271, %rd272;
	or.pred  	%p14, %p12, %p13;
	selp.f32 	%f214, %f213, %f214, %p14;
	selp.b64 	%rd272, %rd271, %rd272, %p14;
$L__BB17_128:
	setp.lt.f32 	%p15, %f214, %f215;
	@%p15 bra 	$L__BB17_130;
	setp.lt.f32 	%p16, %f215, %f214;
	setp.lt.s64 	%p17, %rd272, %rd273;
	or.pred  	%p18, %p16, %p17;
	selp.f32 	%f215, %f214, %f215, %p18;
	selp.b64 	%rd273, %rd272, %rd273, %p18;
$L__BB17_130:
	setp.lt.f32 	%p19, %f215, %f216;
	@%p19 bra 	$L__BB17_132;
	setp.lt.f32 	%p20, %f216, %f215;
	setp.lt.s64 	%p21, %rd273, %rd274;
	or.pred  	%p22, %p20, %p21;
	selp.f32 	%f216, %f215, %f216, %p22;
	selp.b64 	%rd274, %rd273, %rd274, %p22;
$L__BB17_132:
	setp.lt.f32 	%p23, %f216, %f217;
	@%p23 bra 	$L__BB17_134;
	setp.lt.f32 	%p24, %f217, %f216;
	setp.lt.s64 	%p25, %rd274, %rd275;
	or.pred  	%p26, %p24, %p25;
	selp.f32 	%f217, %f216, %f217, %p26;
	selp.b64 	%rd275, %rd274, %rd275, %p26;
$L__BB17_134:
	setp.lt.f32 	%p27, %f217, %f228;
	@%p27 bra 	$L__BB17_136;
	setp.lt.f32 	%p28, %f228, %f217;
	setp.lt.s64 	%p29, %rd275, %rd291;
	or.pred  	%p30, %p28, %p29;
	selp.f32 	%f228, %f217, %f228, %p30;
	selp.b64 	%rd291, %rd275, %rd291, %p30;
$L__BB17_136:
	add.s32 	%r394, %r393, 1280;
	add.s32 	%r43, %r393, 2560;
	setp.le.s32 	%p31, %r43, %r36;
	mov.u32 	%r393, %r394;
	mov.f32 	%f213, %f228;
	mov.u64 	%rd271, %rd291;
	@%p31 bra 	$L__BB17_126;
$L__BB17_137:
	setp.le.s32 	%p32, %r36, %r394;
	@%p32 bra 	$L__BB17_160;
	sub.s32 	%r21, %r36, %r394;
	setp.ge.s32 	%p33, %r17, %r21;
	@%p33 bra 	$L__BB17_160;
	not.b32 	%r44, %r17;
	add.s32 	%r45, %r36, %r44;
	sub.s32 	%r22, %r45, %r394;
	and.b32  	%r46, %r22, 768;
	setp.eq.s32 	%p34, %r46, 768;
	mov.u32 	%r397, %r17;
	@%p34 bra 	$L__BB17_145;
	add.s32 	%r47, %r17, %r394;
	cvt.u64.u32 	%rd209, %r47;
	add.s64 	%rd279, %rd195, %rd209;
	mul.wide.u32 	%rd210, %r47, 4;
	add.s64 	%rd278, %rd1, %rd210;
	shr.u32 	%r48, %r22, 8;
	add.s32 	%r49, %r48, 1;
	and.b32  	%r50, %r49, 3;
	neg.s32 	%r395, %r50;
	mov.u32 	%r397, %r17;
$L__BB17_141:
	.pragma "nounroll";
	mov.u64 	%rd129, %rd291;
	mov.f32 	%f114, %f228;
	ld.global.f32 	%f115, [%rd278];
	setp.lt.f32 	%p35, %f114, %f115;
	mov.f32 	%f228, %f115;
	mov.u64 	%rd291, %rd279;
	@%p35 bra 	$L__BB17_144;
	setp.lt.f32 	%p36, %f115, %f114;
	mov.f32 	%f228, %f114;
	mov.u64 	%rd291, %rd129;
	@%p36 bra 	$L__BB17_144;
	setp.lt.s64 	%p37, %rd129, %rd279;
	selp.f32 	%f228, %f114, %f115, %p37;
	min.s64 	%rd291, %rd129, %rd279;
$L__BB17_144:
	add.s32 	%r397, %r397, 256;
	add.s64 	%rd279, %rd279, 256;
	add.s64 	%rd278, %rd278, 1024;
	add.s32 	%r395, %r395, 1;
	setp.ne.s32 	%p38, %r395, 0;
	@%p38 bra 	$L__BB17_141;
$L__BB17_145:
	setp.lt.u32 	%p39, %r22, 768;
	@%p39 bra 	$L__BB17_160;
	add.s32 	%r398, %r397, %r394;
	cvt.u64.u32 	%rd211, %r398;
	add.s64 	%rd286, %rd195, %rd211;
	cvt.u64.u32 	%rd212, %r397;
	cvt.u64.u32 	%rd213, %r394;
	add.s64 	%rd214, %rd212, %rd213;
	shl.b64 	%rd215, %rd214, 2;
	add.s64 	%rd216, %rd215, %rd1;
	add.s64 	%rd285, %rd216, 3072;
	mul.wide.u32 	%rd217, %r398, 4;
	add.s64 	%rd284, %rd1, %rd217;
	add.s32 	%r399, %r397, 512;
$L__BB17_147:
	mov.u32 	%r32, %r399;
	ld.global.f32 	%f121, [%rd284];
	setp.lt.f32 	%p40, %f228, %f121;
	mov.f32 	%f225, %f121;
	mov.u64 	%rd288, %rd286;
	@%p40 bra 	$L__BB17_150;
	setp.lt.f32 	%p41, %f121, %f228;
	mov.f32 	%f225, %f228;
	mov.u64 	%rd288, %rd291;
	@%p41 bra 	$L__BB17_150;
	setp.lt.s64 	%p42, %rd291, %rd286;
	selp.f32 	%f225, %f228, %f121, %p42;
	min.s64 	%rd288, %rd291, %rd286;
$L__BB17_150:
	add.s32 	%r51, %r398, 256;
	cvt.u64.u32 	%rd218, %r51;
	add.s64 	%rd145, %rd195, %rd218;
	ld.global.f32 	%f124, [%rd285+-2048];
	setp.lt.f32 	%p43, %f225, %f124;
	mov.f32 	%f226, %f124;
	mov.u64 	%rd289, %rd145;
	@%p43 bra 	$L__BB17_153;
	setp.lt.f32 	%p44, %f124, %f225;
	mov.f32 	%f226, %f225;
	mov.u64 	%rd289, %rd288;
	@%p44 bra 	$L__BB17_153;
	setp.lt.s64 	%p45, %rd288, %rd145;
	selp.f32 	%f226, %f225, %f124, %p45;
	min.s64 	%rd289, %rd288, %rd145;
$L__BB17_153:
	add.s32 	%r52, %r398, 512;
	cvt.u64.u32 	%rd219, %r52;
	add.s64 	%rd148, %rd195, %rd219;
	ld.global.f32 	%f127, [%rd285+-1024];
	setp.lt.f32 	%p46, %f226, %f127;
	mov.f32 	%f227, %f127;
	mov.u64 	%rd290, %rd148;
	@%p46 bra 	$L__BB17_156;
	setp.lt.f32 	%p47, %f127, %f226;
	mov.f32 	%f227, %f226;
	mov.u64 	%rd290, %rd289;
	@%p47 bra 	$L__BB17_156;
	setp.lt.s64 	%p48, %rd289, %rd148;
	selp.f32 	%f227, %f226, %f127, %p48;
	min.s64 	%rd290, %rd289, %rd148;
$L__BB17_156:
	add.s32 	%r53, %r398, 768;
	cvt.u64.u32 	%rd220, %r53;
	add.s64 	%rd151, %rd195, %rd220;
	ld.global.f32 	%f130, [%rd285];
	setp.lt.f32 	%p49, %f227, %f130;
	mov.f32 	%f228, %f130;
	mov.u64 	%rd291, %rd151;
	@%p49 bra 	$L__BB17_159;
	setp.lt.f32 	%p50, %f130, %f227;
	mov.f32 	%f228, %f227;
	mov.u64 	%rd291, %rd290;
	@%p50 bra 	$L__BB17_159;
	setp.lt.s64 	%p51, %rd290, %rd151;
	selp.f32 	%f228, %f227, %f130, %p51;
	min.s64 	%rd291, %rd290, %rd151;
$L__BB17_159:
	add.s64 	%rd286, %rd286, 1024;
	add.s64 	%rd285, %rd285, 4096;
	add.s64 	%rd284, %rd284, 4096;
	add.s32 	%r399, %r32, 1024;
	add.s32 	%r54, %r32, 512;
	add.s32 	%r398, %r398, 1024;
	setp.lt.s32 	%p52, %r54, %r21;
	@%p52 bra 	$L__BB17_147;
$L__BB17_160:
	// begin inline asm
	mov.u32 %r55, %laneid;
	// end inline asm
	mov.b32 	%r57, %f228;
	mov.b32 	%r73, 1;
	mov.b32 	%r74, 31;
	mov.b32 	%r75, -1;
	// begin inline asm
	shfl.sync.down.b32 %r56, %r57, %r73, %r74, %r75;
	// end inline asm
	mov.b32 	%f134, %r56;
	// begin inline asm
	shfl.sync.down.b32 %r61, %r62, %r73, %r74, %r75;
	// end inline asm
	mov.b64 	{%r67, %r72}, %rd291;
	// begin inline asm
	shfl.sync.down.b32 %r66, %r67, %r73, %r74, %r75;
	// end inline asm
	// begin inline asm
	shfl.sync.down.b32 %r71, %r72, %r73, %r74, %r75;
	// end inline asm
	mov.b64 	%rd158, {%r66, %r71};
	setp.gt.s32 	%p53, %r55, 30;
	mov.f32 	%f230, %f228;
	mov.u64 	%rd293, %rd291;
	@%p53 bra 	$L__BB17_164;
	setp.lt.f32 	%p54, %f228, %f134;
	mov.f32 	%f230, %f134;
	mov.u64 	%rd293, %rd158;
	@%p54 bra 	$L__BB17_164;
	setp.gt.f32 	%p55, %f228, %f134;
	mov.f32 	%f230, %f228;
	mov.u64 	%rd293, %rd291;
	@%p55 bra 	$L__BB17_164;
	setp.lt.s64 	%p56, %rd291, %rd158;
	selp.f32 	%f230, %f228, %f134, %p56;
	min.s64 	%rd293, %rd291, %rd158;
$L__BB17_164:
	mov.b32 	%r77, %f230;
	mov.b32 	%r93, 2;
	mov.b32 	%r94, 31;
	mov.b32 	%r95, -1;
	// begin inline asm
	shfl.sync.down.b32 %r76, %r77, %r93, %r94, %r95;
	// end inline asm
	mov.b32 	%f137, %r76;
	// begin inline asm
	shfl.sync.down.b32 %r81, %r82, %r93, %r94, %r95;
	// end inline asm
	mov.b64 	{%r87, %r92}, %rd293;
	// begin inline asm
	shfl.sync.down.b32 %r86, %r87, %r93, %r94, %r95;
	// end inline asm
	// begin inline asm
	shfl.sync.down.b32 %r91, %r92, %r93, %r94, %r95;
	// end inline asm
	mov.b64 	%rd161, {%r86, %r91};
	setp.gt.s32 	%p57, %r55, 29;
	mov.f32 	%f231, %f230;
	mov.u64 	%rd294, %rd293;
	@%p57 bra 	$L__BB17_168;
	setp.lt.f32 	%p58, %f230, %f137;
	mov.f32 	%f231, %f137;
	mov.u64 	%rd294, %rd161;
	@%p58 bra 	$L__BB17_168;
	setp.gt.f32 	%p59, %f230, %f137;
	mov.f32 	%f231, %f230;
	mov.u64 	%rd294, %rd293;
	@%p59 bra 	$L__BB17_168;
	setp.lt.s64 	%p60, %rd293, %rd161;
	selp.f32 	%f231, %f230, %f137, %p60;
	min.s64 	%rd294, %rd293, %rd161;
$L__BB17_168:
	mov.b32 	%r97, %f231;
	mov.b32 	%r113, 4;
	mov.b32 	%r114, 31;
	mov.b32 	%r115, -1;
	// begin inline asm
	shfl.sync.down.b32 %r96, %r97, %r113, %r114, %r115;
	// end inline asm
	mov.b32 	%f140, %r96;
	// begin inline asm
	shfl.sync.down.b32 %r101, %r102, %r113, %r114, %r115;
	// end inline asm
	mov.b64 	{%r107, %r112}, %rd294;
	// begin inline asm
	shfl.sync.down.b32 %r106, %r107, %r113, %r114, %r115;
	// end inline asm
	// begin inline asm
	shfl.sync.down.b32 %r111, %r112, %r113, %r114, %r115;
	// end inline asm
	mov.b64 	%rd164, {%r106, %r111};
	setp.gt.s32 	%p61, %r55, 27;
	mov.f32 	%f232, %f231;
	mov.u64 	%rd295, %rd294;
	@%p61 bra 	$L__BB17_172;
	setp.lt.f32 	%p62, %f231, %f140;
	mov.f32 	%f232, %f140;
	mov.u64 	%rd295, %rd164;
	@%p62 bra 	$L__BB17_172;
	setp.gt.f32 	%p63, %f231, %f140;
	mov.f32 	%f232, %f231;
	mov.u64 	%rd295, %rd294;
	@%p63 bra 	$L__BB17_172;
	setp.lt.s64 	%p64, %rd294, %rd164;
	selp.f32 	%f232, %f231, %f140, %p64;
	min.s64 	%rd295, %rd294, %rd164;
$L__BB17_172:
	mov.b32 	%r117, %f232;
	mov.b32 	%r133, 8;
	mov.b32 	%r134, 31;
	mov.b32 	%r135, -1;
	// begin inline asm
	shfl.sync.down.b32 %r116, %r117, %r133, %r134, %r135;
	// end inline asm
	mov.b32 	%f143, %r116;
	// begin inline asm
	shfl.sync.down.b32 %r121, %r122, %r133, %r134, %r135;
	// end inline asm
	mov.b64 	{%r127, %r132}, %rd295;
	// begin inline asm
	shfl.sync.down.b32 %r126, %r127, %r133, %r134, %r135;
	// end inline asm
	// begin inline asm
	shfl.sync.down.b32 %r131, %r132, %r133, %r134, %r135;
	// end inline asm
	mov.b64 	%rd167, {%r126, %r131};
	setp.gt.s32 	%p65, %r55, 23;
	mov.f32 	%f233, %f232;
	mov.u64 	%rd296, %rd295;
	@%p65 bra 	$L__BB17_176;
	setp.lt.f32 	%p66, %f232, %f143;
	mov.f32 	%f233, %f143;
	mov.u64 	%rd296, %rd167;
	@%p66 bra 	$L__BB17_176;
	setp.gt.f32 	%p67, %f232, %f143;
	mov.f32 	%f233, %f232;
	mov.u64 	%rd296, %rd295;
	@%p67 bra 	$L__BB17_176;
	setp.lt.s64 	%p68, %rd295, %rd167;
	selp.f32 	%f233, %f232, %f143, %p68;
	min.s64 	%rd296, %rd295, %rd167;
$L__BB17_176:
	mov.b32 	%r137, %f233;
	mov.b32 	%r153, 16;
	mov.b32 	%r154, 31;
	mov.b32 	%r155, -1;
	// begin inline asm
	shfl.sync.down.b32 %r136, %r137, %r153, %r154, %r155;
	// end inline asm
	mov.b32 	%f146, %r136;
	// begin inline asm
	shfl.sync.down.b32 %r141, %r142, %r153, %r154, %r155;
	// end inline asm
	mov.b64 	{%r147, %r152}, %rd296;
	// begin inline asm
	shfl.sync.down.b32 %r146, %r147, %r153, %r154, %r155;
	// end inline asm
	// begin inline asm
	shfl.sync.down.b32 %r151, %r152, %r153, %r154, %r155;
	// end inline asm
	mov.b64 	%rd170, {%r146, %r151};
	setp.gt.s32 	%p69, %r55, 15;
	mov.f32 	%f241, %f233;
	mov.u64 	%rd304, %rd296;
	@%p69 bra 	$L__BB17_180;
	setp.lt.f32 	%p70, %f233, %f146;
	mov.f32 	%f241, %f146;
	mov.u64 	%rd304, %rd170;
	@%p70 bra 	$L__BB17_180;
	setp.gt.f32 	%p71, %f233, %f146;
	mov.f32 	%f241, %f233;
	mov.u64 	%rd304, %rd296;
	@%p71 bra 	$L__BB17_180;
	setp.lt.s64 	%p72, %rd296, %rd170;
	selp.f32 	%f241, %f233, %f146, %p72;
	min.s64 	%rd304, %rd296, %rd170;
$L__BB17_180:
	setp.ne.s32 	%p73, %r55, 0;
	@%p73 bra 	$L__BB17_182;
	shr.u32 	%r156, %r17, 1;
	and.b32  	%r157, %r156, 496;
	mov.u32 	%r158, _ZN6thrust24THRUST_300001_SM_1000_NS8cuda_cub4core6detail5shmemE;
	add.s32 	%r159, %r158, %r157;
	st.shared.f32 	[%r159+8], %f241;
	st.shared.u64 	[%r159+16], %rd304;
$L__BB17_182:
	bar.sync 	0;
	setp.ne.s32 	%p74, %r17, 0;
	@%p74 bra 	$L__BB17_204;
	ld.shared.f32 	%f149, [_ZN6thrust24THRUST_300001_SM_1000_NS8cuda_cub4core6detail5shmemE+24];
	ld.shared.u64 	%rd173, [_ZN6thrust24THRUST_300001_SM_1000_NS8cuda_cub4core6detail5shmemE+32];
	setp.lt.f32 	%p75, %f241, %f149;
	mov.f32 	%f235, %f149;
	mov.u64 	%rd298, %rd173;
	@%p75 bra 	$L__BB17_186;
	setp.lt.f32 	%p76, %f149, %f241;
	mov.f32 	%f235, %f241;
	mov.u64 	%rd298, %rd304;
	@%p76 bra 	$L__BB17_186;
	setp.lt.s64 	%p77, %rd304, %rd173;
	selp.f32 	%f235, %f241, %f149, %p77;
	min.s64 	%rd298, %rd304, %rd173;
$L__BB17_186:
	ld.shared.f32 	%f152, [_ZN6thrust24THRUST_300001_SM_1000_NS8cuda_cub4core6detail5shmemE+40];
	ld.shared.u64 	%rd176, [_ZN6thrust24THRUST_300001_SM_1000_NS8cuda_cub4core6detail5shmemE+48];
	setp.lt.f32 	%p78, %f235, %f152;
	mov.f32 	%f236, %f152;
	mov.u64 	%rd299, %rd176;
	@%p78 bra 	$L__BB17_189;
	setp.lt.f32 	%p79, %f152, %f235;
	mov.f32 	%f236, %f235;
	mov.u64 	%rd299, %rd298;
	@%p79 bra 	$L__BB17_189;
	setp.lt.s64 	%p80, %rd298, %rd176;
	selp.f32 	%f236, %f235, %f152, %p80;
	min.s64 	%rd299, %rd298, %rd176;
$L__BB17_189:
	ld.shared.f32 	%f155, [_ZN6thrust24THRUST_300001_SM_1000_NS8cuda_cub4core6detail5shmemE+56];
	ld.shared.u64 	%rd179, [_ZN6thrust24THRUST_300001_SM_1000_NS8cuda_cub4core6detail5shmemE+64];
	setp.lt.f32 	%p81, %f236, %f155;
	mov.f32 	%f237, %f155;
	mov.u64 	%rd300, %rd179;
	@%p81 bra 	$L__BB17_192;
	setp.lt.f32 	%p82, %f155, %f236;
	mov.f32 	%f237, %f236;
	mov.u64 	%rd300, %rd299;
	@%p82 bra 	$L__BB17_192;
	setp.lt.s64 	%p83, %rd299, %rd179;
	selp.f32 	%f237, %f236, %f155, %p83;
	min.s64 	%rd300, %rd299, %rd179;
$L__BB17_192:
	ld.shared.f32 	%f158, [_ZN6thrust24THRUST_300001_SM_1000_NS8cuda_cub4core6detail5shmemE+72];
	ld.shared.u64 	%rd182, [_ZN6thrust24THRUST_300001_SM_1000_NS8cuda_cub4core6detail5shmemE+80];
	setp.lt.f32 	%p84, %f237, %f158;
	mov.f32 	%f238, %f158;
	mov.u64 	%rd301, %rd182;
	@%p84 bra 	$L__BB17_195;
	setp.lt.f32 	%p85, %f158, %f237;
	mov.f32 	%f238, %f237;
	mov.u64 	%rd301, %rd300;
	@%p85 bra 	$L__BB17_195;
	setp.lt.s64 	%p86, %rd300, %rd182;
	selp.f32 	%f238, %f237, %f158, %p86;
	min.s64 	%rd301, %rd300, %rd182;
$L__BB17_195:
	ld.shared.f32 	%f161, [_ZN6thrust24THRUST_300001_SM_1000_NS8cuda_cub4core6detail5shmemE+88];
	ld.shared.u64 	%rd185, [_ZN6thrust24THRUST_300001_SM_1000_NS8cuda_cub4core6detail5shmemE+96];
	setp.lt.f32 	%p87, %f238, %f161;
	mov.f32 	%f239, %f161;
	mov.u64 	%rd302, %rd185;
	@%p87 bra 	$L__BB17_198;
	setp.lt.f32 	%p88, %f161, %f238;
	mov.f32 	%f239, %f238;
	mov.u64 	%rd302, %rd301;
	@%p88 bra 	$L__BB17_198;
	setp.lt.s64 	%p89, %rd301, %rd185;
	selp.f32 	%f239, %f238, %f161, %p89;
	min.s64 	%rd302, %rd301, %rd185;
$L__BB17_198:
	ld.shared.f32 	%f164, [_ZN6thrust24THRUST_300001_SM_1000_NS8cuda_cub4core6detail5shmemE+104];
	ld.shared.u64 	%rd188, [_ZN6thrust24THRUST_300001_SM_1000_NS8cuda_cub4core6detail5shmemE+112];
	setp.lt.f32 	%p90, %f239, %f164;
	mov.f32 	%f240, %f164;
	mov.u64 	%rd303, %rd188;
	@%p90 bra 	$L__BB17_201;
	setp.lt.f32 	%p91, %f164, %f239;
	mov.f32 	%f240, %f239;
	mov.u64 	%rd303, %rd302;
	@%p91 bra 	$L__BB17_201;
	setp.lt.s64 	%p92, %rd302, %rd188;
	selp.f32 	%f240, %f239, %f164, %p92;
	min.s64 	%rd303, %rd302, %rd188;
$L__BB17_201:
	ld.shared.f32 	%f167, [_ZN6thrust24THRUST_300001_SM_1000_NS8cuda_cub4core6detail5shmemE+120];
	ld.shared.u64 	%rd191, [_ZN6thrust24THRUST_300001_SM_1000_NS8cuda_cub4core6detail5shmemE+128];
	setp.lt.f32 	%p93, %f240, %f167;
	mov.f32 	%f241, %f167;
	mov.u64 	%rd304, %rd191;
	@%p93 bra 	$L__BB17_204;
	setp.lt.f32 	%p94, %f167, %f240;
	mov.f32 	%f241, %f240;
	mov.u64 	%rd304, %rd303;
	@%p94 bra 	$L__BB17_204;
	setp.lt.s64 	%p95, %rd303, %rd191;
	selp.f32 	%f241, %f240, %f167, %p95;
	min.s64 	%rd304, %rd303, %rd191;
$L__BB17_204:
	mov.u32 	%r387, %tid.x;
	setp.ne.s32 	%p212, %r387, 0;
	@%p212 bra 	$L__BB17_206;
	ld.param.u64 	%rd234, [_ZN6thrust24THRUST_300001_SM_1000_NS8cuda_cub4core6detail13_kernel_agentINS1_8__reduce11ReduceAgentINS0_12zip_iteratorIN4cuda3std3__45tupleIJPKfNS0_17counting_iteratorIlNS0_11use_defaultESF_SF_EEEEEEEPNSB_IJflEEESJ_iNS1_9__extrema9arg_max_fIflNSA_4lessIfEEEEEEJSI_SK_iSP_EEEvDpT0__param_1];
	cvta.to.global.u64 	%rd233, %rd234;
	st.global.f32 	[%rd233], %f241;
	st.global.u64 	[%rd233+8], %rd304;
$L__BB17_206:
	ret;

}
	// .globl	_ZN6thrust24THRUST_300001_SM_1000_NS8cuda_cub4core6detail13_kernel_agentINS1_8__reduce11ReduceAgentINS0_12zip_iteratorIN4cuda3std3__45tupleIJPKfNS0_17counting_iteratorIlNS0_11use_defaultESF_SF_EEEEEEEPNSB_IJflEEESJ_iNS1_9__extrema9arg_max_fIflNSA_4lessIfEEEEEEJSI_SK_iN3cub18CUB_300001_SM_100013GridEvenShareIiEENSS_9GridQueueIjEESP_EEEvDpT0_
.visible .entry _ZN6thrust24THRUST_300001_SM_1000_NS8cuda_cub4core6detail13_kernel_agentINS1_8__reduce11ReduceAgentINS0_12zip_iteratorIN4cuda3std3__45tupleIJPKfNS0_17counting_iteratorIlNS0_11use_defaultESF_SF_EEEEEEEPNSB_IJflEEESJ_iNS1_9__extrema9arg_max_fIflNSA_4lessIfEEEEEEJSI_SK_iN3cub18CUB_300001_SM_100013GridEvenShareIiEENSS_9GridQueueIjEESP_EEEvDpT0_(
	.param .align 8 .b8 _ZN6thrust24THRUST_300001_SM_1000_NS8cuda_cub4core6detail13_kernel_agentINS1_8__reduce11ReduceAgentINS0_12zip_iteratorIN4cuda3std3__45tupleIJPKfNS0_17counting_iteratorIlNS0_11use_defaultESF_SF_EEEEEEEPNSB_IJflEEESJ_iNS1_9__extrema9arg_max_fIflNSA_4lessIfEEEEEEJSI_SK_iN3cub18CUB_300001_SM_100013GridEvenShareIiEENSS_9GridQueueIjEESP_EEEvDpT0__param_0[16],
	.param .u64 .ptr .align 1 _ZN6thrust24THRUST_300001_SM_1000_NS8cuda_cub4core6detail13_kernel_agentINS1_8__reduce11ReduceAgentINS0_12zip_iteratorIN4cuda3std3__45tupleIJPKfNS0_17counting_iteratorIlNS0_11use_defaultESF_SF_EEEEEEEPNSB_IJflEEESJ_iNS1_9__extrema9arg_max_fIflNSA_4lessIfEEEEEEJSI_SK_iN3cub18CUB_300001_SM_100013GridEvenShareIiEENSS_9GridQueueIjEESP_EEEvDpT0__param_1,
	.param .u32 _ZN6thrust24THRUST_300001_SM_1000_NS8cuda_cub4core6detail13_kernel_agentINS1_8__reduce11ReduceAgentINS0_12zip_iteratorIN4cuda3std3__45tupleIJPKfNS0_17counting_iteratorIlNS0_11use_defaultESF_SF_EEEEEEEPNSB_IJflEEESJ_iNS1_9__extrema9arg_max_fIflNSA_4lessIfEEEEEEJSI_SK_iN3cub18CUB_300001_SM_100013GridEvenShareIiEENSS_9GridQueueIjEESP_EEEvDpT0__param_2,
	.param .align 4 .b8 _ZN6thrust24THRUST_300001_SM_1000_NS8cuda_cub4core6detail13_kernel_agentINS1_8__reduce11ReduceAgentINS0_12zip_iteratorIN4cuda3std3__45tupleIJPKfNS0_17counting_iteratorIlNS0_11use_defaultESF_SF_EEEEEEEPNSB_IJflEEESJ_iNS1_9__extrema9arg_max_fIflNSA_4lessIfEEEEEEJSI_SK_iN3cub18CUB_300001_SM_100013GridEvenShareIiEENSS_9GridQueueIjEESP_EEEvDpT0__param_3[40],
	.param .align 8 .b8 _ZN6thrust24THRUST_300001_SM_1000_NS8cuda_cub4core6detail13_kernel_agentINS1_8__reduce11ReduceAgentINS0_12zip_iteratorIN4cuda3std3__45tupleIJPKfNS0_17counting_iteratorIlNS0_11use_defaultESF_SF_EEEEEEEPNSB_IJflEEESJ_iNS1_9__extrema9arg_max_fIflNSA_4lessIfEEEEEEJSI_SK_iN3cub18CUB_300001_SM_100013GridEvenShareIiEENSS_9GridQueueIjEESP_EEEvDpT0__param_4[8],
	.param .align 1 .b8 _ZN6thrust24THRUST_300001_SM_1000_NS8cuda_cub4core6detail13_kernel_agentINS1_8__reduce11ReduceAgentINS0_12zip_iteratorIN4cuda3std3__45tupleIJPKfNS0_17counting_iteratorIlNS0_11use_defaultESF_SF_EEEEEEEPNSB_IJflEEESJ_iNS1_9__extrema9arg_max_fIflNSA_4lessIfEEEEEEJSI_SK_iN3cub18CUB_300001_SM_100013GridEvenShareIiEENSS_9GridQueueIjEESP_EEEvDpT0__param_5[1]
)
.maxntid 256
{
	.reg .pred 	%p<215>;
	.reg .b32 	%r<437>;
	.reg .b32 	%f<242>;
	.reg .b64 	%rd<286>;

	ld.param.u64 	%rd3, [_ZN6thrust24THRUST_300001_SM_1000_NS8cuda_cub4core6detail13_kernel_agentINS1_8__reduce11ReduceAgentINS0_12zip_iteratorIN4cuda3std3__45tupleIJPKfNS0_17counting_iteratorIlNS0_11use_defaultESF_SF_EEEEEEEPNSB_IJflEEESJ_iNS1_9__extrema9arg_max_fIflNSA_4lessIfEEEEEEJSI_SK_iN3cub18CUB_300001_SM_100013GridEvenShareIiEENSS_9GridQueueIjEESP_EEEvDpT0__param_0+8];
	ld.param.u64 	%rd181, [_ZN6thrust24THRUST_300001_SM_1000_NS8cuda_cub4core6detail13_kernel_agentINS1_8__reduce11ReduceAgentINS0_12zip_iteratorIN4cuda3std3__45tupleIJPKfNS0_17counting_iteratorIlNS0_11use_defaultESF_SF_EEEEEEEPNSB_IJflEEESJ_iNS1_9__extrema9arg_max_fIflNSA_4lessIfEEEEEEJSI_SK_iN3cub18CUB_300001_SM_100013GridEvenShareIiEENSS_9GridQueueIjEESP_EEEvDpT0__param_0];
	ld.param.u64 	%rd182, [_ZN6thrust24THRUST_300001_SM_1000_NS8cuda_cub4core6detail13_kernel_agentINS1_8__reduce11ReduceAgentINS0_12zip_iteratorIN4cuda3std3__45tupleIJPKfNS0_17counting_iteratorIlNS0_11use_defaultESF_SF_EEEEEEEPNSB_IJflEEESJ_iNS1_9__extrema9arg_max_fIflNSA_4lessIfEEEEEEJSI_SK_iN3cub18CUB_300001_SM_100013GridEvenShareIiEENSS_9GridQueueIjEESP_EEEvDpT0__param_4];
	ld.param.u32 	%r66, [_ZN6thrust24THRUST_300001_SM_1000_NS8cuda_cub4core6detail13_kernel_agentINS1_8__reduce11ReduceAgentINS0_12zip_iteratorIN4cuda3std3__45tupleIJPKfNS0_17counting_iteratorIlNS0_11use_defaultESF_SF_EEEEEEEPNSB_IJflEEESJ_iNS1_9__extrema9arg_max_fIflNSA_4lessIfEEEEEEJSI_SK_iN3cub18CUB_300001_SM_100013GridEvenShareIiEENSS_9GridQueueIjEESP_EEEvDpT0__param_2];
	cvta.to.global.u64 	%rd1, %rd182;
	cvta.to.global.u64 	%rd2, %rd181;
	mov.u32 	%r1, %ctaid.x;
	mul.lo.s32 	%r2, %r1, 1280;
	mov.u32 	%r67, %nctaid.x;
	mul.lo.s32 	%r3, %r67, 1280;
	add.s32 	%r68, %r2, 1280;
	setp.le.s32 	%p1, %r68, %r66;
	@%p1 bra 	$L__BB18_121;
	sub.s32 	%r4, %r66, %r2;
	mov.u32 	%r5, %tid.x;
	setp.ge.s32 	%p98, %r5, %r4;
	mov.f32 	%f188, 0f00000000;
	mov.b64 	%rd232, 0;
	mov.u32 	%r420, %r5;
	@%p98 bra 	$L__BB18_3;
	add.s32 	%r190, %r2, %r5;
	cvt.s64.s32 	%rd207, %r190;
	mul.wide.s32 	%rd208, %r190, 4;
	add.s64 	%rd209, %rd2, %rd208;
	add.s64 	%rd232, %rd3, %rd207;
	ld.global.f32 	%f188, [%rd209];
	add.s32 	%r420, %r5, 256;
$L__BB18_3:
	setp.ge.s32 	%p99, %r420, %r4;
	@%p99 bra 	$L__BB18_25;
	not.b32 	%r191, %r420;
	add.s32 	%r192, %r66, %r191;
	sub.s32 	%r8, %r192, %r2;
	and.b32  	%r193, %r8, 768;
	setp.eq.s32 	%p100, %r193, 768;
	@%p100 bra 	$L__BB18_10;
	add.s32 	%r418, %r420, %r2;
	shr.u32 	%r194, %r8, 8;
	add.s32 	%r195, %r194, 1;
	and.b32  	%r196, %r195, 3;
	neg.s32 	%r417, %r196;
$L__BB18_6:
	.pragma "nounroll";
	mov.u64 	%rd6, %rd232;
	mov.f32 	%f3, %f188;
	cvt.s64.s32 	%rd211, %r418;
	add.s64 	%rd7, %rd3, %rd211;
	mul.wide.s32 	%rd212, %r418, 4;
	add.s64 	%rd213, %rd2, %rd212;
	ld.global.f32 	%f4, [%rd213];
	setp.lt.f32 	%p101, %f3, %f4;
	mov.u64 	%rd232, %rd7;
	mov.f32 	%f188, %f4;
	@%p101 bra 	$L__BB18_9;
	setp.lt.f32 	%p102, %f4, %f3;
	mov.u64 	%rd232, %rd6;
	mov.f32 	%f188, %f3;
	@%p102 bra 	$L__BB18_9;
	setp.lt.s64 	%p103, %rd6, %rd7;
	min.s64 	%rd232, %rd6, %rd7;
	selp.f32 	%f188, %f3, %f4, %p103;
$L__BB18_9:
	add.s32 	%r420, %r420, 256;
	add.s32 	%r418, %r418, 256;
	add.s32 	%r417, %r417, 1;
	setp.ne.s32 	%p104, %r417, 0;
	@%p104 bra 	$L__BB18_6;
$L__BB18_10:
	setp.lt.u32 	%p105, %r8, 768;
	@%p105 bra 	$L__BB18_25;
	add.s32 	%r421, %r420, %r2;
	add.s32 	%r424, %r421, 256;
	add.s32 	%r423, %r421, 512;
	add.s32 	%r422, %r421, 768;
	add.s64 	%rd12, %rd2, 2048;
$L__BB18_12:
	cvt.s64.s32 	%rd214, %r424;
	add.s64 	%rd14, %rd3, %rd214;
	cvt.s64.s32 	%rd215, %r423;
	add.s64 	%rd15, %rd3, %rd215;
	cvt.s64.s32 	%rd216, %r422;
	add.s64 	%rd16, %rd3, %rd216;
	cvt.s64.s32 	%rd217, %r421;
	mul.wide.s32 	%rd218, %r421, 4;
	add.s64 	%rd17, %rd12, %rd218;
	add.s64 	%rd18, %rd3, %rd217;
	ld.global.f32 	%f10, [%rd17+-2048];
	setp.lt.f32 	%p106, %f188, %f10;
	mov.u64 	%rd229, %rd18;
	mov.f32 	%f185, %f10;
	@%p106 bra 	$L__BB18_15;
	setp.lt.f32 	%p107, %f10, %f188;
	mov.u64 	%rd229, %rd232;
	mov.f32 	%f185, %f188;
	@%p107 bra 	$L__BB18_15;
	setp.lt.s64 	%p108, %rd232, %rd18;
	min.s64 	%rd229, %rd232, %rd18;
	selp.f32 	%f185, %f188, %f10, %p108;
$L__BB18_15:
	ld.global.f32 	%f13, [%rd17+-1024];
	setp.lt.f32 	%p109, %f185, %f13;
	mov.u64 	%rd230, %rd14;
	mov.f32 	%f186, %f13;
	@%p109 bra 	$L__BB18_18;
	setp.lt.f32 	%p110, %f13, %f185;
	mov.u64 	%rd230, %rd229;
	mov.f32 	%f186, %f185;
	@%p110 bra 	$L__BB18_18;
	setp.lt.s64 	%p111, %rd229, %rd14;
	min.s64 	%rd230, %rd229, %rd14;
	selp.f32 	%f186, %f185, %f13, %p111;
$L__BB18_18:
	ld.global.f32 	%f16, [%rd17];
	setp.lt.f32 	%p112, %f186, %f16;
	mov.u64 	%rd231, %rd15;
	mov.f32 	%f187, %f16;
	@%p112 bra 	$L__BB18_21;
	setp.lt.f32 	%p113, %f16, %f186;
	mov.u64 	%rd231, %rd230;
	mov.f32 	%f187, %f186;
	@%p113 bra 	$L__BB18_21;
	setp.lt.s64 	%p114, %rd230, %rd15;
	min.s64 	%rd231, %rd230, %rd15;
	selp.f32 	%f187, %f186, %f16, %p114;
$L__BB18_21:
	ld.global.f32 	%f19, [%rd17+1024];
	setp.lt.f32 	%p115, %f187, %f19;
	mov.u64 	%rd232, %rd16;
	mov.f32 	%f188, %f19;
	@%p115 bra 	$L__BB18_24;
	setp.lt.f32 	%p116, %f19, %f187;
	mov.u64 	%rd232, %rd231;
	mov.f32 	%f188, %f187;
	@%p116 bra 	$L__BB18_24;
	setp.lt.s64 	%p117, %rd231, %rd16;
	min.s64 	%rd232, %rd231, %rd16;
	selp.f32 	%f188, %f187, %f19, %p117;
$L__BB18_24:
	add.s32 	%r420, %r420, 1024;
	add.s32 	%r424, %r424, 1024;
	add.s32 	%r423, %r423, 1024;
	add.s32 	%r422, %r422, 1024;
	add.s32 	%r421, %r421, 1024;
	setp.lt.s32 	%p118, %r420, %r4;
	@%p118 bra 	$L__BB18_12;
$L__BB18_25:
	setp.lt.s32 	%p119, %r4, 256;
	@%p119 bra 	$L__BB18_70;
	// begin inline asm
	mov.u32 %r310, %laneid;
	// end inline asm
	mov.b32 	%r312, %f188;
	mov.b32 	%r328, 1;
	mov.b32 	%r329, 31;
	mov.b32 	%r330, -1;
	// begin inline asm
	shfl.sync.down.b32 %r311, %r312, %r328, %r329, %r330;
	// end inline asm
	mov.b32 	%f23, %r311;
	// begin inline asm
	shfl.sync.down.b32 %r316, %r317, %r328, %r329, %r330;
	// end inline asm
	mov.b64 	{%r322, %r327}, %rd232;
	// begin inline asm
	shfl.sync.down.b32 %r321, %r322, %r328, %r329, %r330;
	// end inline asm
	// begin inline asm
	shfl.sync.down.b32 %r326, %r327, %r328, %r329, %r330;
	// end inline asm
	mov.b64 	%rd28, {%r321, %r326};
	setp.gt.s32 	%p171, %r310, 30;
	mov.u64 	%rd234, %rd232;
	mov.f32 	%f190, %f188;
	@%p171 bra 	$L__BB18_30;
	setp.lt.f32 	%p172, %f188, %f23;
	mov.u64 	%rd234, %rd28;
	mov.f32 	%f190, %f23;
	@%p172 bra 	$L__BB18_30;
	setp.gt.f32 	%p173, %f188, %f23;
	mov.u64 	%rd234, %rd232;
	mov.f32 	%f190, %f188;
	@%p173 bra 	$L__BB18_30;
	setp.lt.s64 	%p174, %rd232, %rd28;
	min.s64 	%rd234, %rd232, %rd28;
	selp.f32 	%f190, %f188, %f23, %p174;
$L__BB18_30:
	mov.b32 	%r332, %f190;
	mov.b32 	%r348, 2;
	mov.b32 	%r349, 31;
	mov.b32 	%r350, -1;
	// begin inline asm
	shfl.sync.down.b32 %r331, %r332, %r348, %r349, %r350;
	// end inline asm
	mov.b32 	%f26, %r331;
	// begin inline asm
	shfl.sync.down.b32 %r336, %r337, %r348, %r349, %r350;
	// end inline asm
	mov.b64 	{%r342, %r347}, %rd234;
	// begin inline asm
	shfl.sync.down.b32 %r341, %r342, %r348, %r349, %r350;
	// end inline asm
	// begin inline asm
	shfl.sync.down.b32 %r346, %r347, %r348, %r349, %r350;
	// end inline asm
	mov.b64 	%rd31, {%r341, %r346};
	setp.gt.s32 	%p175, %r310, 29;
	mov.u64 	%rd235, %rd234;
	mov.f32 	%f191, %f190;
	@%p175 bra 	$L__BB18_34;
	setp.lt.f32 	%p176, %f190, %f26;
	mov.u64 	%rd235, %rd31;
	mov.f32 	%f191, %f26;
	@%p176 bra 	$L__BB18_34;
	setp.gt.f32 	%p177, %f190, %f26;
	mov.u64 	%rd235, %rd234;
	mov.f32 	%f191, %f190;
	@%p177 bra 	$L__BB18_34;
	setp.lt.s64 	%p178, %rd234, %rd31;
	min.s64 	%rd235, %rd234, %rd31;
	selp.f32 	%f191, %f190, %f26, %p178;
$L__BB18_34:
	mov.b32 	%r352, %f191;
	mov.b32 	%r368, 4;
	mov.b32 	%r369, 31;
	mov.b32 	%r370, -1;
	// begin inline asm
	shfl.sync.down.b32 %r351, %r352, %r368, %r369, %r370;
	// end inline asm
	mov.b32 	%f29, %r351;
	// begin inline asm
	shfl.sync.down.b32 %r356, %r357, %r368, %r369, %r370;
	// end inline asm
	mov.b64 	{%r362, %r367}, %rd235;
	// begin inline asm
	shfl.sync.down.b32 %r361, %r362, %r368, %r369, %r370;
	// end inline asm
	// begin inline asm
	shfl.sync.down.b32 %r366, %r367, %r368, %r369, %r370;
	// end inline asm
	mov.b64 	%rd34, {%r361, %r366};
	setp.gt.s32 	%p179, %r310, 27;
	mov.u64 	%rd236, %rd235;
	mov.f32 	%f192, %f191;
	@%p179 bra 	$L__BB18_38;
	setp.lt.f32 	%p180, %f191, %f29;
	mov.u64 	%rd236, %rd34;
	mov.f32 	%f192, %f29;
	@%p180 bra 	$L__BB18_38;
	setp.gt.f32 	%p181, %f191, %f29;
	mov.u64 	%rd236, %rd235;
	mov.f32 	%f192, %f191;
	@%p181 bra 	$L__BB18_38;
	setp.lt.s64 	%p182, %rd235, %rd34;
	min.s64 	%rd236, %rd235, %rd34;
	selp.f32 	%f192, %f191, %f29, %p182;
$L__BB18_38:
	mov.b32 	%r372, %f192;
	mov.b32 	%r388, 8;
	mov.b32 	%r389, 31;
	mov.b32 	%r390, -1;
	// begin inline asm
	shfl.sync.down.b32 %r371, %r372, %r388, %r389, %r390;
	// end inline asm
	mov.b32 	%f32, %r371;
	// begin inline asm
	shfl.sync.down.b32 %r376, %r377, %r388, %r389, %r390;
	// end inline asm
	mov.b64 	{%r382, %r387}, %rd236;
	// begin inline asm
	shfl.sync.down.b32 %r381, %r382, %r388, %r389, %r390;
	// end inline asm
	// begin inline asm
	shfl.sync.down.b32 %r386, %r387, %r388, %r389, %r390;
	// end inline asm
	mov.b64 	%rd37, {%r381, %r386};
	setp.gt.s32 	%p183, %r310, 23;
	mov.u64 	%rd237, %rd236;
	mov.f32 	%f193, %f192;
	@%p183 bra 	$L__BB18_42;
	setp.lt.f32 	%p184, %f192, %f32;
	mov.u64 	%rd237, %rd37;
	mov.f32 	%f193, %f32;
	@%p184 bra 	$L__BB18_42;
	setp.gt.f32 	%p185, %f192, %f32;
	mov.u64 	%rd237, %rd236;
	mov.f32 	%f193, %f192;
	@%p185 bra 	$L__BB18_42;
	setp.lt.s64 	%p186, %rd236, %rd37;
	min.s64 	%rd237, %rd236, %rd37;
	selp.f32 	%f193, %f192, %f32, %p186;
$L__BB18_42:
	mov.b32 	%r392, %f193;
	mov.b32 	%r408, 16;
	mov.b32 	%r409, 31;
	mov.b32 	%r410, -1;
	// begin inline asm
	shfl.sync.down.b32 %r391, %r392, %r408, %r409, %r410;
	// end inline asm
	mov.b32 	%f35, %r391;
	// begin inline asm
	shfl.sync.down.b32 %r396, %r397, %r408, %r409, %r410;
	// end inline asm
	mov.b64 	{%r402, %r407}, %rd237;
	// begin inline asm
	shfl.sync.down.b32 %r401, %r402, %r408, %r409, %r410;
	// end inline asm
	// begin inline asm
	shfl.sync.down.b32 %r406, %r407, %r408, %r409, %r410;
	// end inline asm
	mov.b64 	%rd40, {%r401, %r406};
	setp.gt.s32 	%p187, %r310, 15;
	mov.u64 	%rd285, %rd237;
	mov.f32 	%f241, %f193;
	@%p187 bra 	$L__BB18_46;
	setp.lt.f32 	%p188, %f193, %f35;
	mov.u64 	%rd285, %rd40;
	mov.f32 	%f241, %f35;
	@%p188 bra 	$L__BB18_46;
	setp.gt.f32 	%p189, %f193, %f35;
	mov.u64 	%rd285, %rd237;
	mov.f32 	%f241, %f193;
	@%p189 bra 	$L__BB18_46;
	setp.lt.s64 	%p190, %rd237, %rd40;
	min.s64 	%rd285, %rd237, %rd40;
	selp.f32 	%f241, %f193, %f35, %p190;
$L__BB18_46:
	setp.ne.s32 	%p191, %r310, 0;
	@%p191 bra 	$L__BB18_48;
	shr.u32 	%r411, %r5, 1;
	and.b32  	%r412, %r411, 496;
	mov.u32 	%r413, _ZN6thrust24THRUST_300001_SM_1000_NS8cuda_cub4core6detail5shmemE;
	add.s32 	%r414, %r413, %r412;
	st.shared.f32 	[%r414+8], %f241;
	st.shared.u64 	[%r414+16], %rd285;
$L__BB18_48:
	bar.sync 	0;
	setp.ne.s32 	%p192, %r5, 0;
	@%p192 bra 	$L__BB18_208;
	ld.shared.f32 	%f38, [_ZN6thrust24THRUST_300001_SM_1000_NS8cuda_cub4core6detail5shmemE+24];
	ld.shared.u64 	%rd43, [_ZN6thrust24THRUST_300001_SM_1000_NS8cuda_cub4core6detail5shmemE+32];
	setp.lt.f32 	%p193, %f241, %f38;
	mov.u64 	%rd239, %rd43;
	mov.f32 	%f195, %f38;
	@%p193 bra 	$L__BB18_52;
	setp.lt.f32 	%p194, %f38, %f241;
	mov.u64 	%rd239, %rd285;
	mov.f32 	%f195, %f241;
	@%p194 bra 	$L__BB18_52;
	setp.lt.s64 	%p195, %rd285, %rd43;
	min.s64 	%rd239, %rd285, %rd43;
	selp.f32 	%f195, %f241, %f38, %p195;
$L__BB18_52:
	ld.shared.f32 	%f41, [_ZN6thrust24THRUST_300001_SM_1000_NS8cuda_cub4core6detail5shmemE+40];
	ld.shared.u64 	%rd46, [_ZN6thrust24THRUST_300001_SM_1000_NS8cuda_cub4core6detail5shmemE+48];
	setp.lt.f32 	%p196, %f195, %f41;
	mov.u64 	%rd240, %rd46;
	mov.f32 	%f196, %f41;
	@%p196 bra 	$L__BB18_55;
	setp.lt.f32 	%p197, %f41, %f195;
	mov.u64 	%rd240, %rd239;
	mov.f32 	%f196, %f195;
	@%p197 bra 	$L__BB18_55;
	setp.lt.s64 	%p198, %rd239, %rd46;
	min.s64 	%rd240, %rd239, %rd46;
	selp.f32 	%f196, %f195, %f41, %p198;
$L__BB18_55:
	ld.shared.f32 	%f44, [_ZN6thrust24THRUST_300001_SM_1000_NS8cuda_cub4core6detail5shmemE+56];
	ld.shared.u64 	%rd49, [_ZN6thrust24THRUST_300001_SM_1000_NS8cuda_cub4core6detail5shmemE+64];
	setp.lt.f32 	%p199, %f196, %f44;
	mov.u64 	%rd241, %rd49;
	mov.f32 	%f197, %f44;
	@%p199 bra 	$L__BB18_58;
	setp.lt.f32 	%p200, %f44, %f196;
	mov.u64 	%rd241, %rd240;
	mov.f32 	%f197, %f196;
	@%p200 bra 	$L__BB18_58;
	setp.lt.s64 	%p201, %rd240, %rd49;
	min.s64 	%rd241, %rd240, %rd49;
	selp.f32 	%f197, %f196, %f44, %p201;
$L__BB18_58:
	ld.shared.f32 	%f47, [_ZN6thrust24THRUST_300001_SM_1000_NS8cuda_cub4core6detail5shmemE+72];
	ld.shared.u64 	%rd52, [_ZN6thrust24THRUST_300001_SM_1000_NS8cuda_cub4core6detail5shmemE+80];
	setp.lt.f32 	%p202, %f197, %f47;
	mov.u64 	%rd242, %rd52;
	mov.f32 	%f198, %f47;
	@%p202 bra 	$L__BB18_61;
	setp.lt.f32 	%p203, %f47, %f197;
	mov.u64 	%rd242, %rd241;
	mov.f32 	%f198, %f197;
	@%p203 bra 	$L__BB18_61;
	setp.lt.s64 	%p204, %rd241, %rd52;
	min.s64 	%rd242, %rd241, %rd52;
	selp.f32 	%f198, %f197, %f47, %p204;
$L__BB18_61:
	ld.shared.f32 	%f50, [_ZN6thrust24THRUST_300001_SM_1000_NS8cuda_cub4core6detail5shmemE+88];
	ld.shared.u64 	%rd55, [_ZN6thrust24THRUST_300001_SM_1000_NS8cuda_cub4core6detail5shmemE+96];
	setp.lt.f32 	%p205, %f198, %f50;
	mov.u64 	%rd243, %rd55;
	mov.f32 	%f199, %f50;
	@%p205 bra 	$L__BB18_64;
	setp.lt.f32 	%p206, %f50, %f198;
	mov.u64 	%rd243, %rd242;
	mov.f32 	%f199, %f198;
	@%p206 bra 	$L__BB18_64;
	setp.lt.s64 	%p207, %rd242, %rd55;
	min.s64 	%rd243, %rd242, %rd55;
	selp.f32 	%f199, %f198, %f50, %p207;
$L__BB18_64:
	ld.shared.f32 	%f53, [_ZN6thrust24THRUST_300001_SM_1000_NS8cuda_cub4core6detail5shmemE+104];
	ld.shared.u64 	%rd58, [_ZN6thrust24THRUST_300001_SM_1000_NS8cuda_cub4core6detail5shmemE+112];
	setp.lt.f32 	%p208, %f199, %f53;
	mov.u64 	%rd244, %rd58;
	mov.f32 	%f200, %f53;
	@%p208 bra 	$L__BB18_67;
	setp.lt.f32 	%p209, %f53, %f199;
	mov.u64 	%rd244, %rd243;
	mov.f32 	%f200, %f199;
	@%p209 bra 	$L__BB18_67;
	setp.lt.s64 	%p210, %rd243, %rd58;
	min.s64 	%rd244, %rd243, %rd58;
	selp.f32 	%f200, %f199, %f53, %p210;
$L__BB18_67:
	ld.shared.f32 	%f56, [_ZN6thrust24THRUST_300001_SM_1000_NS8cuda_cub4core6detail5shmemE+120];
	ld.shared.u64 	%rd61, [_ZN6thrust24THRUST_300001_SM_1000_NS8cuda_cub4core6detail5shmemE+128];
	setp.lt.f32 	%p211, %f200, %f56;
	mov.f32 	%f241, %f56;
	mov.u64 	%rd285, %rd61;
	@%p211 bra 	$L__BB18_208;
	setp.lt.f32 	%p212, %f56, %f200;
	mov.f32 	%f241, %f200;
	mov.u64 	%rd285, %rd244;
	@%p212 bra 	$L__BB18_208;
	setp.lt.s64 	%p213, %rd244, %rd61;
	min.s64 	%rd285, %rd244, %rd61;
	selp.f32 	%f241, %f200, %f56, %p213;
	bra.uni 	$L__BB18_208;
$L__BB18_70:
	// begin inline asm
	mov.u32 %r197, %laneid;
	// end inline asm
	and.b32  	%r218, %r5, 992;
	add.s32 	%r219, %r218, 32;
	setp.gt.s32 	%p120, %r219, %r4;
	not.b32 	%r220, %r218;
	add.s32 	%r221, %r4, %r220;
	selp.b32 	%r216, %r221, 31, %p120;
	mov.b32 	%r199, %f188;
	mov.b32 	%r215, 1;
	mov.b32 	%r217, -1;
	// begin inline asm
	shfl.sync.down.b32 %r198, %r199, %r215, %r216, %r217;
	// end inline asm
	mov.b32 	%f58, %r198;
	// begin inline asm
	shfl.sync.down.b32 %r203, %r204, %r215, %r216, %r217;
	// end inline asm
	mov.b64 	{%r209, %r214}, %rd232;
	// begin inline asm
	shfl.sync.down.b32 %r208, %r209, %r215, %r216, %r217;
	// end inline asm
	// begin inline asm
	shfl.sync.down.b32 %r213, %r214, %r215, %r216, %r217;
	// end inline asm
	mov.b64 	%rd63, {%r208, %r213};
	setp.ge.s32 	%p121, %r197, %r216;
	mov.f32 	%f201, %f188;
	mov.u64 	%rd245, %rd232;
	@%p121 bra 	$L__BB18_74;
	setp.lt.f32 	%p122, %f188, %f58;
	mov.f32 	%f201, %f58;
	mov.u64 	%rd245, %rd63;
	@%p122 bra 	$L__BB18_74;
	setp.gt.f32 	%p123, %f188, %f58;
	mov.f32 	%f201, %f188;
	mov.u64 	%rd245, %rd232;
	@%p123 bra 	$L__BB18_74;
	setp.lt.s64 	%p124, %rd232, %rd63;
	selp.f32 	%f201, %f188, %f58, %p124;
	min.s64 	%rd245, %rd232, %rd63;
$L__BB18_74:
	mov.b32 	%r223, %f201;
	mov.b32 	%r239, 2;
	mov.b32 	%r241, -1;
	// begin inline asm
	shfl.sync.down.b32 %r222, %r223, %r239, %r216, %r241;
	// end inline asm
	mov.b32 	%f61, %r222;
	// begin inline asm
	shfl.sync.down.b32 %r227, %r228, %r239, %r216, %r241;
	// end inline asm
	mov.b64 	{%r233, %r238}, %rd245;
	// begin inline asm
	shfl.sync.down.b32 %r232, %r233, %r239, %r216, %r241;
	// end inline asm
	// begin inline asm
	shfl.sync.down.b32 %r237, %r238, %r239, %r216, %r241;
	// end inline asm
	mov.b64 	%rd66, {%r232, %r237};
	add.s32 	%r242, %r197, 2;
	setp.gt.s32 	%p125, %r242, %r216;
	mov.f32 	%f202, %f201;
	mov.u64 	%rd246, %rd245;
	@%p125 bra 	$L__BB18_78;
	setp.lt.f32 	%p126, %f201, %f61;
	mov.f32 	%f202, %f61;
	mov.u64 	%rd246, %rd66;
	@%p126 bra 	$L__BB18_78;
	setp.gt.f32 	%p127, %f201, %f61;
	mov.f32 	%f202, %f201;
	mov.u64 	%rd246, %rd245;
	@%p127 bra 	$L__BB18_78;
	setp.lt.s64 	%p128, %rd245, %rd66;
	selp.f32 	%f202, %f201, %f61, %p128;
	min.s64 	%rd246, %rd245, %rd66;
$L__BB18_78:
	mov.b32 	%r244, %f202;
	mov.b32 	%r260, 4;
	mov.b32 	%r262, -1;
	// begin inline asm
	shfl.sync.down.b32 %r243, %r244, %r260, %r216, %r262;
	// end inline asm
	mov.b32 	%f64, %r243;
	// begin inline asm
	shfl.sync.down.b32 %r248, %r249, %r260, %r216, %r262;
	// end inline asm
	mov.b64 	{%r254, %r259}, %rd246;
	// begin inline asm
	shfl.sync.down.b32 %r253, %r254, %r260, %r216, %r262;
	// end inline asm
	// begin inline asm
	shfl.sync.down.b32 %r258, %r259, %r260, %r216, %r262;
	// end inline asm
	mov.b64 	%rd69, {%r253, %r258};
	add.s32 	%r263, %r197, 4;
	setp.gt.s32 	%p129, %r263, %r216;
	mov.f32 	%f203, %f202;
	mov.u64 	%rd247, %rd246;
	@%p129 bra 	$L__BB18_82;
	setp.lt.f32 	%p130, %f202, %f64;
	mov.f32 	%f203, %f64;
	mov.u64 	%rd247, %rd69;
	@%p130 bra 	$L__BB18_82;
	setp.gt.f32 	%p131, %f202, %f64;
	mov.f32 	%f203, %f202;
	mov.u64 	%rd247, %rd246;
	@%p131 bra 	$L__BB18_82;
	setp.lt.s64 	%p132, %rd246, %rd69;
	selp.f32 	%f203, %f202, %f64, %p132;
	min.s64 	%rd247, %rd246, %rd69;
$L__BB18_82:
	mov.b32 	%r265, %f203;
	mov.b32 	%r281, 8;
	mov.b32 	%r283, -1;
	// begin inline asm
	shfl.sync.down.b32 %r264, %r265, %r281, %r216, %r283;
	// end inline asm
	mov.b32 	%f67, %r264;
	// begin inline asm
	shfl.sync.down.b32 %r269, %r270, %r281, %r216, %r283;
	// end inline asm
	mov.b64 	{%r275, %r280}, %rd247;
	// begin inline asm
	shfl.sync.down.b32 %r274, %r275, %r281, %r216, %r283;
	// end inline asm
	// begin inline asm
	shfl.sync.down.b32 %r279, %r280, %r281, %r216, %r283;
	// end inline asm
	mov.b64 	%rd72, {%r274, %r279};
	add.s32 	%r284, %r197, 8;
	setp.gt.s32 	%p133, %r284, %r216;
	mov.f32 	%f204, %f203;
	mov.u64 	%rd248, %rd247;
	@%p133 bra 	$L__BB18_86;
	setp.lt.f32 	%p134, %f203, %f67;
	mov.f32 	%f204, %f67;
	mov.u64 	%rd248, %rd72;
	@%p134 bra 	$L__BB18_86;
	setp.gt.f32 	%p135, %f203, %f67;
	mov.f32 	%f204, %f203;
	mov.u64 	%rd248, %rd247;
	@%p135 bra 	$L__BB18_86;
	setp.lt.s64 	%p136, %rd247, %rd72;
	selp.f32 	%f204, %f203, %f67, %p136;
	min.s64 	%rd248, %rd247, %rd72;
$L__BB18_86:
	mov.b32 	%r286, %f204;
	mov.b32 	%r302, 16;
	mov.b32 	%r304, -1;
	// begin inline asm
	shfl.sync.down.b32 %r285, %r286, %r302, %r216, %r304;
	// end inline asm
	mov.b32 	%f70, %r285;
	// begin inline asm
	shfl.sync.down.b32 %r290, %r291, %r302, %r216, %r304;
	// end inline asm
	mov.b64 	{%r296, %r301}, %rd248;
	// begin inline asm
	shfl.sync.down.b32 %r295, %r296, %r302, %r216, %r304;
	// end inline asm
	// begin inline asm
	shfl.sync.down.b32 %r300, %r301, %r302, %r216, %r304;
	// end inline asm
	mov.b64 	%rd75, {%r295, %r300};
	add.s32 	%r305, %r197, 16;
	setp.gt.s32 	%p137, %r305, %r216;
	mov.f32 	%f241, %f204;
	mov.u64 	%rd285, %rd248;
	@%p137 bra 	$L__BB18_90;
	setp.lt.f32 	%p138, %f204, %f70;
	mov.f32 	%f241, %f70;
	mov.u64 	%rd285, %rd75;
	@%p138 bra 	$L__BB18_90;
	setp.gt.f32 	%p139, %f204, %f70;
	mov.f32 	%f241, %f204;
	mov.u64 	%rd285, %rd248;
	@%p139 bra 	$L__BB18_90;
	setp.lt.s64 	%p140, %rd248, %rd75;
	selp.f32 	%f241, %f204, %f70, %p140;
	min.s64 	%rd285, %rd248, %rd75;
$L__BB18_90:
	setp.ne.s32 	%p141, %r197, 0;
	@%p141 bra 	$L__BB18_92;
	shr.u32 	%r306, %r5, 1;
	and.b32  	%r307, %r306, 496;
	mov.u32 	%r308, _ZN6thrust24THRUST_300001_SM_1000_NS8cuda_cub4core6detail5shmemE;
	add.s32 	%r309, %r308, %r307;
	st.shared.f32 	[%r309+8], %f241;
	st.shared.u64 	[%r309+16], %rd285;
$L__BB18_92:
	bar.sync 	0;
	setp.ne.s32 	%p142, %r5, 0;
	@%p142 bra 	$L__BB18_208;
	setp.lt.s32 	%p143, %r4, 33;
	mov.f32 	%f206, %f241;
	mov.u64 	%rd250, %rd285;
	@%p143 bra 	$L__BB18_97;
	ld.shared.f32 	%f73, [_ZN6thrust24THRUST_300001_SM_1000_NS8cuda_cub4core6detail5shmemE+24];
	ld.shared.u64 	%rd78, [_ZN6thrust24THRUST_300001_SM_1000_NS8cuda_cub4core6detail5shmemE+32];
	setp.lt.f32 	%p144, %f241, %f73;
	mov.f32 	%f206, %f73;
	mov.u64 	%rd250, %rd78;
	@%p144 bra 	$L__BB18_97;
	setp.lt.f32 	%p145, %f73, %f241;
	mov.f32 	%f206, %f241;
	mov.u64 	%rd250, %rd285;
	@%p145 bra 	$L__BB18_97;
	setp.lt.s64 	%p146, %rd285, %rd78;
	selp.f32 	%f206, %f241, %f73, %p146;
	min.s64 	%rd250, %rd285, %rd78;
$L__BB18_97:
	setp.lt.s32 	%p147, %r4, 65;
	mov.f32 	%f207, %f206;
	mov.u64 	%rd251, %rd250;
	@%p147 bra 	$L__BB18_101;
	ld.shared.f32 	%f76, [_ZN6thrust24THRUST_300001_SM_1000_NS8cuda_cub4core6detail5shmemE+40];
	ld.shared.u64 	%rd81, [_ZN6thrust24THRUST_300001_SM_1000_NS8cuda_cub4core6detail5shmemE+48];
	setp.lt.f32 	%p148, %f206, %f76;
	mov.f32 	%f207, %f76;
	mov.u64 	%rd251, %rd81;
	@%p148 bra 	$L__BB18_101;
	setp.lt.f32 	%p149, %f76, %f206;
	mov.f32 	%f207, %f206;
	mov.u64 	%rd251, %rd250;
	@%p149 bra 	$L__BB18_101;
	setp.lt.s64 	%p150, %rd250, %rd81;
	selp.f32 	%f207, %f206, %f76, %p150;
	min.s64 	%rd251, %rd250, %rd81;
$L__BB18_101:
	setp.lt.s32 	%p151, %r4, 97;
	mov.f32 	%f208, %f207;
	mov.u64 	%rd252, %rd251;
	@%p151 bra 	$L__BB18_105;
	ld.shared.f32 	%f79, [_ZN6thrust24THRUST_300001_SM_1000_NS8cuda_cub4core6detail5shmemE+56];
	ld.shared.u64 	%rd84, [_ZN6thrust24THRUST_300001_SM_1000_NS8cuda_cub4core6detail5shmemE+64];
	setp.lt.f32 	%p152, %f207, %f79;
	mov.f32 	%f208, %f79;
	mov.u64 	%rd252, %rd84;
	@%p152 bra 	$L__BB18_105;
	setp.lt.f32 	%p153, %f79, %f207;
	mov.f32 	%f208, %f207;
	mov.u64 	%rd252, %rd251;
	@%p153 bra 	$L__BB18_105;
	setp.lt.s64 	%p154, %rd251, %rd84;
	selp.f32 	%f208, %f207, %f79, %p154;
	min.s64 	%rd252, %rd251, %rd84;
$L__BB18_105:
	setp.lt.s32 	%p155, %r4, 129;
	mov.f32 	%f209, %f208;
	mov.u64 	%rd253, %rd252;
	@%p155 bra 	$L__BB18_109;
	ld.shared.f32 	%f82, [_ZN6thrust24THRUST_300001_SM_1000_NS8cuda_cub4core6detail5shmemE+72];
	ld.shared.u64 	%rd87, [_ZN6thrust24THRUST_300001_SM_1000_NS8cuda_cub4core6detail5shmemE+80];
	setp.lt.f32 	%p156, %f208, %f82;
	mov.f32 	%f209, %f82;
	mov.u64 	%rd253, %rd87;
	@%p156 bra 	$L__BB18_109;
	setp.lt.f32 	%p157, %f82, %f208;
	mov.f32 	%f209, %f208;
	mov.u64 	%rd253, %rd252;
	@%p157 bra 	$L__BB18_109;
	setp.lt.s64 	%p158, %rd252, %rd87;
	selp.f32 	%f209, %f208, %f82, %p158;
	min.s64 	%rd253, %rd252, %rd87;
$L__BB18_109:
	setp.lt.s32 	%p159, %r4, 161;
	mov.f32 	%f210, %f209;
	mov.u64 	%rd254, %rd253;
	@%p159 bra 	$L__BB18_113;
	ld.shared.f32 	%f85, [_ZN6thrust24THRUST_300001_SM_1000_NS8cuda_cub4core6detail5shmemE+88];
	ld.shared.u64 	%rd90, [_ZN6thrust24THRUST_300001_SM_1000_NS8cuda_cub4core6detail5shmemE+96];
	setp.lt.f32 	%p160, %f209, %f85;
	mov.f32 	%f210, %f85;
	mov.u64 	%rd254, %rd90;
	@%p160 bra 	$L__BB18_113;
	setp.lt.f32 	%p161, %f85, %f209;
	mov.f32 	%f210, %f209;
	mov.u64 	%rd254, %rd253;
	@%p161 bra 	$L__BB18_113;
	setp.lt.s64 	%p162, %rd253, %rd90;
	selp.f32 	%f210, %f209, %f85, %p162;
	min.s64 	%rd254, %rd253, %rd90;
$L__BB18_113:
	setp.lt.s32 	%p163, %r4, 193;
	mov.f32 	%f211, %f210;
	mov.u64 	%rd255, %rd254;
	@%p163 bra 	$L__BB18_117;
	ld.shared.f32 	%f88, [_ZN6thrust24THRUST_300001_SM_1000_NS8cuda_cub4core6detail5shmemE+104];
	ld.shared.u64 	%rd93, [_ZN6thrust24THRUST_300001_SM_1000_NS8cuda_cub4core6detail5shmemE+112];
	setp.lt.f32 	%p164, %f210, %f88;
	mov.f32 	%f211, %f88;
	mov.u64 	%rd255, %rd93;
	@%p164 bra 	$L__BB18_117;
	setp.lt.f32 	%p165, %f88, %f210;
	mov.f32 	%f211, %f210;
	mov.u64 	%rd255, %rd254;
	@%p165 bra 	$L__BB18_117;
	setp.lt.s64 	%p166, %rd254, %rd93;
	selp.f32 	%f211, %f210, %f88, %p166;
	min.s64 	%rd255, %rd254, %rd93;
$L__BB18_117:
	setp.lt.s32 	%p167, %r4, 225;
	mov.f32 	%f241, %f211;
	mov.u64 	%rd285, %rd255;
	@%p167 bra 	$L__BB18_208;
	ld.shared.f32 	%f91, [_ZN6thrust24THRUST_300001_SM_1000_NS8cuda_cub4core6detail5shmemE+120];
	ld.shared.u64 	%rd96, [_ZN6thrust24THRUST_300001_SM_1000_NS8cuda_cub4core6detail5shmemE+128];
	setp.lt.f32 	%p168, %f211, %f91;
	mov.f32 	%f241, %f91;
	mov.u64 	%rd285, %rd96;
	@%p168 bra 	$L__BB18_208;
	setp.lt.f32 	%p169, %f91, %f211;
	mov.f32 	%f241, %f211;
	mov.u64 	%rd285, %rd255;
	@%p169 bra 	$L__BB18_208;
	setp.lt.s64 	%p170, %rd255, %rd96;
	selp.f32 	%f241, %f211, %f91, %p170;
	min.s64 	%rd285, %rd255, %rd96;
	bra.uni 	$L__BB18_208;
$L__BB18_121:
	mov.u32 	%r35, %tid.x;
	cvt.s64.s32 	%rd183, %r2;
	add.s64 	%rd98, %rd3, %rd183;
	cvt.u64.u32 	%rd99, %r35;
	add.s64 	%rd184, %rd99, %rd183;
	shl.b64 	%rd185, %rd184, 2;
	add.s64 	%rd186, %rd2, %rd185;
	ld.global.f32 	%f170, [%rd186];
	add.s32 	%r69, %r35, 256;
	cvt.u64.u32 	%rd187, %r69;
	ld.global.f32 	%f171, [%rd186+1024];
	add.s32 	%r70, %r35, 512;
	cvt.u64.u32 	%rd188, %r70;
	ld.global.f32 	%f172, [%rd186+2048];
	add.s32 	%r71, %r35, 768;
	cvt.u64.u32 	%rd189, %r71;
	ld.global.f32 	%f173, [%rd186+3072];
	or.b32  	%r72, %r35, 1024;
	cvt.u64.u32 	%rd100, %r72;
	add.s64 	%rd273, %rd98, %rd100;
	ld.global.f32 	%f229, [%rd186+4096];
	setp.geu.f32 	%p2, %f170, %f171;
	selp.f32 	%f174, %f170, %f171, %p2;
	selp.b64 	%rd190, %rd99, %rd187, %p2;
	setp.geu.f32 	%p3, %f174, %f172;
	selp.f32 	%f175, %f174, %f172, %p3;
	selp.b64 	%rd191, %rd190, %rd188, %p3;
	setp.geu.f32 	%p4, %f175, %f173;
	selp.f32 	%f94, %f175, %f173, %p4;
	selp.b64 	%rd102, %rd191, %rd189, %p4;
	setp.lt.f32 	%p5, %f94, %f229;
	@%p5 bra 	$L__BB18_123;
	setp.lt.f32 	%p6, %f229, %f94;
	setp.lt.u64 	%p7, %rd102, %rd100;
	or.pred  	%p8, %p6, %p7;
	selp.f32 	%f229, %f94, %f229, %p8;
	add.s64 	%rd192, %rd98, %rd102;
	selp.b64 	%rd273, %rd192, %rd273, %p8;
$L__BB18_123:
	setp.le.s32 	%p9, %r66, %r3;
	@%p9 bra 	$L__BB18_164;
	setp.ne.s32 	%p10, %r35, 0;
	@%p10 bra 	$L__BB18_126;
	atom.global.add.u32 	%r73, [%rd1+4], 1280;
	add.s32 	%r74, %r73, %r3;
	st.shared.u32 	[_ZN6thrust24THRUST_300001_SM_1000_NS8cuda_cub4core6detail5shmemE+152], %r74;
$L__BB18_126:
	bar.sync 	0;
	ld.shared.u32 	%r427, [_ZN6thrust24THRUST_300001_SM_1000_NS8cuda_cub4core6detail5shmemE+152];
	add.s32 	%r75, %r427, 1280;
	setp.gt.s32 	%p11, %r75, %r66;
	@%p11 bra 	$L__BB18_141;
	mov.f32 	%f213, %f229;
	mov.u64 	%rd257, %rd273;
$L__BB18_128:
	cvt.s64.s32 	%rd193, %r427;
	add.s64 	%rd194, %rd99, %rd193;
	shl.b64 	%rd195, %rd194, 2;
	add.s64 	%rd196, %rd2, %rd195;
	add.s64 	%rd258, %rd194, %rd3;
	ld.global.f32 	%f214, [%rd196];
	add.s64 	%rd259, %rd258, 256;
	ld.global.f32 	%f215, [%rd196+1024];
	add.s64 	%rd260, %rd258, 512;
	ld.global.f32 	%f216, [%rd196+2048];
	add.s64 	%rd261, %rd258, 768;
	ld.global.f32 	%f217, [%rd196+3072];
	add.s64 	%rd273, %rd258, 1024;
	ld.global.f32 	%f229, [%rd196+4096];
	setp.lt.f32 	%p12, %f213, %f214;
	@%p12 bra 	$L__BB18_130;
	setp.lt.f32 	%p13, %f214, %f213;
	setp.lt.s64 	%p14, %rd257, %rd258;
	or.pred  	%p15, %p13, %p14;
	selp.f32 	%f214, %f213, %f214, %p15;
	selp.b64 	%rd258, %rd257, %rd258, %p15;
$L__BB18_130:
	setp.lt.f32 	%p16, %f214, %f215;
	@%p16 bra 	$L__BB18_132;
	setp.lt.f32 	%p17, %f215, %f214;
	setp.lt.s64 	%p18, %rd258, %rd259;
	or.pred  	%p19, %p17, %p18;
	selp.f32 	%f215, %f214, %f215, %p19;
	selp.b64 	%rd259, %rd258, %rd259, %p19;
$L__BB18_132:
	setp.lt.f32 	%p20, %f215, %f216;
	@%p20 bra 	$L__BB18_134;
	setp.lt.f32 	%p21, %f216, %f215;
	setp.lt.s64 	%p22, %rd259, %rd260;
	or.pred  	%p23, %p21, %p22;
	selp.f32 	%f216, %f215, %f216, %p23;
	selp.b64 	%rd260, %rd259, %rd260, %p23;
$L__BB18_134:
	setp.lt.f32 	%p24, %f216, %f217;
	@%p24 bra 	$L__BB18_136;
	setp.lt.f32 	%p25, %f217, %f216;
	setp.lt.s64 	%p26, %rd260, %rd261;
	or.pred  	%p27, %p25, %p26;
	selp.f32 	%f217, %f216, %f217, %p27;
	selp.b64 	%rd261, %rd260, %rd261, %p27;
$L__BB18_136:
	setp.lt.f32 	%p28, %f217, %f229;
	@%p28 bra 	$L__BB18_138;
	setp.lt.f32 	%p29, %f229, %f217;
	setp.lt.s64 	%p30, %rd261, %rd273;
	or.pred  	%p31, %p29, %p30;
	selp.f32 	%f229, %f217, %f229, %p31;
	selp.b64 	%rd273, %rd261, %rd273, %p31;
$L__BB18_138:
	setp.ne.s32 	%p32, %r35, 0;
	bar.sync 	0;
	@%p32 bra 	$L__BB18_140;
	atom.global.add.u32 	%r76, [%rd1+4], 1280;
	add.s32 	%r77, %r76, %r3;
	st.shared.u32 	[_ZN6thrust24THRUST_300001_SM_1000_NS8cuda_cub4core6detail5shmemE+152], %r77;
$L__BB18_140:
	bar.sync 	0;
	ld.shared.u32 	%r427, [_ZN6thrust24THRUST_300001_SM_1000_NS8cuda_cub4core6detail5shmemE+152];
	add.s32 	%r78, %r427, 1280;
	setp.le.s32 	%p33, %r78, %r66;
	mov.f32 	%f213, %f229;
	mov.u64 	%rd257, %rd273;
	@%p33 bra 	$L__BB18_128;
$L__BB18_141:
	setp.le.s32 	%p34, %r66, %r427;
	@%p34 bra 	$L__BB18_164;
	sub.s32 	%r40, %r66, %r427;
	setp.ge.s32 	%p35, %r35, %r40;
	@%p35 bra 	$L__BB18_164;
	not.b32 	%r79, %r35;
	add.s32 	%r80, %r66, %r79;
	sub.s32 	%r41, %r80, %r427;
	and.b32  	%r81, %r41, 768;
	setp.eq.s32 	%p36, %r81, 768;
	mov.u32 	%r431, %r35;
	@%p36 bra 	$L__BB18_149;
	add.s32 	%r429, %r35, %r427;
	shr.u32 	%r82, %r41, 8;
	add.s32 	%r83, %r82, 1;
	and.b32  	%r84, %r83, 3;
	neg.s32 	%r428, %r84;
	mov.u32 	%r431, %r35;
$L__BB18_145:
	.pragma "nounroll";
	mov.u64 	%rd122, %rd273;
	mov.f32 	%f114, %f229;
	cvt.s64.s32 	%rd198, %r429;
	add.s64 	%rd123, %rd3, %rd198;
	mul.wide.s32 	%rd199, %r429, 4;
	add.s64 	%rd200, %rd2, %rd199;
	ld.global.f32 	%f115, [%rd200];
	setp.lt.f32 	%p37, %f114, %f115;
	mov.f32 	%f229, %f115;
	mov.u64 	%rd273, %rd123;
	@%p37 bra 	$L__BB18_148;
	setp.lt.f32 	%p38, %f115, %f114;
	mov.f32 	%f229, %f114;
	mov.u64 	%rd273, %rd122;
	@%p38 bra 	$L__BB18_148;
	setp.lt.s64 	%p39, %rd122, %rd123;
	selp.f32 	%f229, %f114, %f115, %p39;
	min.s64 	%rd273, %rd122, %rd123;
$L__BB18_148:
	add.s32 	%r431, %r431, 256;
	add.s32 	%r429, %r429, 256;
	add.s32 	%r428, %r428, 1;
	setp.ne.s32 	%p40, %r428, 0;
	@%p40 bra 	$L__BB18_145;
$L__BB18_149:
	setp.lt.u32 	%p41, %r41, 768;
	@%p41 bra 	$L__BB18_164;
	add.s32 	%r432, %r431, %r427;
	add.s32 	%r435, %r432, 256;
	add.s32 	%r434, %r432, 512;
	add.s32 	%r433, %r432, 768;
	add.s64 	%rd128, %rd2, 2048;
$L__BB18_151:
	cvt.s64.s32 	%rd201, %r435;
	add.s64 	%rd130, %rd3, %rd201;
	cvt.s64.s32 	%rd202, %r434;
	add.s64 	%rd131, %rd3, %rd202;
	cvt.s64.s32 	%rd203, %r433;
	add.s64 	%rd132, %rd3, %rd203;
	cvt.s64.s32 	%rd204, %r432;
	mul.wide.s32 	%rd205, %r432, 4;
	add.s64 	%rd133, %rd128, %rd205;
	add.s64 	%rd134, %rd3, %rd204;
	ld.global.f32 	%f121, [%rd133+-2048];
	setp.lt.f32 	%p42, %f229, %f121;
	mov.f32 	%f225, %f121;
	mov.u64 	%rd269, %rd134;
	@%p42 bra 	$L__BB18_154;
	setp.lt.f32 	%p43, %f121, %f229;
	mov.f32 	%f225, %f229;
	mov.u64 	%rd269, %rd273;
	@%p43 bra 	$L__BB18_154;
	setp.lt.s64 	%p44, %rd273, %rd134;
	selp.f32 	%f225, %f229, %f121, %p44;
	min.s64 	%rd269, %rd273, %rd134;
$L__BB18_154:
	ld.global.f32 	%f124, [%rd133+-1024];
	setp.lt.f32 	%p45, %f225, %f124;
	mov.f32 	%f226, %f124;
	mov.u64 	%rd270, %rd130;
	@%p45 bra 	$L__BB18_157;
	setp.lt.f32 	%p46, %f124, %f225;
	mov.f32 	%f226, %f225;
	mov.u64 	%rd270, %rd269;
	@%p46 bra 	$L__BB18_157;
	setp.lt.s64 	%p47, %rd269, %rd130;
	selp.f32 	%f226, %f225, %f124, %p47;
	min.s64 	%rd270, %rd269, %rd130;
$L__BB18_157:
	ld.global.f32 	%f127, [%rd133];
	setp.lt.f32 	%p48, %f226, %f127;
	mov.f32 	%f227, %f127;
	mov.u64 	%rd271, %rd131;
	@%p48 bra 	$L__BB18_160;
	setp.lt.f32 	%p49, %f127, %f226;
	mov.f32 	%f227, %f226;
	mov.u64 	%rd271, %rd270;
	@%p49 bra 	$L__BB18_160;
	setp.lt.s64 	%p50, %rd270, %rd131;
	selp.f32 	%f227, %f226, %f127, %p50;
	min.s64 	%rd271, %rd270, %rd131;
$L__BB18_160:
	ld.global.f32 	%f130, [%rd133+1024];
	setp.lt.f32 	%p51, %f227, %f130;
	mov.f32 	%f229, %f130;
	mov.u64 	%rd273, %rd132;
	@%p51 bra 	$L__BB18_163;
	setp.lt.f32 	%p52, %f130, %f227;
	mov.f32 	%f229, %f227;
	mov.u64 	%rd273, %rd271;
	@%p52 bra 	$L__BB18_163;
	setp.lt.s64 	%p53, %rd271, %rd132;
	selp.f32 	%f229, %f227, %f130, %p53;
	min.s64 	%rd273, %rd271, %rd132;
$L__BB18_163:
	add.s32 	%r431, %r431, 1024;
	add.s32 	%r435, %r435, 1024;
	add.s32 	%r434, %r434, 1024;
	add.s32 	%r433, %r433, 1024;
	add.s32 	%r432, %r432, 1024;
	setp.lt.s32 	%p54, %r431, %r40;
	@%p54 bra 	$L__BB18_151;
$L__BB18_164:
	// begin inline asm
	mov.u32 %r85, %laneid;
	// end inline asm
	mov.b32 	%r87, %f229;
	mov.b32 	%r103, 1;
	mov.b32 	%r104, 31;
	mov.b32 	%r105, -1;
	// begin inline asm
	shfl.sync.down.b32 %r86, %r87, %r103, %r104, %r105;
	// end inline asm
	mov.b32 	%f134, %r86;
	// begin inline asm
	shfl.sync.down.b32 %r91, %r92, %r103, %r104, %r105;
	// end inline asm
	mov.b64 	{%r97, %r102}, %rd273;
	// begin inline asm
	shfl.sync.down.b32 %r96, %r97, %r103, %r104, %r105;
	// end inline asm
	// begin inline asm
	shfl.sync.down.b32 %r101, %r102, %r103, %r104, %r105;
	// end inline asm
	mov.b64 	%rd144, {%r96, %r101};
	setp.gt.s32 	%p55, %r85, 30;
	mov.f32 	%f230, %f229;
	mov.u64 	%rd274, %rd273;
	@%p55 bra 	$L__BB18_168;
	setp.lt.f32 	%p56, %f229, %f134;
	mov.f32 	%f230, %f134;
	mov.u64 	%rd274, %rd144;
	@%p56 bra 	$L__BB18_168;
	setp.gt.f32 	%p57, %f229, %f134;
	mov.f32 	%f230, %f229;
	mov.u64 	%rd274, %rd273;
	@%p57 bra 	$L__BB18_168;
	setp.lt.s64 	%p58, %rd273, %rd144;
	selp.f32 	%f230, %f229, %f134, %p58;
	min.s64 	%rd274, %rd273, %rd144;
$L__BB18_168:
	mov.b32 	%r107, %f230;
	mov.b32 	%r123, 2;
	mov.b32 	%r124, 31;
	mov.b32 	%r125, -1;
	// begin inline asm
	shfl.sync.down.b32 %r106, %r107, %r123, %r124, %r125;
	// end inline asm
	mov.b32 	%f137, %r106;
	// begin inline asm
	shfl.sync.down.b32 %r111, %r112, %r123, %r124, %r125;
	// end inline asm
	mov.b64 	{%r117, %r122}, %rd274;
	// begin inline asm
	shfl.sync.down.b32 %r116, %r117, %r123, %r124, %r125;
	// end inline asm
	// begin inline asm
	shfl.sync.down.b32 %r121, %r122, %r123, %r124, %r125;
	// end inline asm
	mov.b64 	%rd147, {%r116, %r121};
	setp.gt.s32 	%p59, %r85, 29;
	mov.f32 	%f231, %f230;
	mov.u64 	%rd275, %rd274;
	@%p59 bra 	$L__BB18_172;
	setp.lt.f32 	%p60, %f230, %f137;
	mov.f32 	%f231, %f137;
	mov.u64 	%rd275, %rd147;
	@%p60 bra 	$L__BB18_172;
	setp.gt.f32 	%p61, %f230, %f137;
	mov.f32 	%f231, %f230;
	mov.u64 	%rd275, %rd274;
	@%p61 bra 	$L__BB18_172;
	setp.lt.s64 	%p62, %rd274, %rd147;
	selp.f32 	%f231, %f230, %f137, %p62;
	min.s64 	%rd275, %rd274, %rd147;
$L__BB18_172:
	mov.b32 	%r127, %f231;
	mov.b32 	%r143, 4;
	mov.b32 	%r144, 31;
	mov.b32 	%r145, -1;
	// begin inline asm
	shfl.sync.down.b32 %r126, %r127, %r143, %r144, %r145;
	// end inline asm
	mov.b32 	%f140, %r126;
	// begin inline asm
	shfl.sync.down.b32 %r131, %r132, %r143, %r144, %r145;
	// end inline asm
	mov.b64 	{%r137, %r142}, %rd275;
	// begin inline asm
	shfl.sync.down.b32 %r136, %r137, %r143, %r144, %r145;
	// end inline asm
	// begin inline asm
	shfl.sync.down.b32 %r141, %r142, %r143, %r144, %r145;
	// end inline asm
	mov.b64 	%rd150, {%r136, %r141};
	setp.gt.s32 	%p63, %r85, 27;
	mov.f32 	%f232, %f231;
	mov.u64 	%rd276, %rd275;
	@%p63 bra 	$L__BB18_176;
	setp.lt.f32 	%p64, %f231, %f140;
	mov.f32 	%f232, %f140;
	mov.u64 	%rd276, %rd150;
	@%p64 bra 	$L__BB18_176;
	setp.gt.f32 	%p65, %f231, %f140;
	mov.f32 	%f232, %f231;
	mov.u64 	%rd276, %rd275;
	@%p65 bra 	$L__BB18_176;
	setp.lt.s64 	%p66, %rd275, %rd150;
	selp.f32 	%f232, %f231, %f140, %p66;
	min.s64 	%rd276, %rd275, %rd150;
$L__BB18_176:
	mov.b32 	%r147, %f232;
	mov.b32 	%r163, 8;
	mov.b32 	%r164, 31;
	mov.b32 	%r165, -1;
	// begin inline asm
	shfl.sync.down.b32 %r146, %r147, %r163, %r164, %r165;
	// end inline asm
	mov.b32 	%f143, %r146;
	// begin inline asm
	shfl.sync.down.b32 %r151, %r152, %r163, %r164, %r165;
	// end inline asm
	mov.b64 	{%r157, %r162}, %rd276;
	// begin inline asm
	shfl.sync.down.b32 %r156, %r157, %r163, %r164, %r165;
	// end inline asm
	// begin inline asm
	shfl.sync.down.b32 %r161, %r162, %r163, %r164, %r165;
	// end inline asm
	mov.b64 	%rd153, {%r156, %r161};
	setp.gt.s32 	%p67, %r85, 23;
	mov.f32 	%f233, %f232;
	mov.u64 	%rd277, %rd276;
	@%p67 bra 	$L__BB18_180;
	setp.lt.f32 	%p68, %f232, %f143;
	mov.f32 	%f233, %f143;
	mov.u64 	%rd277, %rd153;
	@%p68 bra 	$L__BB18_180;
	setp.gt.f32 	%p69, %f232, %f143;
	mov.f32 	%f233, %f232;
	mov.u64 	%rd277, %rd276;
	@%p69 bra 	$L__BB18_180;
	setp.lt.s64 	%p70, %rd276, %rd153;
	selp.f32 	%f233, %f232, %f143, %p70;
	min.s64 	%rd277, %rd276, %rd153;
$L__BB18_180:
	mov.b32 	%r167, %f233;
	mov.b32 	%r183, 16;
	mov.b32 	%r184, 31;
	mov.b32 	%r185, -1;
	// begin inline asm
	shfl.sync.down.b32 %r166, %r167, %r183, %r184, %r185;
	// end inline asm
	mov.b32 	%f146, %r166;
	// begin inline asm
	shfl.sync.down.b32 %r171, %r172, %r183, %r184, %r185;
	// end inline asm
	mov.b64 	{%r177, %r182}, %rd277;
	// begin inline asm
	shfl.sync.down.b32 %r176, %r177, %r183, %r184, %r185;
	// end inline asm
	// begin inline asm
	shfl.sync.down.b32 %r181, %r182, %r183, %r184, %r185;
	// end inline asm
	mov.b64 	%rd156, {%r176, %r181};
	setp.gt.s32 	%p71, %r85, 15;
	mov.f32 	%f241, %f233;
	mov.u64 	%rd285, %rd277;
	@%p71 bra 	$L__BB18_184;
	setp.lt.f32 	%p72, %f233, %f146;
	mov.f32 	%f241, %f146;
	mov.u64 	%rd285, %rd156;
	@%p72 bra 	$L__BB18_184;
	setp.gt.f32 	%p73, %f233, %f146;
	mov.f32 	%f241, %f233;
	mov.u64 	%rd285, %rd277;
	@%p73 bra 	$L__BB18_184;
	setp.lt.s64 	%p74, %rd277, %rd156;
	selp.f32 	%f241, %f233, %f146, %p74;
	min.s64 	%rd285, %rd277, %rd156;
$L__BB18_184:
	setp.ne.s32 	%p75, %r85, 0;
	@%p75 bra 	$L__BB18_186;
	shr.u32 	%r186, %r35, 1;
	and.b32  	%r187, %r186, 496;
	mov.u32 	%r188, _ZN6thrust24THRUST_300001_SM_1000_NS8cuda_cub4core6detail5shmemE;
	add.s32 	%r189, %r188, %r187;
	st.shared.f32 	[%r189+8], %f241;
	st.shared.u64 	[%r189+16], %rd285;
$L__BB18_186:
	bar.sync 	0;
	setp.ne.s32 	%p76, %r35, 0;
	@%p76 bra 	$L__BB18_208;
	ld.shared.f32 	%f149, [_ZN6thrust24THRUST_300001_SM_1000_NS8cuda_cub4core6detail5shmemE+24];
	ld.shared.u64 	%rd159, [_ZN6thrust24THRUST_300001_SM_1000_NS8cuda_cub4core6detail5shmemE+32];
	setp.lt.f32 	%p77, %f241, %f149;
	mov.f32 	%f235, %f149;
	mov.u64 	%rd279, %rd159;
	@%p77 bra 	$L__BB18_190;
	setp.lt.f32 	%p78, %f149, %f241;
	mov.f32 	%f235, %f241;
	mov.u64 	%rd279, %rd285;
	@%p78 bra 	$L__BB18_190;
	setp.lt.s64 	%p79, %rd285, %rd159;
	selp.f32 	%f235, %f241, %f149, %p79;
	min.s64 	%rd279, %rd285, %rd159;
$L__BB18_190:
	ld.shared.f32 	%f152, [_ZN6thrust24THRUST_300001_SM_1000_NS8cuda_cub4core6detail5shmemE+40];
	ld.shared.u64 	%rd162, [_ZN6thrust24THRUST_300001_SM_1000_NS8cuda_cub4core6detail5shmemE+48];
	setp.lt.f32 	%p80, %f235, %f152;
	mov.f32 	%f236, %f152;
	mov.u64 	%rd280, %rd162;
	@%p80 bra 	$L__BB18_193;
	setp.lt.f32 	%p81, %f152, %f235;
	mov.f32 	%f236, %f235;
	mov.u64 	%rd280, %rd279;
	@%p81 bra 	$L__BB18_193;
	setp.lt.s64 	%p82, %rd279, %rd162;
	selp.f32 	%f236, %f235, %f152, %p82;
	min.s64 	%rd280, %rd279, %rd162;
$L__BB18_193:
	ld.shared.f32 	%f155, [_ZN6thrust24THRUST_300001_SM_1000_NS8cuda_cub4core6detail5shmemE+56];
	ld.shared.u64 	%rd165, [_ZN6thrust24THRUST_300001_SM_1000_NS8cuda_cub4core6detail5shmemE+64];
	setp.lt.f32 	%p83, %f236, %f155;
	mov.f32 	%f237, %f155;
	mov.u64 	%rd281, %rd165;
	@%p83 bra 	$L__BB18_196;
	setp.lt.f32 	%p84, %f155, %f236;
	mov.f32 	%f237, %f236;
	mov.u64 	%rd281, %rd280;
	@%p84 bra 	$L__BB18_196;
	setp.lt.s64 	%p85, %rd280, %rd165;
	selp.f32 	%f237, %f236, %f155, %p85;
	min.s64 	%rd281, %rd280, %rd165;
$L__BB18_196:
	ld.shared.f32 	%f158, [_ZN6thrust24THRUST_300001_SM_1000_NS8cuda_cub4core6detail5shmemE+72];
	ld.shared.u64 	%rd168, [_ZN6thrust24THRUST_300001_SM_1000_NS8cuda_cub4core6detail5shmemE+80];
	setp.lt.f32 	%p86, %f237, %f158;
	mov.f32 	%f238, %f158;
	mov.u64 	%rd282, %rd168;
	@%p86 bra 	$L__BB18_199;
	setp.lt.f32 	%p87, %f158, %f237;
	mov.f32 	%f238, %f237;
	mov.u64 	%rd282, %rd281;
	@%p87 bra 	$L__BB18_199;
	setp.lt.s64 	%p88, %rd281, %rd168;
	selp.f32 	%f238, %f237, %f158, %p88;
	min.s64 	%rd282, %rd281, %rd168;
$L__BB18_199:
	ld.shared.f32 	%f161, [_ZN6thrust24THRUST_300001_SM_1000_NS8cuda_cub4core6detail5shmemE+88];
	ld.shared.u64 	%rd171, [_ZN6thrust24THRUST_300001_SM_1000_NS8cuda_cub4core6detail5shmemE+96];
	setp.lt.f32 	%p89, %f238, %f161;
	mov.f32 	%f239, %f161;
	mov.u64 	%rd283, %rd171;
	@%p89 bra 	$L__BB18_202;
	setp.lt.f32 	%p90, %f161, %f238;
	mov.f32 	%f239, %f238;
	mov.u64 	%rd283, %rd282;
	@%p90 bra 	$L__BB18_202;
	setp.lt.s64 	%p91, %rd282, %rd171;
	selp.f32 	%f239, %f238, %f161, %p91;
	min.s64 	%rd283, %rd282, %rd171;
$L__BB18_202:
	ld.shared.f32 	%f164, [_ZN6thrust24THRUST_300001_SM_1000_NS8cuda_cub4core6detail5shmemE+104];
	ld.shared.u64 	%rd174, [_ZN6thrust24THRUST_300001_SM_1000_NS8cuda_cub4core6detail5shmemE+112];
	setp.lt.f32 	%p92, %f239, %f164;
	mov.f32 	%f240, %f164;
	mov.u64 	%rd284, %rd174;
	@%p92 bra 	$L__BB18_205;
	setp.lt.f32 	%p93, %f164, %f239;
	mov.f32 	%f240, %f239;
	mov.u64 	%rd284, %rd283;
	@%p93 bra 	$L__BB18_205;
	setp.lt.s64 	%p94, %rd283, %rd174;
	selp.f32 	%f240, %f239, %f164, %p94;
	min.s64 	%rd284, %rd283, %rd174;
$L__BB18_205:
	ld.shared.f32 	%f167, [_ZN6thrust24THRUST_300001_SM_1000_NS8cuda_cub4core6detail5shmemE+120];
	ld.shared.u64 	%rd177, [_ZN6thrust24THRUST_300001_SM_1000_NS8cuda_cub4core6detail5shmemE+128];
	setp.lt.f32 	%p95, %f240, %f167;
	mov.f32 	%f241, %f167;
	mov.u64 	%rd285, %rd177;
	@%p95 bra 	$L__BB18_208;
	setp.lt.f32 	%p96, %f167, %f240;
	mov.f32 	%f241, %f240;
	mov.u64 	%rd285, %rd284;
	@%p96 bra 	$L__BB18_208;
	setp.lt.s64 	%p97, %rd284, %rd177;
	selp.f32 	%f241, %f240, %f167, %p97;
	min.s64 	%rd285, %rd284, %rd177;
$L__BB18_208:
	mov.u32 	%r415, %tid.x;
	setp.ne.s32 	%p214, %r415, 0;
	@%p214 bra 	$L__BB18_210;
	ld.param.u64 	%rd222, [_ZN6thrust24THRUST_300001_SM_1000_NS8cuda_cub4core6detail13_kernel_agentINS1_8__reduce11ReduceAgentINS0_12zip_iteratorIN4cuda3std3__45tupleIJPKfNS0_17counting_iteratorIlNS0_11use_defaultESF_SF_EEEEEEEPNSB_IJflEEESJ_iNS1_9__extrema9arg_max_fIflNSA_4lessIfEEEEEEJSI_SK_iN3cub18CUB_300001_SM_100013GridEvenShareIiEENSS_9GridQueueIjEESP_EEEvDpT0__param_1];
	cvta.to.global.u64 	%rd219, %rd222;
	mul.wide.u32 	%rd220, %r1, 16;
	add.s64 	%rd221, %rd219, %rd220;
	st.global.f32 	[%rd221], %f241;
	st.global.u64 	[%rd221+8], %rd285;
$L__BB18_210:
	ret;

}
	// .globl	_ZN6thrust24THRUST_300001_SM_1000_NS8cuda_cub4core6detail13_kernel_agentINS1_8__reduce11ReduceAgentIPN4cuda3std3__45tupleIJflEEESC_SB_iNS1_9__extrema9arg_max_fIflNS9_4lessIfEEEEEEJSC_SC_iSH_EEEvDpT0_
.visible .entry _ZN6thrust24THRUST_300001_SM_1000_NS8cuda_cub4core6detail13_kernel_agentINS1_8__reduce11ReduceAgentIPN4cuda3std3__45tupleIJflEEESC_SB_iNS1_9__extrema9arg_max_fIflNS9_4lessIfEEEEEEJSC_SC_iSH_EEEvDpT0_(
	.param .u64 .ptr .align 1 _ZN6thrust24THRUST_300001_SM_1000_NS8cuda_cub4core6detail13_kernel_agentINS1_8__reduce11ReduceAgentIPN4cuda3std3__45tupleIJflEEESC_SB_iNS1_9__extrema9arg_max_fIflNS9_4lessIfEEEEEEJSC_SC_iSH_EEEvDpT0__param_0,
	.param .u64 .ptr .align 1 _ZN6thrust24THRUST_300001_SM_1000_NS8cuda_cub4core6detail13_kernel_agentINS1_8__reduce11ReduceAgentIPN4cuda3std3__45tupleIJflEEESC_SB_iNS1_9__extrema9arg_max_fIflNS9_4lessIfEEEEEEJSC_SC_iSH_EEEvDpT0__param_1,
	.param .u32 _ZN6thrust24THRUST_300001_SM_1000_NS8cuda_cub4core6detail13_kernel_agentINS1_8__reduce11ReduceAgentIPN4cuda3std3__45tupleIJflEEESC_SB_iNS1_9__extrema9arg_max_fIflNS9_4lessIfEEEEEEJSC_SC_iSH_EEEvDpT0__param_2,
	.param .align 1 .b8 _ZN6thrust24THRUST_300001_SM_1000_NS8cuda_cub4core6detail13_kernel_agentINS1_8__reduce11ReduceAgentIPN4cuda3std3__45tupleIJflEEESC_SB_iNS1_9__extrema9arg_max_fIflNS9_4lessIfEEEEEEJSC_SC_iSH_EEEvDpT0__param_3[1]
)
.maxntid 256
{
	.reg .pred 	%p<222>;
	.reg .b32 	%r<432>;
	.reg .b32 	%f<248>;
	.reg .b64 	%rd<356>;

	ld.param.u64 	%rd186, [_ZN6thrust24THRUST_300001_SM_1000_NS8cuda_cub4core6detail13_kernel_agentINS1_8__reduce11ReduceAgentIPN4cuda3std3__45tupleIJflEEESC_SB_iNS1_9__extrema9arg_max_fIflNS9_4lessIfEEEEEEJSC_SC_iSH_EEEvDpT0__param_0];
	ld.param.u64 	%rd187, [_ZN6thrust24THRUST_300001_SM_1000_NS8cuda_cub4core6detail13_kernel_agentINS1_8__reduce11ReduceAgentIPN4cuda3std3__45tupleIJflEEESC_SB_iNS1_9__extrema9arg_max_fIflNS9_4lessIfEEEEEEJSC_SC_iSH_EEEvDpT0__param_1];
	ld.param.u32 	%r37, [_ZN6thrust24THRUST_300001_SM_1000_NS8cuda_cub4core6detail13_kernel_agentINS1_8__reduce11ReduceAgentIPN4cuda3std3__45tupleIJflEEESC_SB_iNS1_9__extrema9arg_max_fIflNS9_4lessIfEEEEEEJSC_SC_iSH_EEEvDpT0__param_2];
	setp.eq.s32 	%p1, %r37, 0;
	@%p1 bra 	$L__BB19_211;
	setp.gt.s32 	%p2, %r37, 1279;
	@%p2 bra 	$L__BB19_121;
	mov.u32 	%r1, %tid.x;
	setp.ge.s32 	%p105, %r1, %r37;
	mov.f32 	%f191, 0f00000000;
	mov.b64 	%rd298, 0;
	mov.u32 	%r422, %r1;
	@%p105 bra 	$L__BB19_4;
	mul.wide.u32 	%rd263, %r1, 16;
	add.s64 	%rd260, %rd186, %rd263;
	// begin inline asm
	ld.global.nc.u64 %rd259, [%rd260];
	// end inline asm
	mov.b64 	{%r183, %r184}, %rd259;
	mov.b32 	%f191, %r183;
	add.s64 	%rd262, %rd260, 8;
	// begin inline asm
	ld.global.nc.u64 %rd298, [%rd262];
	// end inline asm
	add.s32 	%r422, %r1, 256;
$L__BB19_4:
	setp.ge.s32 	%p106, %r422, %r37;
	@%p106 bra 	$L__BB19_25;
	not.b32 	%r185, %r422;
	add.s32 	%r4, %r37, %r185;
	and.b32  	%r186, %r4, 768;
	setp.eq.s32 	%p107, %r186, 768;
	@%p107 bra 	$L__BB19_11;
	mul.wide.u32 	%rd265, %r422, 16;
	add.s64 	%rd289, %rd186, %rd265;
	shr.u32 	%r187, %r4, 8;
	add.s32 	%r188, %r187, 1;
	and.b32  	%r189, %r188, 3;
	neg.s32 	%r420, %r189;
$L__BB19_7:
	.pragma "nounroll";
	mov.u64 	%rd5, %rd298;
	mov.f32 	%f3, %f191;
	// begin inline asm
	ld.global.nc.u64 %rd266, [%rd289];
	// end inline asm
	mov.b64 	{%r190, %r191}, %rd266;
	mov.b32 	%f4, %r190;
	add.s64 	%rd269, %rd289, 8;
	// begin inline asm
	ld.global.nc.u64 %rd268, [%rd269];
	// end inline asm
	setp.lt.f32 	%p108, %f3, %f4;
	mov.u64 	%rd298, %rd268;
	mov.f32 	%f191, %f4;
	@%p108 bra 	$L__BB19_10;
	setp.lt.f32 	%p109, %f4, %f3;
	mov.u64 	%rd298, %rd5;
	mov.f32 	%f191, %f3;
	@%p109 bra 	$L__BB19_10;
	setp.lt.s64 	%p110, %rd5, %rd268;
	min.s64 	%rd298, %rd5, %rd268;
	selp.f32 	%f191, %f3, %f4, %p110;
$L__BB19_10:
	add.s32 	%r422, %r422, 256;
	add.s64 	%rd289, %rd289, 4096;
	add.s32 	%r420, %r420, 1;
	setp.ne.s32 	%p111, %r420, 0;
	@%p111 bra 	$L__BB19_7;
$L__BB19_11:
	setp.lt.u32 	%p112, %r4, 768;
	@%p112 bra 	$L__BB19_25;
$L__BB19_12:
	mul.wide.s32 	%rd274, %r422, 16;
	add.s64 	%rd271, %rd186, %rd274;
	// begin inline asm
	ld.global.nc.u64 %rd270, [%rd271];
	// end inline asm
	mov.b64 	{%r192, %r193}, %rd270;
	mov.b32 	%f10, %r192;
	add.s64 	%rd273, %rd271, 8;
	// begin inline asm
	ld.global.nc.u64 %rd272, [%rd273];
	// end inline asm
	setp.lt.f32 	%p113, %f191, %f10;
	mov.u64 	%rd295, %rd272;
	mov.f32 	%f188, %f10;
	@%p113 bra 	$L__BB19_15;
	setp.lt.f32 	%p114, %f10, %f191;
	mov.u64 	%rd295, %rd298;
	mov.f32 	%f188, %f191;
	@%p114 bra 	$L__BB19_15;
	setp.lt.s64 	%p115, %rd298, %rd272;
	min.s64 	%rd295, %rd298, %rd272;
	selp.f32 	%f188, %f191, %f10, %p115;
$L__BB19_15:
	add.s64 	%rd276, %rd271, 4096;
	// begin inline asm
	ld.global.nc.u64 %rd275, [%rd276];
	// end inline asm
	mov.b64 	{%r194, %r195}, %rd275;
	mov.b32 	%f13, %r194;
	add.s64 	%rd278, %rd271, 4104;
	// begin inline asm
	ld.global.nc.u64 %rd277, [%rd278];
	// end inline asm
	setp.lt.f32 	%p116, %f188, %f13;
	mov.u64 	%rd296, %rd277;
	mov.f32 	%f189, %f13;
	@%p116 bra 	$L__BB19_18;
	setp.lt.f32 	%p117, %f13, %f188;
	mov.u64 	%rd296, %rd295;
	mov.f32 	%f189, %f188;
	@%p117 bra 	$L__BB19_18;
	setp.lt.s64 	%p118, %rd295, %rd277;
	min.s64 	%rd296, %rd295, %rd277;
	selp.f32 	%f189, %f188, %f13, %p118;
$L__BB19_18:
	add.s64 	%rd280, %rd271, 8192;
	// begin inline asm
	ld.global.nc.u64 %rd279, [%rd280];
	// end inline asm
	mov.b64 	{%r196, %r197}, %rd279;
	mov.b32 	%f16, %r196;
	add.s64 	%rd282, %rd271, 8200;
	// begin inline asm
	ld.global.nc.u64 %rd281, [%rd282];
	// end inline asm
	setp.lt.f32 	%p119, %f189, %f16;
	mov.u64 	%rd297, %rd281;
	mov.f32 	%f190, %f16;
	@%p119 bra 	$L__BB19_21;
	setp.lt.f32 	%p120, %f16, %f189;
	mov.u64 	%rd297, %rd296;
	mov.f32 	%f190, %f189;
	@%p120 bra 	$L__BB19_21;
	setp.lt.s64 	%p121, %rd296, %rd281;
	min.s64 	%rd297, %rd296, %rd281;
	selp.f32 	%f190, %f189, %f16, %p121;
$L__BB19_21:
	add.s64 	%rd284, %rd271, 12288;
	// begin inline asm
	ld.global.nc.u64 %rd283, [%rd284];
	// end inline asm
	mov.b64 	{%r198, %r199}, %rd283;
	mov.b32 	%f19, %r198;
	add.s64 	%rd286, %rd271, 12296;
	// begin inline asm
	ld.global.nc.u64 %rd285, [%rd286];
	// end inline asm
	setp.lt.f32 	%p122, %f190, %f19;
	mov.u64 	%rd298, %rd285;
	mov.f32 	%f191, %f19;
	@%p122 bra 	$L__BB19_24;
	setp.lt.f32 	%p123, %f19, %f190;
	mov.u64 	%rd298, %rd297;
	mov.f32 	%f191, %f190;
	@%p123 bra 	$L__BB19_24;
	setp.lt.s64 	%p124, %rd297, %rd285;
	min.s64 	%rd298, %rd297, %rd285;
	selp.f32 	%f191, %f190, %f19, %p124;
$L__BB19_24:
	add.s32 	%r422, %r422, 1024;
	setp.lt.s32 	%p125, %r422, %r37;
	@%p125 bra 	$L__BB19_12;
$L__BB19_25:
	setp.lt.s32 	%p126, %r37, 256;
	@%p126 bra 	$L__BB19_70;
	// begin inline asm
	mov.u32 %r313, %laneid;
	// end inline asm
	mov.b32 	%r315, %f191;
	mov.b32 	%r331, 1;
	mov.b32 	%r332, 31;
	mov.b32 	%r333, -1;
	// begin inline asm
	shfl.sync.down.b32 %r314, %r315, %r331, %r332, %r333;
	// end inline asm
	mov.b32 	%f23, %r314;
	// begin inline asm
	shfl.sync.down.b32 %r319, %r320, %r331, %r332, %r333;
	// end inline asm
	mov.b64 	{%r325, %r330}, %rd298;
	// begin inline asm
	shfl.sync.down.b32 %r324, %r325, %r331, %r332, %r333;
	// end inline asm
	// begin inline asm
	shfl.sync.down.b32 %r329, %r330, %r331, %r332, %r333;
	// end inline asm
	mov.b64 	%rd27, {%r324, %r329};
	setp.gt.s32 	%p178, %r313, 30;
	mov.u64 	%rd300, %rd298;
	mov.f32 	%f193, %f191;
	@%p178 bra 	$L__BB19_30;
	setp.lt.f32 	%p179, %f191, %f23;
	mov.u64 	%rd300, %rd27;
	mov.f32 	%f193, %f23;
	@%p179 bra 	$L__BB19_30;
	setp.gt.f32 	%p180, %f191, %f23;
	mov.u64 	%rd300, %rd298;
	mov.f32 	%f193, %f191;
	@%p180 bra 	$L__BB19_30;
	setp.lt.s64 	%p181, %rd298, %rd27;
	min.s64 	%rd300, %rd298, %rd27;
	selp.f32 	%f193, %f191, %f23, %p181;
$L__BB19_30:
	mov.b32 	%r335, %f193;
	mov.b32 	%r351, 2;
	mov.b32 	%r352, 31;
	mov.b32 	%r353, -1;
	// begin inline asm
	shfl.sync.down.b32 %r334, %r335, %r351, %r352, %r353;
	// end inline asm
	mov.b32 	%f26, %r334;
	// begin inline asm
	shfl.sync.down.b32 %r339, %r340, %r351, %r352, %r353;
	// end inline asm
	mov.b64 	{%r345, %r350}, %rd300;
	// begin inline asm
	shfl.sync.down.b32 %r344, %r345, %r351, %r352, %r353;
	// end inline asm
	// begin inline asm
	shfl.sync.down.b32 %r349, %r350, %r351, %r352, %r353;
	// end inline asm
	mov.b64 	%rd30, {%r344, %r349};
	setp.gt.s32 	%p182, %r313, 29;
	mov.u64 	%rd301, %rd300;
	mov.f32 	%f194, %f193;
	@%p182 bra 	$L__BB19_34;
	setp.lt.f32 	%p183, %f193, %f26;
	mov.u64 	%rd301, %rd30;
	mov.f32 	%f194, %f26;
	@%p183 bra 	$L__BB19_34;
	setp.gt.f32 	%p184, %f193, %f26;
	mov.u64 	%rd301, %rd300;
	mov.f32 	%f194, %f193;
	@%p184 bra 	$L__BB19_34;
	setp.lt.s64 	%p185, %rd300, %rd30;
	min.s64 	%rd301, %rd300, %rd30;
	selp.f32 	%f194, %f193, %f26, %p185;
$L__BB19_34:
	mov.b32 	%r355, %f194;
	mov.b32 	%r371, 4;
	mov.b32 	%r372, 31;
	mov.b32 	%r373, -1;
	// begin inline asm
	shfl.sync.down.b32 %r354, %r355, %r371, %r372, %r373;
	// end inline asm
	mov.b32 	%f29, %r354;
	// begin inline asm
	shfl.sync.down.b32 %r359, %r360, %r371, %r372, %r373;
	// end inline asm
	mov.b64 	{%r365, %r370}, %rd301;
	// begin inline asm
	shfl.sync.down.b32 %r364, %r365, %r371, %r372, %r373;
	// end inline asm
	// begin inline asm
	shfl.sync.down.b32 %r369, %r370, %r371, %r372, %r373;
	// end inline asm
	mov.b64 	%rd33, {%r364, %r369};
	setp.gt.s32 	%p186, %r313, 27;
	mov.u64 	%rd302, %rd301;
	mov.f32 	%f195, %f194;
	@%p186 bra 	$L__BB19_38;
	setp.lt.f32 	%p187, %f194, %f29;
	mov.u64 	%rd302, %rd33;
	mov.f32 	%f195, %f29;
	@%p187 bra 	$L__BB19_38;
	setp.gt.f32 	%p188, %f194, %f29;
	mov.u64 	%rd302, %rd301;
	mov.f32 	%f195, %f194;
	@%p188 bra 	$L__BB19_38;
	setp.lt.s64 	%p189, %rd301, %rd33;
	min.s64 	%rd302, %rd301, %rd33;
	selp.f32 	%f195, %f194, %f29, %p189;
$L__BB19_38:
	mov.b32 	%r375, %f195;
	mov.b32 	%r391, 8;
	mov.b32 	%r392, 31;
	mov.b32 	%r393, -1;
	// begin inline asm
	shfl.sync.down.b32 %r374, %r375, %r391, %r392, %r393;
	// end inline asm
	mov.b32 	%f32, %r374;
	// begin inline asm
	shfl.sync.down.b32 %r379, %r380, %r391, %r392, %r393;
	// end inline asm
	mov.b64 	{%r385, %r390}, %rd302;
	// begin inline asm
	shfl.sync.down.b32 %r384, %r385, %r391, %r392, %r393;
	// end inline asm
	// begin inline asm
	shfl.sync.down.b32 %r389, %r390, %r391, %r392, %r393;
	// end inline asm
	mov.b64 	%rd36, {%r384, %r389};
	setp.gt.s32 	%p190, %r313, 23;
	mov.u64 	%rd303, %rd302;
	mov.f32 	%f196, %f195;
	@%p190 bra 	$L__BB19_42;
	setp.lt.f32 	%p191, %f195, %f32;
	mov.u64 	%rd303, %rd36;
	mov.f32 	%f196, %f32;
	@%p191 bra 	$L__BB19_42;
	setp.gt.f32 	%p192, %f195, %f32;
	mov.u64 	%rd303, %rd302;
	mov.f32 	%f196, %f195;
	@%p192 bra 	$L__BB19_42;
	setp.lt.s64 	%p193, %rd302, %rd36;
	min.s64 	%rd303, %rd302, %rd36;
	selp.f32 	%f196, %f195, %f32, %p193;
$L__BB19_42:
	mov.b32 	%r395, %f196;
	mov.b32 	%r411, 16;
	mov.b32 	%r412, 31;
	mov.b32 	%r413, -1;
	// begin inline asm
	shfl.sync.down.b32 %r394, %r395, %r411, %r412, %r413;
	// end inline asm
	mov.b32 	%f35, %r394;
	// begin inline asm
	shfl.sync.down.b32 %r399, %r400, %r411, %r412, %r413;
	// end inline asm
	mov.b64 	{%r405, %r410}, %rd303;
	// begin inline asm
	shfl.sync.down.b32 %r404, %r405, %r411, %r412, %r413;
	// end inline asm
	// begin inline asm
	shfl.sync.down.b32 %r409, %r410, %r411, %r412, %r413;
	// end inline asm
	mov.b64 	%rd39, {%r404, %r409};
	setp.gt.s32 	%p194, %r313, 15;
	mov.u64 	%rd355, %rd303;
	mov.f32 	%f247, %f196;
	@%p194 bra 	$L__BB19_46;
	setp.lt.f32 	%p195, %f196, %f35;
	mov.u64 	%rd355, %rd39;
	mov.f32 	%f247, %f35;
	@%p195 bra 	$L__BB19_46;
	setp.gt.f32 	%p196, %f196, %f35;
	mov.u64 	%rd355, %rd303;
	mov.f32 	%f247, %f196;
	@%p196 bra 	$L__BB19_46;
	setp.lt.s64 	%p197, %rd303, %rd39;
	min.s64 	%rd355, %rd303, %rd39;
	selp.f32 	%f247, %f196, %f35, %p197;
$L__BB19_46:
	setp.ne.s32 	%p198, %r313, 0;
	@%p198 bra 	$L__BB19_48;
	shr.u32 	%r414, %r1, 1;
	and.b32  	%r415, %r414, 496;
	mov.u32 	%r416, _ZN6thrust24THRUST_300001_SM_1000_NS8cuda_cub4core6detail5shmemE;
	add.s32 	%r417, %r416, %r415;
	st.shared.f32 	[%r417+8], %f247;
	st.shared.u64 	[%r417+16], %rd355;
$L__BB19_48:
	bar.sync 	0;
	setp.ne.s32 	%p199, %r1, 0;
	@%p199 bra 	$L__BB19_209;
	ld.shared.f32 	%f38, [_ZN6thrust24THRUST_300001_SM_1000_NS8cuda_cub4core6detail5shmemE+24];
	ld.shared.u64 	%rd42, [_ZN6thrust24THRUST_300001_SM_1000_NS8cuda_cub4core6detail5shmemE+32];
	setp.lt.f32 	%p200, %f247, %f38;
	mov.u64 	%rd305, %rd42;
	mov.f32 	%f198, %f38;
	@%p200 bra 	$L__BB19_52;
	setp.lt.f32 	%p201, %f38, %f247;
	mov.u64 	%rd305, %rd355;
	mov.f32 	%f198, %f247;
	@%p201 bra 	$L__BB19_52;
	setp.lt.s64 	%p202, %rd355, %rd42;
	min.s64 	%rd305, %rd355, %rd42;
	selp.f32 	%f198, %f247, %f38, %p202;
$L__BB19_52:
	ld.shared.f32 	%f41, [_ZN6thrust24THRUST_300001_SM_1000_NS8cuda_cub4core6detail5shmemE+40];
	ld.shared.u64 	%rd45, [_ZN6thrust24THRUST_300001_SM_1000_NS8cuda_cub4core6detail5shmemE+48];
	setp.lt.f32 	%p203, %f198, %f41;
	mov.u64 	%rd306, %rd45;
	mov.f32 	%f199, %f41;
	@%p203 bra 	$L__BB19_55;
	setp.lt.f32 	%p204, %f41, %f198;
	mov.u64 	%rd306, %rd305;
	mov.f32 	%f199, %f198;
	@%p204 bra 	$L__BB19_55;
	setp.lt.s64 	%p205, %rd305, %rd45;
	min.s64 	%rd306, %rd305, %rd45;
	selp.f32 	%f199, %f198, %f41, %p205;
$L__BB19_55:
	ld.shared.f32 	%f44, [_ZN6thrust24THRUST_300001_SM_1000_NS8cuda_cub4core6detail5shmemE+56];
	ld.shared.u64 	%rd48, [_ZN6thrust24THRUST_300001_SM_1000_NS8cuda_cub4core6detail5shmemE+64];
	setp.lt.f32 	%p206, %f199, %f44;
	mov.u64 	%rd307, %rd48;
	mov.f32 	%f200, %f44;
	@%p206 bra 	$L__BB19_58;
	setp.lt.f32 	%p207, %f44, %f199;
	mov.u64 	%rd307, %rd306;
	mov.f32 	%f200, %f199;
	@%p207 bra 	$L__BB19_58;
	setp.lt.s64 	%p208, %rd306, %rd48;
	min.s64 	%rd307, %rd306, %rd48;
	selp.f32 	%f200, %f199, %f44, %p208;
$L__BB19_58:
	ld.shared.f32 	%f47, [_ZN6thrust24THRUST_300001_SM_1000_NS8cuda_cub4core6detail5shmemE+72];
	ld.shared.u64 	%rd51, [_ZN6thrust24THRUST_300001_SM_1000_NS8cuda_cub4core6detail5shmemE+80];
	setp.lt.f32 	%p209, %f200, %f47;
	mov.u64 	%rd308, %rd51;
	mov.f32 	%f201, %f47;
	@%p209 bra 	$L__BB19_61;
	setp.lt.f32 	%p210, %f47, %f200;
	mov.u64 	%rd308, %rd307;
	mov.f32 	%f201, %f200;
	@%p210 bra 	$L__BB19_61;
	setp.lt.s64 	%p211, %rd307, %rd51;
	min.s64 	%rd308, %rd307, %rd51;
	selp.f32 	%f201, %f200, %f47, %p211;
$L__BB19_61:
	ld.shared.f32 	%f50, [_ZN6thrust24THRUST_300001_SM_1000_NS8cuda_cub4core6detail5shmemE+88];
	ld.shared.u64 	%rd54, [_ZN6thrust24THRUST_300001_SM_1000_NS8cuda_cub4core6detail5shmemE+96];
	setp.lt.f32 	%p212, %f201, %f50;
	mov.u64 	%rd309, %rd54;
	mov.f32 	%f202, %f50;
	@%p212 bra 	$L__BB19_64;
	setp.lt.f32 	%p213, %f50, %f201;
	mov.u64 	%rd309, %rd308;
	mov.f32 	%f202, %f201;
	@%p213 bra 	$L__BB19_64;
	setp.lt.s64 	%p214, %rd308, %rd54;
	min.s64 	%rd309, %rd308, %rd54;
	selp.f32 	%f202, %f201, %f50, %p214;
$L__BB19_64:
	ld.shared.f32 	%f53, [_ZN6thrust24THRUST_300001_SM_1000_NS8cuda_cub4core6detail5shmemE+104];
	ld.shared.u64 	%rd57, [_ZN6thrust24THRUST_300001_SM_1000_NS8cuda_cub4core6detail5shmemE+112];
	setp.lt.f32 	%p215, %f202, %f53;
	mov.u64 	%rd310, %rd57;
	mov.f32 	%f203, %f53;
	@%p215 bra 	$L__BB19_67;
	setp.lt.f32 	%p216, %f53, %f202;
	mov.u64 	%rd310, %rd309;
	mov.f32 	%f203, %f202;
	@%p216 bra 	$L__BB19_67;
	setp.lt.s64 	%p217, %rd309, %rd57;
	min.s64 	%rd310, %rd309, %rd57;
	selp.f32 	%f203, %f202, %f53, %p217;
$L__BB19_67:
	ld.shared.f32 	%f56, [_ZN6thrust24THRUST_300001_SM_1000_NS8cuda_cub4core6detail5shmemE+120];
	ld.shared.u64 	%rd60, [_ZN6thrust24THRUST_300001_SM_1000_NS8cuda_cub4core6detail5shmemE+128];
	setp.lt.f32 	%p218, %f203, %f56;
	mov.f32 	%f247, %f56;
	mov.u64 	%rd355, %rd60;
	@%p218 bra 	$L__BB19_209;
	setp.lt.f32 	%p219, %f56, %f203;
	mov.f32 	%f247, %f203;
	mov.u64 	%rd355, %rd310;
	@%p219 bra 	$L__BB19_209;
	setp.lt.s64 	%p220, %rd310, %rd60;
	min.s64 	%rd355, %rd310, %rd60;
	selp.f32 	%f247, %f203, %f56, %p220;
	bra.uni 	$L__BB19_209;
$L__BB19_70:
	// begin inline asm
	mov.u32 %r200, %laneid;
	// end inline asm
	and.b32  	%r221, %r1, 992;
	add.s32 	%r222, %r221, 32;
	setp.gt.s32 	%p127, %r222, %r37;
	not.b32 	%r223, %r221;
	add.s32 	%r224, %r37, %r223;
	selp.b32 	%r219, %r224, 31, %p127;
	mov.b32 	%r202, %f191;
	mov.b32 	%r218, 1;
	mov.b32 	%r220, -1;
	// begin inline asm
	shfl.sync.down.b32 %r201, %r202, %r218, %r219, %r220;
	// end inline asm
	mov.b32 	%f58, %r201;
	// begin inline asm
	shfl.sync.down.b32 %r206, %r207, %r218, %r219, %r220;
	// end inline asm
	mov.b64 	{%r212, %r217}, %rd298;
	// begin inline asm
	shfl.sync.down.b32 %r211, %r212, %r218, %r219, %r220;
	// end inline asm
	// begin inline asm
	shfl.sync.down.b32 %r216, %r217, %r218, %r219, %r220;
	// end inline asm
	mov.b64 	%rd62, {%r211, %r216};
	setp.ge.s32 	%p128, %r200, %r219;
	mov.u64 	%rd311, %rd298;
	mov.f32 	%f204, %f191;
	@%p128 bra 	$L__BB19_74;
	setp.lt.f32 	%p129, %f191, %f58;
	mov.u64 	%rd311, %rd62;
	mov.f32 	%f204, %f58;
	@%p129 bra 	$L__BB19_74;
	setp.gt.f32 	%p130, %f191, %f58;
	mov.u64 	%rd311, %rd298;
	mov.f32 	%f204, %f191;
	@%p130 bra 	$L__BB19_74;
	setp.lt.s64 	%p131, %rd298, %rd62;
	min.s64 	%rd311, %rd298, %rd62;
	selp.f32 	%f204, %f191, %f58, %p131;
$L__BB19_74:
	mov.b32 	%r226, %f204;
	mov.b32 	%r242, 2;
	mov.b32 	%r244, -1;
	// begin inline asm
	shfl.sync.down.b32 %r225, %r226, %r242, %r219, %r244;
	// end inline asm
	mov.b32 	%f61, %r225;
	// begin inline asm
	shfl.sync.down.b32 %r230, %r231, %r242, %r219, %r244;
	// end inline asm
	mov.b64 	{%r236, %r241}, %rd311;
	// begin inline asm
	shfl.sync.down.b32 %r235, %r236, %r242, %r219, %r244;
	// end inline asm
	// begin inline asm
	shfl.sync.down.b32 %r240, %r241, %r242, %r219, %r244;
	// end inline asm
	mov.b64 	%rd65, {%r235, %r240};
	add.s32 	%r245, %r200, 2;
	setp.gt.s32 	%p132, %r245, %r219;
	mov.u64 	%rd312, %rd311;
	mov.f32 	%f205, %f204;
	@%p132 bra 	$L__BB19_78;
	setp.lt.f32 	%p133, %f204, %f61;
	mov.u64 	%rd312, %rd65;
	mov.f32 	%f205, %f61;
	@%p133 bra 	$L__BB19_78;
	setp.gt.f32 	%p134, %f204, %f61;
	mov.u64 	%rd312, %rd311;
	mov.f32 	%f205, %f204;
	@%p134 bra 	$L__BB19_78;
	setp.lt.s64 	%p135, %rd311, %rd65;
	min.s64 	%rd312, %rd311, %rd65;
	selp.f32 	%f205, %f204, %f61, %p135;
$L__BB19_78:
	mov.b32 	%r247, %f205;
	mov.b32 	%r263, 4;
	mov.b32 	%r265, -1;
	// begin inline asm
	shfl.sync.down.b32 %r246, %r247, %r263, %r219, %r265;
	// end inline asm
	mov.b32 	%f64, %r246;
	// begin inline asm
	shfl.sync.down.b32 %r251, %r252, %r263, %r219, %r265;
	// end inline asm
	mov.b64 	{%r257, %r262}, %rd312;
	// begin inline asm
	shfl.sync.down.b32 %r256, %r257, %r263, %r219, %r265;
	// end inline asm
	// begin inline asm
	shfl.sync.down.b32 %r261, %r262, %r263, %r219, %r265;
	// end inline asm
	mov.b64 	%rd68, {%r256, %r261};
	add.s32 	%r266, %r200, 4;
	setp.gt.s32 	%p136, %r266, %r219;
	mov.f32 	%f206, %f205;
	mov.u64 	%rd313, %rd312;
	@%p136 bra 	$L__BB19_82;
	setp.lt.f32 	%p137, %f205, %f64;
	mov.f32 	%f206, %f64;
	mov.u64 	%rd313, %rd68;
	@%p137 bra 	$L__BB19_82;
	setp.gt.f32 	%p138, %f205, %f64;
	mov.f32 	%f206, %f205;
	mov.u64 	%rd313, %rd312;
	@%p138 bra 	$L__BB19_82;
	setp.lt.s64 	%p139, %rd312, %rd68;
	selp.f32 	%f206, %f205, %f64, %p139;
	min.s64 	%rd313, %rd312, %rd68;
$L__BB19_82:
	mov.b32 	%r268, %f206;
	mov.b32 	%r284, 8;
	mov.b32 	%r286, -1;
	// begin inline asm
	shfl.sync.down.b32 %r267, %r268, %r284, %r219, %r286;
	// end inline asm
	mov.b32 	%f67, %r267;
	// begin inline asm
	shfl.sync.down.b32 %r272, %r273, %r284, %r219, %r286;
	// end inline asm
	mov.b64 	{%r278, %r283}, %rd313;
	// begin inline asm
	shfl.sync.down.b32 %r277, %r278, %r284, %r219, %r286;
	// end inline asm
	// begin inline asm
	shfl.sync.down.b32 %r282, %r283, %r284, %r219, %r286;
	// end inline asm
	mov.b64 	%rd71, {%r277, %r282};
	add.s32 	%r287, %r200, 8;
	setp.gt.s32 	%p140, %r287, %r219;
	mov.f32 	%f207, %f206;
	mov.u64 	%rd314, %rd313;
	@%p140 bra 	$L__BB19_86;
	setp.lt.f32 	%p141, %f206, %f67;
	mov.f32 	%f207, %f67;
	mov.u64 	%rd314, %rd71;
	@%p141 bra 	$L__BB19_86;
	setp.gt.f32 	%p142, %f206, %f67;
	mov.f32 	%f207, %f206;
	mov.u64 	%rd314, %rd313;
	@%p142 bra 	$L__BB19_86;
	setp.lt.s64 	%p143, %rd313, %rd71;
	selp.f32 	%f207, %f206, %f67, %p143;
	min.s64 	%rd314, %rd313, %rd71;
$L__BB19_86:
	mov.b32 	%r289, %f207;
	mov.b32 	%r305, 16;
	mov.b32 	%r307, -1;
	// begin inline asm
	shfl.sync.down.b32 %r288, %r289, %r305, %r219, %r307;
	// end inline asm
	mov.b32 	%f70, %r288;
	// begin inline asm
	shfl.sync.down.b32 %r293, %r294, %r305, %r219, %r307;
	// end inline asm
	mov.b64 	{%r299, %r304}, %rd314;
	// begin inline asm
	shfl.sync.down.b32 %r298, %r299, %r305, %r219, %r307;
	// end inline asm
	// begin inline asm
	shfl.sync.down.b32 %r303, %r304, %r305, %r219, %r307;
	// end inline asm
	mov.b64 	%rd74, {%r298, %r303};
	add.s32 	%r308, %r200, 16;
	setp.gt.s32 	%p144, %r308, %r219;
	mov.f32 	%f247, %f207;
	mov.u64 	%rd355, %rd314;
	@%p144 bra 	$L__BB19_90;
	setp.lt.f32 	%p145, %f207, %f70;
	mov.f32 	%f247, %f70;
	mov.u64 	%rd355, %rd74;
	@%p145 bra 	$L__BB19_90;
	setp.gt.f32 	%p146, %f207, %f70;
	mov.f32 	%f247, %f207;
	mov.u64 	%rd355, %rd314;
	@%p146 bra 	$L__BB19_90;
	setp.lt.s64 	%p147, %rd314, %rd74;
	selp.f32 	%f247, %f207, %f70, %p147;
	min.s64 	%rd355, %rd314, %rd74;
$L__BB19_90:
	setp.ne.s32 	%p148, %r200, 0;
	@%p148 bra 	$L__BB19_92;
	shr.u32 	%r309, %r1, 1;
	and.b32  	%r310, %r309, 496;
	mov.u32 	%r311, _ZN6thrust24THRUST_300001_SM_1000_NS8cuda_cub4core6detail5shmemE;
	add.s32 	%r312, %r311, %r310;
	st.shared.f32 	[%r312+8], %f247;
	st.shared.u64 	[%r312+16], %rd355;
$L__BB19_92:
	bar.sync 	0;
	setp.ne.s32 	%p149, %r1, 0;
	@%p149 bra 	$L__BB19_209;
	setp.lt.s32 	%p150, %r37, 33;
	mov.f32 	%f209, %f247;
	mov.u64 	%rd316, %rd355;
	@%p150 bra 	$L__BB19_97;
	ld.shared.f32 	%f73, [_ZN6thrust24THRUST_300001_SM_1000_NS8cuda_cub4core6detail5shmemE+24];
	ld.shared.u64 	%rd77, [_ZN6thrust24THRUST_300001_SM_1000_NS8cuda_cub4core6detail5shmemE+32];
	setp.lt.f32 	%p151, %f247, %f73;
	mov.f32 	%f209, %f73;
	mov.u64 	%rd316, %rd77;
	@%p151 bra 	$L__BB19_97;
	setp.lt.f32 	%p152, %f73, %f247;
	mov.f32 	%f209, %f247;
	mov.u64 	%rd316, %rd355;
	@%p152 bra 	$L__BB19_97;
	setp.lt.s64 	%p153, %rd355, %rd77;
	selp.f32 	%f209, %f247, %f73, %p153;
	min.s64 	%rd316, %rd355, %rd77;
$L__BB19_97:
	setp.lt.s32 	%p154, %r37, 65;
	mov.f32 	%f210, %f209;
	mov.u64 	%rd317, %rd316;
	@%p154 bra 	$L__BB19_101;
	ld.shared.f32 	%f76, [_ZN6thrust24THRUST_300001_SM_1000_NS8cuda_cub4core6detail5shmemE+40];
	ld.shared.u64 	%rd80, [_ZN6thrust24THRUST_300001_SM_1000_NS8cuda_cub4core6detail5shmemE+48];
	setp.lt.f32 	%p155, %f209, %f76;
	mov.f32 	%f210, %f76;
	mov.u64 	%rd317, %rd80;
	@%p155 bra 	$L__BB19_101;
	setp.lt.f32 	%p156, %f76, %f209;
	mov.f32 	%f210, %f209;
	mov.u64 	%rd317, %rd316;
	@%p156 bra 	$L__BB19_101;
	setp.lt.s64 	%p157, %rd316, %rd80;
	selp.f32 	%f210, %f209, %f76, %p157;
	min.s64 	%rd317, %rd316, %rd80;
$L__BB19_101:
	setp.lt.s32 	%p158, %r37, 97;
	mov.f32 	%f211, %f210;
	mov.u64 	%rd318, %rd317;
	@%p158 bra 	$L__BB19_105;
	ld.shared.f32 	%f79, [_ZN6thrust24THRUST_300001_SM_1000_NS8cuda_cub4core6detail5shmemE+56];
	ld.shared.u64 	%rd83, [_ZN6thrust24THRUST_300001_SM_1000_NS8cuda_cub4core6detail5shmemE+64];
	setp.lt.f32 	%p159, %f210, %f79;
	mov.f32 	%f211, %f79;
	mov.u64 	%rd318, %rd83;
	@%p159 bra 	$L__BB19_105;
	setp.lt.f32 	%p160, %f79, %f210;
	mov.f32 	%f211, %f210;
	mov.u64 	%rd318, %rd317;
	@%p160 bra 	$L__BB19_105;
	setp.lt.s64 	%p161, %rd317, %rd83;
	selp.f32 	%f211, %f210, %f79, %p161;
	min.s64 	%rd318, %rd317, %rd83;
$L__BB19_105:
	setp.lt.s32 	%p162, %r37, 129;
	mov.f32 	%f212, %f211;
	mov.u64 	%rd319, %rd318;
	@%p162 bra 	$L__BB19_109;
	ld.shared.f32 	%f82, [_ZN6thrust24THRUST_300001_SM_1000_NS8cuda_cub4core6detail5shmemE+72];
	ld.shared.u64 	%rd86, [_ZN6thrust24THRUST_300001_SM_1000_NS8cuda_cub4core6detail5shmemE+80];
	setp.lt.f32 	%p163, %f211, %f82;
	mov.f32 	%f212, %f82;
	mov.u64 	%rd319, %rd86;
	@%p163 bra 	$L__BB19_109;
	setp.lt.f32 	%p164, %f82, %f211;
	mov.f32 	%f212, %f211;
	mov.u64 	%rd319, %rd318;
	@%p164 bra 	$L__BB19_109;
	setp.lt.s64 	%p165, %rd318, %rd86;
	selp.f32 	%f212, %f211, %f82, %p165;
	min.s64 	%rd319, %rd318, %rd86;
$L__BB19_109:
	setp.lt.s32 	%p166, %r37, 161;
	mov.f32 	%f213, %f212;
	mov.u64 	%rd320, %rd319;
	@%p166 bra 	$L__BB19_113;
	ld.shared.f32 	%f85, [_ZN6thrust24THRUST_300001_SM_1000_NS8cuda_cub4core6detail5shmemE+88];
	ld.shared.u64 	%rd89, [_ZN6thrust24THRUST_300001_SM_1000_NS8cuda_cub4core6detail5shmemE+96];
	setp.lt.f32 	%p167, %f212, %f85;
	mov.f32 	%f213, %f85;
	mov.u64 	%rd320, %rd89;
	@%p167 bra 	$L__BB19_113;
	setp.lt.f32 	%p168, %f85, %f212;
	mov.f32 	%f213, %f212;
	mov.u64 	%rd320, %rd319;
	@%p168 bra 	$L__BB19_113;
	setp.lt.s64 	%p169, %rd319, %rd89;
	selp.f32 	%f213, %f212, %f85, %p169;
	min.s64 	%rd320, %rd319, %rd89;
$L__BB19_113:
	setp.lt.s32 	%p170, %r37, 193;
	mov.f32 	%f214, %f213;
	mov.u64 	%rd321, %rd320;
	@%p170 bra 	$L__BB19_117;
	ld.shared.f32 	%f88, [_ZN6thrust24THRUST_300001_SM_1000_NS8cuda_cub4core6detail5shmemE+104];
	ld.shared.u64 	%rd92, [_ZN6thrust24THRUST_300001_SM_1000_NS8cuda_cub4core6detail5shmemE+112];
	setp.lt.f32 	%p171, %f213, %f88;
	mov.f32 	%f214, %f88;
	mov.u64 	%rd321, %rd92;
	@%p171 bra 	$L__BB19_117;
	setp.lt.f32 	%p172, %f88, %f213;
	mov.f32 	%f214, %f213;
	mov.u64 	%rd321, %rd320;
	@%p172 bra 	$L__BB19_117;
	setp.lt.s64 	%p173, %rd320, %rd92;
	selp.f32 	%f214, %f213, %f88, %p173;
	min.s64 	%rd321, %rd320, %rd92;
$L__BB19_117:
	setp.lt.s32 	%p174, %r37, 225;
	mov.f32 	%f247, %f214;
	mov.u64 	%rd355, %rd321;
	@%p174 bra 	$L__BB19_209;
	ld.shared.f32 	%f91, [_ZN6thrust24THRUST_300001_SM_1000_NS8cuda_cub4core6detail5shmemE+120];
	ld.shared.u64 	%rd95, [_ZN6thrust24THRUST_300001_SM_1000_NS8cuda_cub4core6detail5shmemE+128];
	setp.lt.f32 	%p175, %f214, %f91;
	mov.f32 	%f247, %f91;
	mov.u64 	%rd355, %rd95;
	@%p175 bra 	$L__BB19_209;
	setp.lt.f32 	%p176, %f91, %f214;
	mov.f32 	%f247, %f214;
	mov.u64 	%rd355, %rd321;
	@%p176 bra 	$L__BB19_209;
	setp.lt.s64 	%p177, %rd321, %rd95;
	selp.f32 	%f247, %f214, %f91, %p177;
	min.s64 	%rd355, %rd321, %rd95;
	bra.uni 	$L__BB19_209;
$L__BB19_121:
	mov.u32 	%r16, %tid.x;
	mul.wide.u32 	%rd208, %r16, 16;
	add.s64 	%rd189, %rd186, %rd208;
	// begin inline asm
	ld.global.nc.u64 %rd188, [%rd189];
	// end inline asm
	mov.b64 	{%r38, %r39}, %rd188;
	mov.b32 	%f93, %r38;
	add.s64 	%rd191, %rd189, 8;
	// begin inline asm
	ld.global.nc.u64 %rd190, [%rd191];
	// end inline asm
	add.s64 	%rd193, %rd189, 4096;
	// begin inline asm
	ld.global.nc.u64 %rd192, [%rd193];
	// end inline asm
	mov.b64 	{%r40, %r41}, %rd192;
	mov.b32 	%f215, %r40;
	add.s64 	%rd195, %rd189, 4104;
	// begin inline asm
	ld.global.nc.u64 %rd322, [%rd195];
	// end inline asm
	add.s64 	%rd197, %rd189, 8192;
	// begin inline asm
	ld.global.nc.u64 %rd196, [%rd197];
	// end inline asm
	mov.b64 	{%r42, %r43}, %rd196;
	mov.b32 	%f216, %r42;
	add.s64 	%rd199, %rd189, 8200;
	// begin inline asm
	ld.global.nc.u64 %rd323, [%rd199];
	// end inline asm
	add.s64 	%rd201, %rd189, 12288;
	// begin inline asm
	ld.global.nc.u64 %rd200, [%rd201];
	// end inline asm
	mov.b64 	{%r44, %r45}, %rd200;
	mov.b32 	%f217, %r44;
	add.s64 	%rd203, %rd189, 12296;
	// begin inline asm
	ld.global.nc.u64 %rd324, [%rd203];
	// end inline asm
	add.s64 	%rd205, %rd189, 16384;
	// begin inline asm
	ld.global.nc.u64 %rd204, [%rd205];
	// end inline asm
	mov.b64 	{%r46, %r47}, %rd204;
	mov.b32 	%f234, %r46;
	add.s64 	%rd207, %rd189, 16392;
	// begin inline asm
	ld.global.nc.u64 %rd342, [%rd207];
	// end inline asm
	setp.lt.f32 	%p3, %f93, %f215;
	@%p3 bra 	$L__BB19_123;
	setp.lt.f32 	%p4, %f215, %f93;
	setp.lt.s64 	%p5, %rd190, %rd322;
	or.pred  	%p6, %p4, %p5;
	selp.f32 	%f215, %f93, %f215, %p6;
	selp.b64 	%rd322, %rd190, %rd322, %p6;
$L__BB19_123:
	setp.lt.f32 	%p7, %f215, %f216;
	@%p7 bra 	$L__BB19_125;
	setp.lt.f32 	%p8, %f216, %f215;
	setp.lt.s64 	%p9, %rd322, %rd323;
	or.pred  	%p10, %p8, %p9;
	selp.f32 	%f216, %f215, %f216, %p10;
	selp.b64 	%rd323, %rd322, %rd323, %p10;
$L__BB19_125:
	setp.lt.f32 	%p11, %f216, %f217;
	@%p11 bra 	$L__BB19_127;
	setp.lt.f32 	%p12, %f217, %f216;
	setp.lt.s64 	%p13, %rd323, %rd324;
	or.pred  	%p14, %p12, %p13;
	selp.f32 	%f217, %f216, %f217, %p14;
	selp.b64 	%rd324, %rd323, %rd324, %p14;
$L__BB19_127:
	setp.lt.f32 	%p15, %f217, %f234;
	@%p15 bra 	$L__BB19_129;
	setp.lt.f32 	%p16, %f234, %f217;
	setp.lt.s64 	%p17, %rd324, %rd342;
	or.pred  	%p18, %p16, %p17;
	selp.f32 	%f234, %f217, %f234, %p18;
	selp.b64 	%rd342, %rd324, %rd342, %p18;
$L__BB19_129:
	setp.lt.u32 	%p19, %r37, 2560;
	mov.b32 	%r425, 1280;
	@%p19 bra 	$L__BB19_142;
	mov.b32 	%r424, 1280;
	mov.f32 	%f219, %f234;
	mov.u64 	%rd326, %rd342;
$L__BB19_131:
	add.s32 	%r50, %r424, %r16;
	mul.wide.u32 	%rd229, %r50, 16;
	add.s64 	%rd210, %rd186, %rd229;
	// begin inline asm
	ld.global.nc.u64 %rd209, [%rd210];
	// end inline asm
	mov.b64 	{%r51, %r52}, %rd209;
	mov.b32 	%f220, %r51;
	add.s64 	%rd212, %rd210, 8;
	// begin inline asm
	ld.global.nc.u64 %rd327, [%rd212];
	// end inline asm
	add.s64 	%rd214, %rd210, 4096;
	// begin inline asm
	ld.global.nc.u64 %rd213, [%rd214];
	// end inline asm
	mov.b64 	{%r53, %r54}, %rd213;
	mov.b32 	%f221, %r53;
	add.s64 	%rd216, %rd210, 4104;
	// begin inline asm
	ld.global.nc.u64 %rd328, [%rd216];
	// end inline asm
	add.s64 	%rd218, %rd210, 8192;
	// begin inline asm
	ld.global.nc.u64 %rd217, [%rd218];
	// end inline asm
	mov.b64 	{%r55, %r56}, %rd217;
	mov.b32 	%f222, %r55;
	add.s64 	%rd220, %rd210, 8200;
	// begin inline asm
	ld.global.nc.u64 %rd329, [%rd220];
	// end inline asm
	add.s64 	%rd222, %rd210, 12288;
	// begin inline asm
	ld.global.nc.u64 %rd221, [%rd222];
	// end inline asm
	mov.b64 	{%r57, %r58}, %rd221;
	mov.b32 	%f223, %r57;
	add.s64 	%rd224, %rd210, 12296;
	// begin inline asm
	ld.global.nc.u64 %rd330, [%rd224];
	// end inline asm
	add.s64 	%rd226, %rd210, 16384;
	// begin inline asm
	ld.global.nc.u64 %rd225, [%rd226];
	// end inline asm
	mov.b64 	{%r59, %r60}, %rd225;
	mov.b32 	%f234, %r59;
	add.s64 	%rd228, %rd210, 16392;
	// begin inline asm
	ld.global.nc.u64 %rd342, [%rd228];
	// end inline asm
	setp.lt.f32 	%p20, %f219, %f220;
	@%p20 bra 	$L__BB19_133;
	setp.lt.f32 	%p21, %f220, %f219;
	setp.lt.s64 	%p22, %rd326, %rd327;
	or.pred  	%p23, %p21, %p22;
	selp.f32 	%f220, %f219, %f220, %p23;
	selp.b64 	%rd327, %rd326, %rd327, %p23;
$L__BB19_133:
	setp.lt.f32 	%p24, %f220, %f221;
	@%p24 bra 	$L__BB19_135;
	setp.lt.f32 	%p25, %f221, %f220;
	setp.lt.s64 	%p26, %rd327, %rd328;
	or.pred  	%p27, %p25, %p26;
	selp.f32 	%f221, %f220, %f221, %p27;
	selp.b64 	%rd328, %rd327, %rd328, %p27;
$L__BB19_135:
	setp.lt.f32 	%p28, %f221, %f222;
	@%p28 bra 	$L__BB19_137;
	setp.lt.f32 	%p29, %f222, %f221;
	setp.lt.s64 	%p30, %rd328, %rd329;
	or.pred  	%p31, %p29, %p30;
	selp.f32 	%f222, %f221, %f222, %p31;
	selp.b64 	%rd329, %rd328, %rd329, %p31;
$L__BB19_137:
	setp.lt.f32 	%p32, %f222, %f223;
	@%p32 bra 	$L__BB19_139;
	setp.lt.f32 	%p33, %f223, %f222;
	setp.lt.s64 	%p34, %rd329, %rd330;
	or.pred  	%p35, %p33, %p34;
	selp.f32 	%f223, %f222, %f223, %p35;
	selp.b64 	%rd330, %rd329, %rd330, %p35;
$L__BB19_139:
	setp.lt.f32 	%p36, %f223, %f234;
	@%p36 bra 	$L__BB19_141;
	setp.lt.f32 	%p37, %f234, %f223;
	setp.lt.s64 	%p38, %rd330, %rd342;
	or.pred  	%p39, %p37, %p38;
	selp.f32 	%f234, %f223, %f234, %p39;
	selp.b64 	%rd342, %rd330, %rd342, %p39;
$L__BB19_141:
	add.s32 	%r425, %r424, 1280;
	add.s32 	%r61, %r424, 2560;
	setp.le.s32 	%p40, %r61, %r37;
	mov.u32 	%r424, %r425;
	mov.f32 	%f219, %f234;
	mov.u64 	%rd326, %rd342;
	@%p40 bra 	$L__BB19_131;
$L__BB19_142:
	setp.le.s32 	%p41, %r37, %r425;
	@%p41 bra 	$L__BB19_165;
	sub.s32 	%r20, %r37, %r425;
	setp.ge.s32 	%p42, %r16, %r20;
	@%p42 bra 	$L__BB19_165;
	not.b32 	%r62, %r16;
	add.s32 	%r63, %r37, %r62;
	sub.s32 	%r21, %r63, %r425;
	and.b32  	%r64, %r21, 768;
	setp.eq.s32 	%p43, %r64, 768;
	mov.u32 	%r429, %r16;
	@%p43 bra 	$L__BB19_150;
	add.s32 	%r427, %r16, %r425;
	shr.u32 	%r65, %r21, 8;
	add.s32 	%r66, %r65, 1;
	and.b32  	%r67, %r66, 3;
	neg.s32 	%r426, %r67;
	mov.u32 	%r429, %r16;
$L__BB19_146:
	.pragma "nounroll";
	mov.u64 	%rd127, %rd342;
	mov.f32 	%f123, %f234;
	mul.wide.u32 	%rd235, %r427, 16;
	add.s64 	%rd232, %rd186, %rd235;
	// begin inline asm
	ld.global.nc.u64 %rd231, [%rd232];
	// end inline asm
	mov.b64 	{%r68, %r69}, %rd231;
	mov.b32 	%f124, %r68;
	add.s64 	%rd234, %rd232, 8;
	// begin inline asm
	ld.global.nc.u64 %rd233, [%rd234];
	// end inline asm
	setp.lt.f32 	%p44, %f123, %f124;
	mov.f32 	%f234, %f124;
	mov.u64 	%rd342, %rd233;
	@%p44 bra 	$L__BB19_149;
	setp.lt.f32 	%p45, %f124, %f123;
	mov.f32 	%f234, %f123;
	mov.u64 	%rd342, %rd127;
	@%p45 bra 	$L__BB19_149;
	setp.lt.s64 	%p46, %rd127, %rd233;
	selp.f32 	%f234, %f123, %f124, %p46;
	min.s64 	%rd342, %rd127, %rd233;
$L__BB19_149:
	add.s32 	%r429, %r429, 256;
	add.s32 	%r427, %r427, 256;
	add.s32 	%r426, %r426, 1;
	setp.ne.s32 	%p47, %r426, 0;
	@%p47 bra 	$L__BB19_146;
$L__BB19_150:
	setp.lt.u32 	%p48, %r21, 768;
	@%p48 bra 	$L__BB19_165;
	cvt.u64.u32 	%rd236, %r429;
	cvt.u64.u32 	%rd237, %r425;
	add.s64 	%rd238, %rd236, %rd237;
	shl.b64 	%rd239, %rd238, 4;
	add.s64 	%rd240, %rd239, %rd186;
	add.s64 	%rd337, %rd240, 12296;
	add.s32 	%r430, %r429, %r425;
$L__BB19_152:
	mul.wide.u32 	%rd245, %r430, 16;
	add.s64 	%rd242, %rd186, %rd245;
	// begin inline asm
	ld.global.nc.u64 %rd241, [%rd242];
	// end inline asm
	mov.b64 	{%r70, %r71}, %rd241;
	mov.b32 	%f130, %r70;
	add.s64 	%rd244, %rd242, 8;
	// begin inline asm
	ld.global.nc.u64 %rd243, [%rd244];
	// end inline asm
	setp.lt.f32 	%p49, %f234, %f130;
	mov.f32 	%f231, %f130;
	mov.u64 	%rd339, %rd243;
	@%p49 bra 	$L__BB19_155;
	setp.lt.f32 	%p50, %f130, %f234;
	mov.f32 	%f231, %f234;
	mov.u64 	%rd339, %rd342;
	@%p50 bra 	$L__BB19_155;
	setp.lt.s64 	%p51, %rd342, %rd243;
	selp.f32 	%f231, %f234, %f130, %p51;
	min.s64 	%rd339, %rd342, %rd243;
$L__BB19_155:
	add.s64 	%rd247, %rd337, -8200;
	// begin inline asm
	ld.global.nc.u64 %rd246, [%rd247];
	// end inline asm
	mov.b64 	{%r72, %r73}, %rd246;
	mov.b32 	%f133, %r72;
	add.s64 	%rd249, %rd337, -8192;
	// begin inline asm
	ld.global.nc.u64 %rd248, [%rd249];
	// end inline asm
	setp.lt.f32 	%p52, %f231, %f133;
	mov.f32 	%f232, %f133;
	mov.u64 	%rd340, %rd248;
	@%p52 bra 	$L__BB19_158;
	setp.lt.f32 	%p53, %f133, %f231;
	mov.f32 	%f232, %f231;
	mov.u64 	%rd340, %rd339;
	@%p53 bra 	$L__BB19_158;
	setp.lt.s64 	%p54, %rd339, %rd248;
	selp.f32 	%f232, %f231, %f133, %p54;
	min.s64 	%rd340, %rd339, %rd248;
$L__BB19_158:
	add.s64 	%rd251, %rd337, -4104;
	// begin inline asm
	ld.global.nc.u64 %rd250, [%rd251];
	// end inline asm
	mov.b64 	{%r74, %r75}, %rd250;
	mov.b32 	%f136, %r74;
	add.s64 	%rd253, %rd337, -4096;
	// begin inline asm
	ld.global.nc.u64 %rd252, [%rd253];
	// end inline asm
	setp.lt.f32 	%p55, %f232, %f136;
	mov.f32 	%f233, %f136;
	mov.u64 	%rd341, %rd252;
	@%p55 bra 	$L__BB19_161;
	setp.lt.f32 	%p56, %f136, %f232;
	mov.f32 	%f233, %f232;
	mov.u64 	%rd341, %rd340;
	@%p56 bra 	$L__BB19_161;
	setp.lt.s64 	%p57, %rd340, %rd252;
	selp.f32 	%f233, %f232, %f136, %p57;
	min.s64 	%rd341, %rd340, %rd252;
$L__BB19_161:
	add.s64 	%rd255, %rd337, -8;
	// begin inline asm
	ld.global.nc.u64 %rd254, [%rd255];
	// end inline asm
	mov.b64 	{%r76, %r77}, %rd254;
	mov.b32 	%f139, %r76;
	// begin inline asm
	ld.global.nc.u64 %rd256, [%rd337];
	// end inline asm
	setp.lt.f32 	%p58, %f233, %f139;
	mov.f32 	%f234, %f139;
	mov.u64 	%rd342, %rd256;
	@%p58 bra 	$L__BB19_164;
	setp.lt.f32 	%p59, %f139, %f233;
	mov.f32 	%f234, %f233;
	mov.u64 	%rd342, %rd341;
	@%p59 bra 	$L__BB19_164;
	setp.lt.s64 	%p60, %rd341, %rd256;
	selp.f32 	%f234, %f233, %f139, %p60;
	min.s64 	%rd342, %rd341, %rd256;
$L__BB19_164:
	add.s32 	%r429, %r429, 1024;
	add.s64 	%rd337, %rd337, 16384;
	add.s32 	%r430, %r430, 1024;
	setp.lt.s32 	%p61, %r429, %r20;
	@%p61 bra 	$L__BB19_152;
$L__BB19_165:
	// begin inline asm
	mov.u32 %r78, %laneid;
	// end inline asm
	mov.b32 	%r80, %f234;
	mov.b32 	%r96, 1;
	mov.b32 	%r97, 31;
	mov.b32 	%r98, -1;
	// begin inline asm
	shfl.sync.down.b32 %r79, %r80, %r96, %r97, %r98;
	// end inline asm
	mov.b32 	%f143, %r79;
	// begin inline asm
	shfl.sync.down.b32 %r84, %r85, %r96, %r97, %r98;
	// end inline asm
	mov.b64 	{%r90, %r95}, %rd342;
	// begin inline asm
	shfl.sync.down.b32 %r89, %r90, %r96, %r97, %r98;
	// end inline asm
	// begin inline asm
	shfl.sync.down.b32 %r94, %r95, %r96, %r97, %r98;
	// end inline asm
	mov.b64 	%rd150, {%r89, %r94};
	setp.gt.s32 	%p62, %r78, 30;
	mov.f32 	%f236, %f234;
	mov.u64 	%rd344, %rd342;
	@%p62 bra 	$L__BB19_169;
	setp.lt.f32 	%p63, %f234, %f143;
	mov.f32 	%f236, %f143;
	mov.u64 	%rd344, %rd150;
	@%p63 bra 	$L__BB19_169;
	setp.gt.f32 	%p64, %f234, %f143;
	mov.f32 	%f236, %f234;
	mov.u64 	%rd344, %rd342;
	@%p64 bra 	$L__BB19_169;
	setp.lt.s64 	%p65, %rd342, %rd150;
	selp.f32 	%f236, %f234, %f143, %p65;
	min.s64 	%rd344, %rd342, %rd150;
$L__BB19_169:
	mov.b32 	%r100, %f236;
	mov.b32 	%r116, 2;
	mov.b32 	%r117, 31;
	mov.b32 	%r118, -1;
	// begin inline asm
	shfl.sync.down.b32 %r99, %r100, %r116, %r117, %r118;
	// end inline asm
	mov.b32 	%f146, %r99;
	// begin inline asm
	shfl.sync.down.b32 %r104, %r105, %r116, %r117, %r118;
	// end inline asm
	mov.b64 	{%r110, %r115}, %rd344;
	// begin inline asm
	shfl.sync.down.b32 %r109, %r110, %r116, %r117, %r118;
	// end inline asm
	// begin inline asm
	shfl.sync.down.b32 %r114, %r115, %r116, %r117, %r118;
	// end inline asm
	mov.b64 	%rd153, {%r109, %r114};
	setp.gt.s32 	%p66, %r78, 29;
	mov.f32 	%f237, %f236;
	mov.u64 	%rd345, %rd344;
	@%p66 bra 	$L__BB19_173;
	setp.lt.f32 	%p67, %f236, %f146;
	mov.f32 	%f237, %f146;
	mov.u64 	%rd345, %rd153;
	@%p67 bra 	$L__BB19_173;
	setp.gt.f32 	%p68, %f236, %f146;
	mov.f32 	%f237, %f236;
	mov.u64 	%rd345, %rd344;
	@%p68 bra 	$L__BB19_173;
	setp.lt.s64 	%p69, %rd344, %rd153;
	selp.f32 	%f237, %f236, %f146, %p69;
	min.s64 	%rd345, %rd344, %rd153;
$L__BB19_173:
	mov.b32 	%r120, %f237;
	mov.b32 	%r136, 4;
	mov.b32 	%r137, 31;
	mov.b32 	%r138, -1;
	// begin inline asm
	shfl.sync.down.b32 %r119, %r120, %r136, %r137, %r138;
	// end inline asm
	mov.b32 	%f149, %r119;
	// begin inline asm
	shfl.sync.down.b32 %r124, %r125, %r136, %r137, %r138;
	// end inline asm
	mov.b64 	{%r130, %r135}, %rd345;
	// begin inline asm
	shfl.sync.down.b32 %r129, %r130, %r136, %r137, %r138;
	// end inline asm
	// begin inline asm
	shfl.sync.down.b32 %r134, %r135, %r136, %r137, %r138;
	// end inline asm
	mov.b64 	%rd156, {%r129, %r134};
	setp.gt.s32 	%p70, %r78, 27;
	mov.f32 	%f238, %f237;
	mov.u64 	%rd346, %rd345;
	@%p70 bra 	$L__BB19_177;
	setp.lt.f32 	%p71, %f237, %f149;
	mov.f32 	%f238, %f149;
	mov.u64 	%rd346, %rd156;
	@%p71 bra 	$L__BB19_177;
	setp.gt.f32 	%p72, %f237, %f149;
	mov.f32 	%f238, %f237;
	mov.u64 	%rd346, %rd345;
	@%p72 bra 	$L__BB19_177;
	setp.lt.s64 	%p73, %rd345, %rd156;
	selp.f32 	%f238, %f237, %f149, %p73;
	min.s64 	%rd346, %rd345, %rd156;
$L__BB19_177:
	mov.b32 	%r140, %f238;
	mov.b32 	%r156, 8;
	mov.b32 	%r157, 31;
	mov.b32 	%r158, -1;
	// begin inline asm
	shfl.sync.down.b32 %r139, %r140, %r156, %r157, %r158;
	// end inline asm
	mov.b32 	%f152, %r139;
	// begin inline asm
	shfl.sync.down.b32 %r144, %r145, %r156, %r157, %r158;
	// end inline asm
	mov.b64 	{%r150, %r155}, %rd346;
	// begin inline asm
	shfl.sync.down.b32 %r149, %r150, %r156, %r157, %r158;
	// end inline asm
	// begin inline asm
	shfl.sync.down.b32 %r154, %r155, %r156, %r157, %r158;
	// end inline asm
	mov.b64 	%rd159, {%r149, %r154};
	setp.gt.s32 	%p74, %r78, 23;
	mov.f32 	%f239, %f238;
	mov.u64 	%rd347, %rd346;
	@%p74 bra 	$L__BB19_181;
	setp.lt.f32 	%p75, %f238, %f152;
	mov.f32 	%f239, %f152;
	mov.u64 	%rd347, %rd159;
	@%p75 bra 	$L__BB19_181;
	setp.gt.f32 	%p76, %f238, %f152;
	mov.f32 	%f239, %f238;
	mov.u64 	%rd347, %rd346;
	@%p76 bra 	$L__BB19_181;
	setp.lt.s64 	%p77, %rd346, %rd159;
	selp.f32 	%f239, %f238, %f152, %p77;
	min.s64 	%rd347, %rd346, %rd159;
$L__BB19_181:
	mov.b32 	%r160, %f239;
	mov.b32 	%r176, 16;
	mov.b32 	%r177, 31;
	mov.b32 	%r178, -1;
	// begin inline asm
	shfl.sync.down.b32 %r159, %r160, %r176, %r177, %r178;
	// end inline asm
	mov.b32 	%f155, %r159;
	// begin inline asm
	shfl.sync.down.b32 %r164, %r165, %r176, %r177, %r178;
	// end inline asm
	mov.b64 	{%r170, %r175}, %rd347;
	// begin inline asm
	shfl.sync.down.b32 %r169, %r170, %r176, %r177, %r178;
	// end inline asm
	// begin inline asm
	shfl.sync.down.b32 %r174, %r175, %r176, %r177, %r178;
	// end inline asm
	mov.b64 	%rd162, {%r169, %r174};
	setp.gt.s32 	%p78, %r78, 15;
	mov.f32 	%f247, %f239;
	mov.u64 	%rd355, %rd347;
	@%p78 bra 	$L__BB19_185;
	setp.lt.f32 	%p79, %f239, %f155;
	mov.f32 	%f247, %f155;
	mov.u64 	%rd355, %rd162;
	@%p79 bra 	$L__BB19_185;
	setp.gt.f32 	%p80, %f239, %f155;
	mov.f32 	%f247, %f239;
	mov.u64 	%rd355, %rd347;
	@%p80 bra 	$L__BB19_185;
	setp.lt.s64 	%p81, %rd347, %rd162;
	selp.f32 	%f247, %f239, %f155, %p81;
	min.s64 	%rd355, %rd347, %rd162;
$L__BB19_185:
	setp.ne.s32 	%p82, %r78, 0;
	@%p82 bra 	$L__BB19_187;
	shr.u32 	%r179, %r16, 1;
	and.b32  	%r180, %r179, 496;
	mov.u32 	%r181, _ZN6thrust24THRUST_300001_SM_1000_NS8cuda_cub4core6detail5shmemE;
	add.s32 	%r182, %r181, %r180;
	st.shared.f32 	[%r182+8], %f247;
	st.shared.u64 	[%r182+16], %rd355;
$L__BB19_187:
	bar.sync 	0;
	setp.ne.s32 	%p83, %r16, 0;
	@%p83 bra 	$L__BB19_209;
	ld.shared.f32 	%f158, [_ZN6thrust24THRUST_300001_SM_1000_NS8cuda_cub4core6detail5shmemE+24];
	ld.shared.u64 	%rd165, [_ZN6thrust24THRUST_300001_SM_1000_NS8cuda_cub4core6detail5shmemE+32];
	setp.lt.f32 	%p84, %f247, %f158;
	mov.f32 	%f241, %f158;
	mov.u64 	%rd349, %rd165;
	@%p84 bra 	$L__BB19_191;
	setp.lt.f32 	%p85, %f158, %f247;
	mov.f32 	%f241, %f247;
	mov.u64 	%rd349, %rd355;
	@%p85 bra 	$L__BB19_191;
	setp.lt.s64 	%p86, %rd355, %rd165;
	selp.f32 	%f241, %f247, %f158, %p86;
	min.s64 	%rd349, %rd355, %rd165;
$L__BB19_191:
	ld.shared.f32 	%f161, [_ZN6thrust24THRUST_300001_SM_1000_NS8cuda_cub4core6detail5shmemE+40];
	ld.shared.u64 	%rd168, [_ZN6thrust24THRUST_300001_SM_1000_NS8cuda_cub4core6detail5shmemE+48];
	setp.lt.f32 	%p87, %f241, %f161;
	mov.f32 	%f242, %f161;
	mov.u64 	%rd350, %rd168;
	@%p87 bra 	$L__BB19_194;
	setp.lt.f32 	%p88, %f161, %f241;
	mov.f32 	%f242, %f241;
	mov.u64 	%rd350, %rd349;
	@%p88 bra 	$L__BB19_194;
	setp.lt.s64 	%p89, %rd349, %rd168;
	selp.f32 	%f242, %f241, %f161, %p89;
	min.s64 	%rd350, %rd349, %rd168;
$L__BB19_194:
	ld.shared.f32 	%f164, [_ZN6thrust24THRUST_300001_SM_1000_NS8cuda_cub4core6detail5shmemE+56];
	ld.shared.u64 	%rd171, [_ZN6thrust24THRUST_300001_SM_1000_NS8cuda_cub4core6detail5shmemE+64];
	setp.lt.f32 	%p90, %f242, %f164;
	mov.f32 	%f243, %f164;
	mov.u64 	%rd351, %rd171;
	@%p90 bra 	$L__BB19_197;
	setp.lt.f32 	%p91, %f164, %f242;
	mov.f32 	%f243, %f242;
	mov.u64 	%rd351, %rd350;
	@%p91 bra 	$L__BB19_197;
	setp.lt.s64 	%p92, %rd350, %rd171;
	selp.f32 	%f243, %f242, %f164, %p92;
	min.s64 	%rd351, %rd350, %rd171;
$L__BB19_197:
	ld.shared.f32 	%f167, [_ZN6thrust24THRUST_300001_SM_1000_NS8cuda_cub4core6detail5shmemE+72];
	ld.shared.u64 	%rd174, [_ZN6thrust24THRUST_300001_SM_1000_NS8cuda_cub4core6detail5shmemE+80];
	setp.lt.f32 	%p93, %f243, %f167;
	mov.f32 	%f244, %f167;
	mov.u64 	%rd352, %rd174;
	@%p93 bra 	$L__BB19_200;
	setp.lt.f32 	%p94, %f167, %f243;
	mov.f32 	%f244, %f243;
	mov.u64 	%rd352, %rd351;
	@%p94 bra 	$L__BB19_200;
	setp.lt.s64 	%p95, %rd351, %rd174;
	selp.f32 	%f244, %f243, %f167, %p95;
	min.s64 	%rd352, %rd351, %rd174;
$L__BB19_200:
	ld.shared.f32 	%f170, [_ZN6thrust24THRUST_300001_SM_1000_NS8cuda_cub4core6detail5shmemE+88];
	ld.shared.u64 	%rd177, [_ZN6thrust24THRUST_300001_SM_1000_NS8cuda_cub4core6detail5shmemE+96];
	setp.lt.f32 	%p96, %f244, %f170;
	mov.f32 	%f245, %f170;
	mov.u64 	%rd353, %rd177;
	@%p96 bra 	$L__BB19_203;
	setp.lt.f32 	%p97, %f170, %f244;
	mov.f32 	%f245, %f244;
	mov.u64 	%rd353, %rd352;
	@%p97 bra 	$L__BB19_203;
	setp.lt.s64 	%p98, %rd352, %rd177;
	selp.f32 	%f245, %f244, %f170, %p98;
	min.s64 	%rd353, %rd352, %rd177;
$L__BB19_203:
	ld.shared.f32 	%f173, [_ZN6thrust24THRUST_300001_SM_1000_NS8cuda_cub4core6detail5shmemE+104];
	ld.shared.u64 	%rd180, [_ZN6thrust24THRUST_300001_SM_1000_NS8cuda_cub4core6detail5shmemE+112];
	setp.lt.f32 	%p99, %f245, %f173;
	mov.f32 	%f246, %f173;
	mov.u64 	%rd354, %rd180;
	@%p99 bra 	$L__BB19_206;
	setp.lt.f32 	%p100, %f173, %f245;
	mov.f32 	%f246, %f245;
	mov.u64 	%rd354, %rd353;
	@%p100 bra 	$L__BB19_206;
	setp.lt.s64 	%p101, %rd353, %rd180;
	selp.f32 	%f246, %f245, %f173, %p101;
	min.s64 	%rd354, %rd353, %rd180;
$L__BB19_206:
	ld.shared.f32 	%f176, [_ZN6thrust24THRUST_300001_SM_1000_NS8cuda_cub4core6detail5shmemE+120];
	ld.shared.u64 	%rd183, [_ZN6thrust24THRUST_300001_SM_1000_NS8cuda_cub4core6detail5shmemE+128];
	setp.lt.f32 	%p102, %f246, %f176;
	mov.f32 	%f247, %f176;
	mov.u64 	%rd355, %rd183;
	@%p102 bra 	$L__BB19_209;
	setp.lt.f32 	%p103, %f176, %f246;
	mov.f32 	%f247, %f246;
	mov.u64 	%rd355, %rd354;
	@%p103 bra 	$L__BB19_209;
	setp.lt.s64 	%p104, %rd354, %rd183;
	selp.f32 	%f247, %f246, %f176, %p104;
	min.s64 	%rd355, %rd354, %rd183;
$L__BB19_209:
	mov.u32 	%r418, %tid.x;
	setp.ne.s32 	%p221, %r418, 0;
	@%p221 bra 	$L__BB19_211;
	cvta.to.global.u64 	%rd287, %rd187;
	st.global.f32 	[%rd287], %f247;
	st.global.u64 	[%rd287+8], %rd355;
$L__BB19_211:
	ret;

}
	// .globl	_ZN6thrust24THRUST_300001_SM_1000_NS8cuda_cub4core6detail13_kernel_agentINS1_8__reduce11ReduceAgentINS0_12zip_iteratorIN4cuda3std3__45tupleIJPKfNS0_17counting_iteratorIlNS0_11use_defaultESF_SF_EEEEEEEPNSB_IJflEEESJ_lNS1_9__extrema9arg_max_fIflNSA_4lessIfEEEEEEJSI_SK_lSP_EEEvDpT0_
.visible .entry _ZN6thrust24THRUST_300001_SM_1000_NS8cuda_cub4core6detail13_kernel_agentINS1_8__reduce11ReduceAgentINS0_12zip_iteratorIN4cuda3std3__45tupleIJPKfNS0_17counting_iteratorIlNS0_11use_defaultESF_SF_EEEEEEEPNSB_IJflEEESJ_lNS1_9__extrema9arg_max_fIflNSA_4lessIfEEEEEEJSI_SK_lSP_EEEvDpT0_(
	.param .align 8 .b8 _ZN6thrust24THRUST_300001_SM_1000_NS8cuda_cub4core6detail13_kernel_agentINS1_8__reduce11ReduceAgentINS0_12zip_iteratorIN4cuda3std3__45tupleIJPKfNS0_17counting_iteratorIlNS0_11use_defaultESF_SF_EEEEEEEPNSB_IJflEEESJ_lNS1_9__extrema9arg_max_fIflNSA_4lessIfEEEEEEJSI_SK_lSP_EEEvDpT0__param_0[16],
	.param .u64 .ptr .align 1 _ZN6thrust24THRUST_300001_SM_1000_NS8cuda_cub4core6detail13_kernel_agentINS1_8__reduce11ReduceAgentINS0_12zip_iteratorIN4cuda3std3__45tupleIJPKfNS0_17counting_iteratorIlNS0_11use_defaultESF_SF_EEEEEEEPNSB_IJflEEESJ_lNS1_9__extrema9arg_max_fIflNSA_4lessIfEEEEEEJSI_SK_lSP_EEEvDpT0__param_1,
	.param .u64 _ZN6thrust24THRUST_300001_SM_1000_NS8cuda_cub4core6detail13_kernel_agentINS1_8__reduce11ReduceAgentINS0_12zip_iteratorIN4cuda3std3__45tupleIJPKfNS0_17counting_iteratorIlNS0_11use_defaultESF_SF_EEEEEEEPNSB_IJflEEESJ_lNS1_9__extrema9arg_max_fIflNSA_4lessIfEEEEEEJSI_SK_lSP_EEEvDpT0__param_2,
	.param .align 1 .b8 _ZN6thrust24THRUST_300001_SM_1000_NS8cuda_cub4core6detail13_kernel_agentINS1_8__reduce11ReduceAgentINS0_12zip_iteratorIN4cuda3std3__45tupleIJPKfNS0_17counting_iteratorIlNS0_11use_defaultESF_SF_EEEEEEEPNSB_IJflEEESJ_lNS1_9__extrema9arg_max_fIflNSA_4lessIfEEEEEEJSI_SK_lSP_EEEvDpT0__param_3[1]
)
.maxntid 256
{
	.reg .pred 	%p<213>;
	.reg .b32 	%r<391>;
	.reg .b32 	%f<242>;
	.reg .b64 	%rd<307>;

	ld.param.u64 	%rd192, [_ZN6thrust24THRUST_300001_SM_1000_NS8cuda_cub4core6detail13_kernel_agentINS1_8__reduce11ReduceAgentINS0_12zip_iteratorIN4cuda3std3__45tupleIJPKfNS0_17counting_iteratorIlNS0_11use_defaultESF_SF_EEEEEEEPNSB_IJflEEESJ_lNS1_9__extrema9arg_max_fIflNSA_4lessIfEEEEEEJSI_SK_lSP_EEEvDpT0__param_0+8];
	ld.param.u64 	%rd191, [_ZN6thrust24THRUST_300001_SM_1000_NS8cuda_cub4core6detail13_kernel_agentINS1_8__reduce11ReduceAgentINS0_12zip_iteratorIN4cuda3std3__45tupleIJPKfNS0_17counting_iteratorIlNS0_11use_defaultESF_SF_EEEEEEEPNSB_IJflEEESJ_lNS1_9__extrema9arg_max_fIflNSA_4lessIfEEEEEEJSI_SK_lSP_EEEvDpT0__param_0];
	ld.param.u64 	%rd194, [_ZN6thrust24THRUST_300001_SM_1000_NS8cuda_cub4core6detail13_kernel_agentINS1_8__reduce11ReduceAgentINS0_12zip_iteratorIN4cuda3std3__45tupleIJPKfNS0_17counting_iteratorIlNS0_11use_defaultESF_SF_EEEEEEEPNSB_IJflEEESJ_lNS1_9__extrema9arg_max_fIflNSA_4lessIfEEEEEEJSI_SK_lSP_EEEvDpT0__param_2];
	setp.eq.s64 	%p1, %rd194, 0;
	@%p1 bra 	$L__BB20_206;
	cvta.to.global.u64 	%rd1, %rd191;
	setp.gt.s64 	%p2, %rd194, 1279;
	@%p2 bra 	$L__BB20_122;
	cvt.u32.u64 	%r1, %rd194;
	mov.u32 	%r2, %tid.x;
	setp.ge.s32 	%p96, %r2, %r1;
	mov.f32 	%f188, 0f00000000;
	mov.b64 	%rd249, 0;
	mov.u32 	%r385, %r2;
	@%p96 bra 	$L__BB20_4;
	cvt.u64.u32 	%rd225, %r2;
	mul.wide.u32 	%rd226, %r2, 4;
	add.s64 	%rd227, %rd1, %rd226;
	add.s64 	%rd249, %rd192, %rd225;
	ld.global.f32 	%f188, [%rd227];
	add.s32 	%r385, %r2, 256;
$L__BB20_4:
	setp.ge.s32 	%p97, %r385, %r1;
	@%p97 bra 	$L__BB20_26;
	not.b32 	%r154, %r385;
	add.s32 	%r5, %r154, %r1;
	and.b32  	%r155, %r5, 768;
	setp.eq.s32 	%p98, %r155, 768;
	@%p98 bra 	$L__BB20_11;
	cvt.u64.u32 	%rd229, %r385;
	add.s64 	%rd240, %rd192, %rd229;
	mul.wide.u32 	%rd230, %r385, 4;
	add.s64 	%rd239, %rd1, %rd230;
	shr.u32 	%r156, %r5, 8;
	add.s32 	%r157, %r156, 1;
	and.b32  	%r158, %r157, 3;
	neg.s32 	%r383, %r158;
$L__BB20_7:
	.pragma "nounroll";
	mov.u64 	%rd9, %rd249;
	mov.f32 	%f3, %f188;
	ld.global.f32 	%f4, [%rd239];
	setp.lt.f32 	%p99, %f3, %f4;
	mov.u64 	%rd249, %rd240;
	mov.f32 	%f188, %f4;
	@%p99 bra 	$L__BB20_10;
	setp.lt.f32 	%p100, %f4, %f3;
	mov.u64 	%rd249, %rd9;
	mov.f32 	%f188, %f3;
	@%p100 bra 	$L__BB20_10;
	setp.lt.s64 	%p101, %rd9, %rd240;
	min.s64 	%rd249, %rd9, %rd240;
	selp.f32 	%f188, %f3, %f4, %p101;
$L__BB20_10:
	add.s32 	%r385, %r385, 256;
	add.s64 	%rd240, %rd240, 256;
	add.s64 	%rd239, %rd239, 1024;
	add.s32 	%r383, %r383, 1;
	setp.ne.s32 	%p102, %r383, 0;
	@%p102 bra 	$L__BB20_7;
$L__BB20_11:
	setp.lt.u32 	%p103, %r5, 768;
	@%p103 bra 	$L__BB20_26;
	add.s32 	%r386, %r385, 512;
$L__BB20_13:
	mov.u32 	%r13, %r386;
	add.s32 	%r159, %r13, -512;
	cvt.s64.s32 	%rd231, %r159;
	mul.wide.s32 	%rd232, %r159, 4;
	add.s64 	%rd17, %rd1, %rd232;
	add.s64 	%rd18, %rd192, %rd231;
	ld.global.f32 	%f10, [%rd17];
	setp.lt.f32 	%p104, %f188, %f10;
	mov.u64 	%rd246, %rd18;
	mov.f32 	%f185, %f10;
	@%p104 bra 	$L__BB20_16;
	setp.lt.f32 	%p105, %f10, %f188;
	mov.u64 	%rd246, %rd249;
	mov.f32 	%f185, %f188;
	@%p105 bra 	$L__BB20_16;
	setp.lt.s64 	%p106, %rd249, %rd18;
	min.s64 	%rd246, %rd249, %rd18;
	selp.f32 	%f185, %f188, %f10, %p106;
$L__BB20_16:
	add.s32 	%r160, %r13, -256;
	cvt.s64.s32 	%rd233, %r160;
	add.s64 	%rd21, %rd192, %rd233;
	ld.global.f32 	%f13, [%rd17+1024];
	setp.lt.f32 	%p107, %f185, %f13;
	mov.u64 	%rd247, %rd21;
	mov.f32 	%f186, %f13;
	@%p107 bra 	$L__BB20_19;
	setp.lt.f32 	%p108, %f13, %f185;
	mov.u64 	%rd247, %rd246;
	mov.f32 	%f186, %f185;
	@%p108 bra 	$L__BB20_19;
	setp.lt.s64 	%p109, %rd246, %rd21;
	min.s64 	%rd247, %rd246, %rd21;
	selp.f32 	%f186, %f185, %f13, %p109;
$L__BB20_19:
	cvt.s64.s32 	%rd234, %r13;
	add.s64 	%rd24, %rd192, %rd234;
	ld.global.f32 	%f16, [%rd17+2048];
	setp.lt.f32 	%p110, %f186, %f16;
	mov.u64 	%rd248, %rd24;
	mov.f32 	%f187, %f16;
	@%p110 bra 	$L__BB20_22;
	setp.lt.f32 	%p111, %f16, %f186;
	mov.u64 	%rd248, %rd247;
	mov.f32 	%f187, %f186;
	@%p111 bra 	$L__BB20_22;
	setp.lt.s64 	%p112, %rd247, %rd24;
	min.s64 	%rd248, %rd247, %rd24;
	selp.f32 	%f187, %f186, %f16, %p112;
$L__BB20_22:
	add.s32 	%r161, %r13, 256;
	cvt.s64.s32 	%rd235, %r161;
	add.s64 	%rd27, %rd192, %rd235;
	ld.global.f32 	%f19, [%rd17+3072];
	setp.lt.f32 	%p113, %f187, %f19;
	mov.u64 	%rd249, %rd27;
	mov.f32 	%f188, %f19;
	@%p113 bra 	$L__BB20_25;
	setp.lt.f32 	%p114, %f19, %f187;
	mov.u64 	%rd249, %rd248;
	mov.f32 	%f188, %f187;
	@%p114 bra 	$L__BB20_25;
	setp.lt.s64 	%p115, %rd248, %rd27;
	min.s64 	%rd249, %rd248, %rd27;
	selp.f32 	%f188, %f187, %f19, %p115;
$L__BB20_25:
	add.s32 	%r386, %r13, 1024;
	add.s32 	%r162, %r13, 512;
	setp.lt.s32 	%p116, %r162, %r1;
	@%p116 bra 	$L__BB20_13;
$L__BB20_26:
	setp.lt.s32 	%p117, %r1, 256;
	@%p117 bra 	$L__BB20_71;
	// begin inline asm
	mov.u32 %r276, %laneid;
	// end inline asm
	mov.b32 	%r278, %f188;
	mov.b32 	%r294, 1;
	mov.b32 	%r295, 31;
	mov.b32 	%r296, -1;
	// begin inline asm
	shfl.sync.down.b32 %r277, %r278, %r294, %r295, %r296;
	// end inline asm
	mov.b32 	%f23, %r277;
	// begin inline asm
	shfl.sync.down.b32 %r282, %r283, %r294, %r295, %r296;
	// end inline asm
	mov.b64 	{%r288, %r293}, %rd249;
	// begin inline asm
	shfl.sync.down.b32 %r287, %r288, %r294, %r295, %r296;
	// end inline asm
	// begin inline asm
	shfl.sync.down.b32 %r292, %r293, %r294, %r295, %r296;
	// end inline asm
	mov.b64 	%rd31, {%r287, %r292};
	setp.gt.s32 	%p169, %r276, 30;
	mov.u64 	%rd251, %rd249;
	mov.f32 	%f190, %f188;
	@%p169 bra 	$L__BB20_31;
	setp.lt.f32 	%p170, %f188, %f23;
	mov.u64 	%rd251, %rd31;
	mov.f32 	%f190, %f23;
	@%p170 bra 	$L__BB20_31;
	setp.gt.f32 	%p171, %f188, %f23;
	mov.u64 	%rd251, %rd249;
	mov.f32 	%f190, %f188;
	@%p171 bra 	$L__BB20_31;
	setp.lt.s64 	%p172, %rd249, %rd31;
	min.s64 	%rd251, %rd249, %rd31;
	selp.f32 	%f190, %f188, %f23, %p172;
$L__BB20_31:
	mov.b32 	%r298, %f190;
	mov.b32 	%r314, 2;
	mov.b32 	%r315, 31;
	mov.b32 	%r316, -1;
	// begin inline asm
	shfl.sync.down.b32 %r297, %r298, %r314, %r315, %r316;
	// end inline asm
	mov.b32 	%f26, %r297;
	// begin inline asm
	shfl.sync.down.b32 %r302, %r303, %r314, %r315, %r316;
	// end inline asm
	mov.b64 	{%r308, %r313}, %rd251;
	// begin inline asm
	shfl.sync.down.b32 %r307, %r308, %r314, %r315, %r316;
	// end inline asm
	// begin inline asm
	shfl.sync.down.b32 %r312, %r313, %r314, %r315, %r316;
	// end inline asm
	mov.b64 	%rd34, {%r307, %r312};
	setp.gt.s32 	%p173, %r276, 29;
	mov.u64 	%rd252, %rd251;
	mov.f32 	%f191, %f190;
	@%p173 bra 	$L__BB20_35;
	setp.lt.f32 	%p174, %f190, %f26;
	mov.u64 	%rd252, %rd34;
	mov.f32 	%f191, %f26;
	@%p174 bra 	$L__BB20_35;
	setp.gt.f32 	%p175, %f190, %f26;
	mov.u64 	%rd252, %rd251;
	mov.f32 	%f191, %f190;
	@%p175 bra 	$L__BB20_35;
	setp.lt.s64 	%p176, %rd251, %rd34;
	min.s64 	%rd252, %rd251, %rd34;
	selp.f32 	%f191, %f190, %f26, %p176;
$L__BB20_35:
	mov.b32 	%r318, %f191;
	mov.b32 	%r334, 4;
	mov.b32 	%r335, 31;
	mov.b32 	%r336, -1;
	// begin inline asm
	shfl.sync.down.b32 %r317, %r318, %r334, %r335, %r336;
	// end inline asm
	mov.b32 	%f29, %r317;
	// begin inline asm
	shfl.sync.down.b32 %r322, %r323, %r334, %r335, %r336;
	// end inline asm
	mov.b64 	{%r328, %r333}, %rd252;
	// begin inline asm
	shfl.sync.down.b32 %r327, %r328, %r334, %r335, %r336;
	// end inline asm
	// begin inline asm
	shfl.sync.down.b32 %r332, %r333, %r334, %r335, %r336;
	// end inline asm
	mov.b64 	%rd37, {%r327, %r332};
	setp.gt.s32 	%p177, %r276, 27;
	mov.u64 	%rd253, %rd252;
	mov.f32 	%f192, %f191;
	@%p177 bra 	$L__BB20_39;
	setp.lt.f32 	%p178, %f191, %f29;
	mov.u64 	%rd253, %rd37;
	mov.f32 	%f192, %f29;
	@%p178 bra 	$L__BB20_39;
	setp.gt.f32 	%p179, %f191, %f29;
	mov.u64 	%rd253, %rd252;
	mov.f32 	%f192, %f191;
	@%p179 bra 	$L__BB20_39;
	setp.lt.s64 	%p180, %rd252, %rd37;
	min.s64 	%rd253, %rd252, %rd37;
	selp.f32 	%f192, %f191, %f29, %p180;
$L__BB20_39:
	mov.b32 	%r338, %f192;
	mov.b32 	%r354, 8;
	mov.b32 	%r355, 31;
	mov.b32 	%r356, -1;
	// begin inline asm
	shfl.sync.down.b32 %r337, %r338, %r354, %r355, %r356;
	// end inline asm
	mov.b32 	%f32, %r337;
	// begin inline asm
	shfl.sync.down.b32 %r342, %r343, %r354, %r355, %r356;
	// end inline asm
	mov.b64 	{%r348, %r353}, %rd253;
	// begin inline asm
	shfl.sync.down.b32 %r347, %r348, %r354, %r355, %r356;
	// end inline asm
	// begin inline asm
	shfl.sync.down.b32 %r352, %r353, %r354, %r355, %r356;
	// end inline asm
	mov.b64 	%rd40, {%r347, %r352};
	setp.gt.s32 	%p181, %r276, 23;
	mov.u64 	%rd254, %rd253;
	mov.f32 	%f193, %f192;
	@%p181 bra 	$L__BB20_43;
	setp.lt.f32 	%p182, %f192, %f32;
	mov.u64 	%rd254, %rd40;
	mov.f32 	%f193, %f32;
	@%p182 bra 	$L__BB20_43;
	setp.gt.f32 	%p183, %f192, %f32;
	mov.u64 	%rd254, %rd253;
	mov.f32 	%f193, %f192;
	@%p183 bra 	$L__BB20_43;
	setp.lt.s64 	%p184, %rd253, %rd40;
	min.s64 	%rd254, %rd253, %rd40;
	selp.f32 	%f193, %f192, %f32, %p184;
$L__BB20_43:
	mov.b32 	%r358, %f193;
	mov.b32 	%r374, 16;
	mov.b32 	%r375, 31;
	mov.b32 	%r376, -1;
	// begin inline asm
	shfl.sync.down.b32 %r357, %r358, %r374, %r375, %r376;
	// end inline asm
	mov.b32 	%f35, %r357;
	// begin inline asm
	shfl.sync.down.b32 %r362, %r363, %r374, %r375, %r376;
	// end inline asm
	mov.b64 	{%r368, %r373}, %rd254;
	// begin inline asm
	shfl.sync.down.b32 %r367, %r368, %r374, %r375, %r376;
	// end inline asm
	// begin inline asm
	shfl.sync.down.b32 %r372, %r373, %r374, %r375, %r376;
	// end inline asm
	mov.b64 	%rd43, {%r367, %r372};
	setp.gt.s32 	%p185, %r276, 15;
	mov.u64 	%rd306, %rd254;
	mov.f32 	%f241, %f193;
	@%p185 bra 	$L__BB20_47;
	setp.lt.f32 	%p186, %f193, %f35;
	mov.u64 	%rd306, %rd43;
	mov.f32 	%f241, %f35;
	@%p186 bra 	$L__BB20_47;
	setp.gt.f32 	%p187, %f193, %f35;
	mov.u64 	%rd306, %rd254;
	mov.f32 	%f241, %f193;
	@%p187 bra 	$L__BB20_47;
	setp.lt.s64 	%p188, %rd254, %rd43;
	min.s64 	%rd306, %rd254, %rd43;
	selp.f32 	%f241, %f193, %f35, %p188;
$L__BB20_47:
	setp.ne.s32 	%p189, %r276, 0;
	@%p189 bra 	$L__BB20_49;
	shr.u32 	%r377, %r2, 1;
	and.b32  	%r378, %r377, 496;
	mov.u32 	%r379, _ZN6thrust24THRUST_300001_SM_1000_NS8cuda_cub4core6detail5shmemE;
	add.s32 	%r380, %r379, %r378;
	st.shared.f32 	[%r380+8], %f241;
	st.shared.u64 	[%r380+16], %rd306;
$L__BB20_49:
	bar.sync 	0;
	setp.ne.s32 	%p190, %r2, 0;
	@%p190 bra 	$L__BB20_204;
	ld.shared.f32 	%f38, [_ZN6thrust24THRUST_300001_SM_1000_NS8cuda_cub4core6detail5shmemE+24];
	ld.shared.u64 	%rd46, [_ZN6thrust24THRUST_300001_SM_1000_NS8cuda_cub4core6detail5shmemE+32];
	setp.lt.f32 	%p191, %f241, %f38;
	mov.u64 	%rd256, %rd46;
	mov.f32 	%f195, %f38;
	@%p191 bra 	$L__BB20_53;
	setp.lt.f32 	%p192, %f38, %f241;
	mov.u64 	%rd256, %rd306;
	mov.f32 	%f195, %f241;
	@%p192 bra 	$L__BB20_53;
	setp.lt.s64 	%p193, %rd306, %rd46;
	min.s64 	%rd256, %rd306, %rd46;
	selp.f32 	%f195, %f241, %f38, %p193;
$L__BB20_53:
	ld.shared.f32 	%f41, [_ZN6thrust24THRUST_300001_SM_1000_NS8cuda_cub4core6detail5shmemE+40];
	ld.shared.u64 	%rd49, [_ZN6thrust24THRUST_300001_SM_1000_NS8cuda_cub4core6detail5shmemE+48];
	setp.lt.f32 	%p194, %f195, %f41;
	mov.u64 	%rd257, %rd49;
	mov.f32 	%f196, %f41;
	@%p194 bra 	$L__BB20_56;
	setp.lt.f32 	%p195, %f41, %f195;
	mov.u64 	%rd257, %rd256;
	mov.f32 	%f196, %f195;
	@%p195 bra 	$L__BB20_56;
	setp.lt.s64 	%p196, %rd256, %rd49;
	min.s64 	%rd257, %rd256, %rd49;
	selp.f32 	%f196, %f195, %f41, %p196;
$L__BB20_56:
	ld.shared.f32 	%f44, [_ZN6thrust24THRUST_300001_SM_1000_NS8cuda_cub4core6detail5shmemE+56];
	ld.shared.u64 	%rd52, [_ZN6thrust24THRUST_300001_SM_1000_NS8cuda_cub4core6detail5shmemE+64];
	setp.lt.f32 	%p197, %f196, %f44;
	mov.u64 	%rd258, %rd52;
	mov.f32 	%f197, %f44;
	@%p197 bra 	$L__BB20_59;
	setp.lt.f32 	%p198, %f44, %f196;
	mov.u64 	%rd258, %rd257;
	mov.f32 	%f197, %f196;
	@%p198 bra 	$L__BB20_59;
	setp.lt.s64 	%p199, %rd257, %rd52;
	min.s64 	%rd258, %rd257, %rd52;
	selp.f32 	%f197, %f196, %f44, %p199;
$L__BB20_59:
	ld.shared.f32 	%f47, [_ZN6thrust24THRUST_300001_SM_1000_NS8cuda_cub4core6detail5shmemE+72];
	ld.shared.u64 	%rd55, [_ZN6thrust24THRUST_300001_SM_1000_NS8cuda_cub4core6detail5shmemE+80];
	setp.lt.f32 	%p200, %f197, %f47;
	mov.u64 	%rd259, %rd55;
	mov.f32 	%f198, %f47;
	@%p200 bra 	$L__BB20_62;
	setp.lt.f32 	%p201, %f47, %f197;
	mov.u64 	%rd259, %rd258;
	mov.f32 	%f198, %f197;
	@%p201 bra 	$L__BB20_62;
	setp.lt.s64 	%p202, %rd258, %rd55;
	min.s64 	%rd259, %rd258, %rd55;
	selp.f32 	%f198, %f197, %f47, %p202;
$L__BB20_62:
	ld.shared.f32 	%f50, [_ZN6thrust24THRUST_300001_SM_1000_NS8cuda_cub4core6detail5shmemE+88];
	ld.shared.u64 	%rd58, [_ZN6thrust24THRUST_300001_SM_1000_NS8cuda_cub4core6detail5shmemE+96];
	setp.lt.f32 	%p203, %f198, %f50;
	mov.u64 	%rd260, %rd58;
	mov.f32 	%f199, %f50;
	@%p203 bra 	$L__BB20_65;
	setp.lt.f32 	%p204, %f50, %f198;
	mov.u64 	%rd260, %rd259;
	mov.f32 	%f199, %f198;
	@%p204 bra 	$L__BB20_65;
	setp.lt.s64 	%p205, %rd259, %rd58;
	min.s64 	%rd260, %rd259, %rd58;
	selp.f32 	%f199, %f198, %f50, %p205;
$L__BB20_65:
	ld.shared.f32 	%f53, [_ZN6thrust24THRUST_300001_SM_1000_NS8cuda_cub4core6detail5shmemE+104];
	ld.shared.u64 	%rd61, [_ZN6thrust24THRUST_300001_SM_1000_NS8cuda_cub4core6detail5shmemE+112];
	setp.lt.f32 	%p206, %f199, %f53;
	mov.u64 	%rd261, %rd61;
	mov.f32 	%f200, %f53;
	@%p206 bra 	$L__BB20_68;
	setp.lt.f32 	%p207, %f53, %f199;
	mov.u64 	%rd261, %rd260;
	mov.f32 	%f200, %f199;
	@%p207 bra 	$L__BB20_68;
	setp.lt.s64 	%p208, %rd260, %rd61;
	min.s64 	%rd261, %rd260, %rd61;
	selp.f32 	%f200, %f199, %f53, %p208;
$L__BB20_68:
	ld.shared.f32 	%f56, [_ZN6thrust24THRUST_300001_SM_1000_NS8cuda_cub4core6detail5shmemE+120];
	ld.shared.u64 	%rd64, [_ZN6thrust24THRUST_300001_SM_1000_NS8cuda_cub4core6detail5shmemE+128];
	setp.lt.f32 	%p209, %f200, %f56;
	mov.f32 	%f241, %f56;
	mov.u64 	%rd306, %rd64;
	@%p209 bra 	$L__BB20_204;
	setp.lt.f32 	%p210, %f56, %f200;
	mov.f32 	%f241, %f200;
	mov.u64 	%rd306, %rd261;
	@%p210 bra 	$L__BB20_204;
	setp.lt.s64 	%p211, %rd261, %rd64;
	min.s64 	%rd306, %rd261, %rd64;
	selp.f32 	%f241, %f200, %f56, %p211;
	bra.uni 	$L__BB20_204;
$L__BB20_71:
	// begin inline asm
	mov.u32 %r163, %laneid;
	// end inline asm
	and.b32  	%r184, %r2, 992;
	add.s32 	%r185, %r184, 32;
	setp.gt.s32 	%p118, %r185, %r1;
	not.b32 	%r186, %r184;
	add.s32 	%r187, %r1, %r186;
	selp.b32 	%r182, %r187, 31, %p118;
	mov.b32 	%r165, %f188;
	mov.b32 	%r181, 1;
	mov.b32 	%r183, -1;
	// begin inline asm
	shfl.sync.down.b32 %r164, %r165, %r181, %r182, %r183;
	// end inline asm
	mov.b32 	%f58, %r164;
	// begin inline asm
	shfl.sync.down.b32 %r169, %r170, %r181, %r182, %r183;
	// end inline asm
	mov.b64 	{%r175, %r180}, %rd249;
	// begin inline asm
	shfl.sync.down.b32 %r174, %r175, %r181, %r182, %r183;
	// end inline asm
	// begin inline asm
	shfl.sync.down.b32 %r179, %r180, %r181, %r182, %r183;
	// end inline asm
	mov.b64 	%rd66, {%r174, %r179};
	setp.ge.s32 	%p119, %r163, %r182;
	mov.u64 	%rd262, %rd249;
	mov.f32 	%f201, %f188;
	@%p119 bra 	$L__BB20_75;
	setp.lt.f32 	%p120, %f188, %f58;
	mov.u64 	%rd262, %rd66;
	mov.f32 	%f201, %f58;
	@%p120 bra 	$L__BB20_75;
	setp.gt.f32 	%p121, %f188, %f58;
	mov.u64 	%rd262, %rd249;
	mov.f32 	%f201, %f188;
	@%p121 bra 	$L__BB20_75;
	setp.lt.s64 	%p122, %rd249, %rd66;
	min.s64 	%rd262, %rd249, %rd66;
	selp.f32 	%f201, %f188, %f58, %p122;
$L__BB20_75:
	mov.b32 	%r189, %f201;
	mov.b32 	%r205, 2;
	mov.b32 	%r207, -1;
	// begin inline asm
	shfl.sync.down.b32 %r188, %r189, %r205, %r182, %r207;
	// end inline asm
	mov.b32 	%f61, %r188;
	// begin inline asm
	shfl.sync.down.b32 %r193, %r194, %r205, %r182, %r207;
	// end inline asm
	mov.b64 	{%r199, %r204}, %rd262;
	// begin inline asm
	shfl.sync.down.b32 %r198, %r199, %r205, %r182, %r207;
	// end inline asm
	// begin inline asm
	shfl.sync.down.b32 %r203, %r204, %r205, %r182, %r207;
	// end inline asm
	mov.b64 	%rd69, {%r198, %r203};
	add.s32 	%r208, %r163, 2;
	setp.gt.s32 	%p123, %r208, %r182;
	mov.f32 	%f202, %f201;
	mov.u64 	%rd263, %rd262;
	@%p123 bra 	$L__BB20_79;
	setp.lt.f32 	%p124, %f201, %f61;
	mov.f32 	%f202, %f61;
	mov.u64 	%rd263, %rd69;
	@%p124 bra 	$L__BB20_79;
	setp.gt.f32 	%p125, %f201, %f61;
	mov.f32 	%f202, %f201;
	mov.u64 	%rd263, %rd262;
	@%p125 bra 	$L__BB20_79;
	setp.lt.s64 	%p126, %rd262, %rd69;
	selp.f32 	%f202, %f201, %f61, %p126;
	min.s64 	%rd263, %rd262, %rd69;
$L__BB20_79:
	mov.b32 	%r210, %f202;
	mov.b32 	%r226, 4;
	mov.b32 	%r228, -1;
	// begin inline asm
	shfl.sync.down.b32 %r209, %r210, %r226, %r182, %r228;
	// end inline asm
	mov.b32 	%f64, %r209;
	// begin inline asm
	shfl.sync.down.b32 %r214, %r215, %r226, %r182, %r228;
	// end inline asm
	mov.b64 	{%r220, %r225}, %rd263;
	// begin inline asm
	shfl.sync.down.b32 %r219, %r220, %r226, %r182, %r228;
	// end inline asm
	// begin inline asm
	shfl.sync.down.b32 %r224, %r225, %r226, %r182, %r228;
	// end inline asm
	mov.b64 	%rd72, {%r219, %r224};
	add.s32 	%r229, %r163, 4;
	setp.gt.s32 	%p127, %r229, %r182;
	mov.f32 	%f203, %f202;
	mov.u64 	%rd264, %rd263;
	@%p127 bra 	$L__BB20_83;
	setp.lt.f32 	%p128, %f202, %f64;
	mov.f32 	%f203, %f64;
	mov.u64 	%rd264, %rd72;
	@%p128 bra 	$L__BB20_83;
	setp.gt.f32 	%p129, %f202, %f64;
	mov.f32 	%f203, %f202;
	mov.u64 	%rd264, %rd263;
	@%p129 bra 	$L__BB20_83;
	setp.lt.s64 	%p130, %rd263, %rd72;
	selp.f32 	%f203, %f202, %f64, %p130;
	min.s64 	%rd264, %rd263, %rd72;
$L__BB20_83:
	mov.b32 	%r231, %f203;
	mov.b32 	%r247, 8;
	mov.b32 	%r249, -1;
	// begin inline asm
	shfl.sync.down.b32 %r230, %r231, %r247, %r182, %r249;
	// end inline asm
	mov.b32 	%f67, %r230;
	// begin inline asm
	shfl.sync.down.b32 %r235, %r236, %r247, %r182, %r249;
	// end inline asm
	mov.b64 	{%r241, %r246}, %rd264;
	// begin inline asm
	shfl.sync.down.b32 %r240, %r241, %r247, %r182, %r249;
	// end inline asm
	// begin inline asm
	shfl.sync.down.b32 %r245, %r246, %r247, %r182, %r249;
	// end inline asm
	mov.b64 	%rd75, {%r240, %r245};
	add.s32 	%r250, %r163, 8;
	setp.gt.s32 	%p131, %r250, %r182;
	mov.f32 	%f204, %f203;
	mov.u64 	%rd265, %rd264;
	@%p131 bra 	$L__BB20_87;
	setp.lt.f32 	%p132, %f203, %f67;
	mov.f32 	%f204, %f67;
	mov.u64 	%rd265, %rd75;
	@%p132 bra 	$L__BB20_87;
	setp.gt.f32 	%p133, %f203, %f67;
	mov.f32 	%f204, %f203;
	mov.u64 	%rd265, %rd264;
	@%p133 bra 	$L__BB20_87;
	setp.lt.s64 	%p134, %rd264, %rd75;
	selp.f32 	%f204, %f203, %f67, %p134;
	min.s64 	%rd265, %rd264, %rd75;
$L__BB20_87:
	mov.b32 	%r252, %f204;
	mov.b32 	%r268, 16;
	mov.b32 	%r270, -1;
	// begin inline asm
	shfl.sync.down.b32 %r251, %r252, %r268, %r182, %r270;
	// end inline asm
	mov.b32 	%f70, %r251;
	// begin inline asm
	shfl.sync.down.b32 %r256, %r257, %r268, %r182, %r270;
	// end inline asm
	mov.b64 	{%r262, %r267}, %rd265;
	// begin inline asm
	shfl.sync.down.b32 %r261, %r262, %r268, %r182, %r270;
	// end inline asm
	// begin inline asm
	shfl.sync.down.b32 %r266, %r267, %r268, %r182, %r270;
	// end inline asm
	mov.b64 	%rd78, {%r261, %r266};
	add.s32 	%r271, %r163, 16;
	setp.gt.s32 	%p135, %r271, %r182;
	mov.f32 	%f241, %f204;
	mov.u64 	%rd306, %rd265;
	@%p135 bra 	$L__BB20_91;
	setp.lt.f32 	%p136, %f204, %f70;
	mov.f32 	%f241, %f70;
	mov.u64 	%rd306, %rd78;
	@%p136 bra 	$L__BB20_91;
	setp.gt.f32 	%p137, %f204, %f70;
	mov.f32 	%f241, %f204;
	mov.u64 	%rd306, %rd265;
	@%p137 bra 	$L__BB20_91;
	setp.lt.s64 	%p138, %rd265, %rd78;
	selp.f32 	%f241, %f204, %f70, %p138;
	min.s64 	%rd306, %rd265, %rd78;
$L__BB20_91:
	setp.ne.s32 	%p139, %r163, 0;
	@%p139 bra 	$L__BB20_93;
	shr.u32 	%r272, %r2, 1;
	and.b32  	%r273, %r272, 496;
	mov.u32 	%r274, _ZN6thrust24THRUST_300001_SM_1000_NS8cuda_cub4core6detail5shmemE;
	add.s32 	%r275, %r274, %r273;
	st.shared.f32 	[%r275+8], %f241;
	st.shared.u64 	[%r275+16], %rd306;
$L__BB20_93:
	bar.sync 	0;
	setp.ne.s32 	%p140, %r2, 0;
	@%p140 bra 	$L__BB20_204;
	setp.lt.s32 	%p141, %r1, 33;
	mov.f32 	%f206, %f241;
	mov.u64 	%rd267, %rd306;
	@%p141 bra 	$L__BB20_98;
	ld.shared.f32 	%f73, [_ZN6thrust24THRUST_300001_SM_1000_NS8cuda_cub4core6detail5shmemE+24];
	ld.shared.u64 	%rd81, [_ZN6thrust24THRUST_300001_SM_1000_NS8cuda_cub4core6detail5shmemE+32];
	setp.lt.f32 	%p142, %f241, %f73;
	mov.f32 	%f206, %f73;
	mov.u64 	%rd267, %rd81;
	@%p142 bra 	$L__BB20_98;
	setp.lt.f32 	%p143, %f73, %f241;
	mov.f32 	%f206, %f241;
	mov.u64 	%rd267, %rd306;
	@%p143 bra 	$L__BB20_98;
	setp.lt.s64 	%p144, %rd306, %rd81;
	selp.f32 	%f206, %f241, %f73, %p144;
	min.s64 	%rd267, %rd306, %rd81;
$L__BB20_98:
	setp.lt.s32 	%p145, %r1, 65;
	mov.f32 	%f207, %f206;
	mov.u64 	%rd268, %rd267;
	@%p145 bra 	$L__BB20_102;
	ld.shared.f32 	%f76, [_ZN6thrust24THRUST_300001_SM_1000_NS8cuda_cub4core6detail5shmemE+40];
	ld.shared.u64 	%rd84, [_ZN6thrust24THRUST_300001_SM_1000_NS8cuda_cub4core6detail5shmemE+48];
	setp.lt.f32 	%p146, %f206, %f76;
	mov.f32 	%f207, %f76;
	mov.u64 	%rd268, %rd84;
	@%p146 bra 	$L__BB20_102;
	setp.lt.f32 	%p147, %f76, %f206;
	mov.f32 	%f207, %f206;
	mov.u64 	%rd268, %rd267;
	@%p147 bra 	$L__BB20_102;
	setp.lt.s64 	%p148, %rd267, %rd84;
	selp.f32 	%f207, %f206, %f76, %p148;
	min.s64 	%rd268, %rd267, %rd84;
$L__BB20_102:
	setp.lt.s32 	%p149, %r1, 97;
	mov.f32 	%f208, %f207;
	mov.u64 	%rd269, %rd268;
	@%p149 bra 	$L__BB20_106;
	ld.shared.f32 	%f79, [_ZN6thrust24THRUST_300001_SM_1000_NS8cuda_cub4core6detail5shmemE+56];
	ld.shared.u64 	%rd87, [_ZN6thrust24THRUST_300001_SM_1000_NS8cuda_cub4core6detail5shmemE+64];
	setp.lt.f32 	%p150, %f207, %f79;
	mov.f32 	%f208, %f79;
	mov.u64 	%rd269, %rd87;
	@%p150 bra 	$L__BB20_106;
	setp.lt.f32 	%p151, %f79, %f207;
	mov.f32 	%f208, %f207;
	mov.u64 	%rd269, %rd268;
	@%p151 bra 	$L__BB20_106;
	setp.lt.s64 	%p152, %rd268, %rd87;
	selp.f32 	%f208, %f207, %f79, %p152;
	min.s64 	%rd269, %rd268, %rd87;
$L__BB20_106:
	setp.lt.s32 	%p153, %r1, 129;
	mov.f32 	%f209, %f208;
	mov.u64 	%rd270, %rd269;
	@%p153 bra 	$L__BB20_110;
	ld.shared.f32 	%f82, [_ZN6thrust24THRUST_300001_SM_1000_NS8cuda_cub4core6detail5shmemE+72];
	ld.shared.u64 	%rd90, [_ZN6thrust24THRUST_300001_SM_1000_NS8cuda_cub4core6detail5shmemE+80];
	setp.lt.f32 	%p154, %f208, %f82;
	mov.f32 	%f209, %f82;
	mov.u64 	%rd270, %rd90;
	@%p154 bra 	$L__BB20_110;
	setp.lt.f32 	%p155, %f82, %f208;
	mov.f32 	%f209, %f208;
	mov.u64 	%rd270, %rd269;
	@%p155 bra 	$L__BB20_110;
	setp.lt.s64 	%p156, %rd269, %rd90;
	selp.f32 	%f209, %f208, %f82, %p156;
	min.s64 	%rd270, %rd269, %rd90;
$L__BB20_110:
	setp.lt.s32 	%p157, %r1, 161;
	mov.f32 	%f210, %f209;
	mov.u64 	%rd271, %rd270;
	@%p157 bra 	$L__BB20_114;
	ld.shared.f32 	%f85, [_ZN6thrust24THRUST_300001_SM_1000_NS8cuda_cub4core6detail5shmemE+88];
	ld.shared.u64 	%rd93, [_ZN6thrust24THRUST_300001_SM_1000_NS8cuda_cub4core6detail5shmemE+96];
	setp.lt.f32 	%p158, %f209, %f85;
	mov.f32 	%f210, %f85;
	mov.u64 	%rd271, %rd93;
	@%p158 bra 	$L__BB20_114;
	setp.lt.f32 	%p159, %f85, %f209;
	mov.f32 	%f210, %f209;
	mov.u64 	%rd271, %rd270;
	@%p159 bra 	$L__BB20_114;
	setp.lt.s64 	%p160, %rd270, %rd93;
	selp.f32 	%f210, %f209, %f85, %p160;
	min.s64 	%rd271, %rd270, %rd93;
$L__BB20_114:
	setp.lt.s32 	%p161, %r1, 193;
	mov.f32 	%f211, %f210;
	mov.u64 	%rd272, %rd271;
	@%p161 bra 	$L__BB20_118;
	ld.shared.f32 	%f88, [_ZN6thrust24THRUST_300001_SM_1000_NS8cuda_cub4core6detail5shmemE+104];
	ld.shared.u64 	%rd96, [_ZN6thrust24THRUST_300001_SM_1000_NS8cuda_cub4core6detail5shmemE+112];
	setp.lt.f32 	%p162, %f210, %f88;
	mov.f32 	%f211, %f88;
	mov.u64 	%rd272, %rd96;
	@%p162 bra 	$L__BB20_118;
	setp.lt.f32 	%p163, %f88, %f210;
	mov.f32 	%f211, %f210;
	mov.u64 	%rd272, %rd271;
	@%p163 bra 	$L__BB20_118;
	setp.lt.s64 	%p164, %rd271, %rd96;
	selp.f32 	%f211, %f210, %f88, %p164;
	min.s64 	%rd272, %rd271, %rd96;
$L__BB20_118:
	setp.lt.s32 	%p165, %r1, 225;
	mov.f32 	%f241, %f211;
	mov.u64 	%rd306, %rd272;
	@%p165 bra 	$L__BB20_204;
	ld.shared.f32 	%f91, [_ZN6thrust24THRUST_300001_SM_1000_NS8cuda_cub4core6detail5shmemE+120];
	ld.shared.u64 	%rd99, [_ZN6thrust24THRUST_300001_SM_1000_NS8cuda_cub4core6detail5shmemE+128];
	setp.lt.f32 	%p166, %f211, %f91;
	mov.f32 	%f241, %f91;
	mov.u64 	%rd306, %rd99;
	@%p166 bra 	$L__BB20_204;
	setp.lt.f32 	%p167, %f91, %f211;
	mov.f32 	%f241, %f211;
	mov.u64 	%rd306, %rd272;
	@%p167 bra 	$L__BB20_204;
	setp.lt.s64 	%p168, %rd272, %rd99;
	selp.f32 	%f241, %f211, %f91, %p168;
	min.s64 	%rd306, %rd272, %rd99;
	bra.uni 	$L__BB20_204;
$L__BB20_122:
	mov.u32 	%r18, %tid.x;
	cvt.u64.u32 	%rd101, %r18;
	mul.wide.u32 	%rd195, %r18, 4;
	add.s64 	%rd102, %rd1, %rd195;
	ld.global.f32 	%f170, [%rd102];
	add.s32 	%r31, %r18, 256;
	cvt.u64.u32 	%rd196, %r31;
	ld.global.f32 	%f171, [%rd102+1024];
	add.s32 	%r32, %r18, 512;
	cvt.u64.u32 	%rd197, %r32;
	ld.global.f32 	%f172, [%rd102+2048];
	add.s32 	%r33, %r18, 768;
	cvt.u64.u32 	%rd198, %r33;
	ld.global.f32 	%f173, [%rd102+3072];
	or.b32  	%r34, %r18, 1024;
	cvt.u64.u32 	%rd103, %r34;
	add.s64 	%rd293, %rd192, %rd103;
	ld.global.f32 	%f228, [%rd102+4096];
	setp.geu.f32 	%p3, %f170, %f171;
	selp.f32 	%f174, %f170, %f171, %p3;
	selp.b64 	%rd199, %rd101, %rd196, %p3;
	setp.geu.f32 	%p4, %f174, %f172;
	selp.f32 	%f175, %f174, %f172, %p4;
	selp.b64 	%rd200, %rd199, %rd197, %p4;
	setp.geu.f32 	%p5, %f175, %f173;
	selp.f32 	%f94, %f175, %f173, %p5;
	selp.b64 	%rd105, %rd200, %rd198, %p5;
	setp.lt.f32 	%p6, %f94, %f228;
	@%p6 bra 	$L__BB20_124;
	setp.lt.f32 	%p7, %f228, %f94;
	setp.lt.u64 	%p8, %rd105, %rd103;
	or.pred  	%p9, %p7, %p8;
	selp.f32 	%f228, %f94, %f228, %p9;
	add.s64 	%rd201, %rd192, %rd105;
	selp.b64 	%rd293, %rd201, %rd293, %p9;
$L__BB20_124:
	setp.lt.u64 	%p10, %rd194, 2560;
	mov.b64 	%rd282, 1280;
	@%p10 bra 	$L__BB20_137;
	mov.b64 	%rd274, 1280;
	mov.f32 	%f213, %f228;
$L__BB20_126:
	add.s64 	%rd204, %rd274, %rd101;
	shl.b64 	%rd205, %rd274, 2;
	add.s64 	%rd206, %rd102, %rd205;
	add.s64 	%rd110, %rd204, %rd192;
	ld.global.f32 	%f214, [%rd206];
	ld.global.f32 	%f215, [%rd206+1024];
	add.s64 	%rd278, %rd110, 512;
	ld.global.f32 	%f216, [%rd206+2048];
	add.s64 	%rd279, %rd110, 768;
	ld.global.f32 	%f217, [%rd206+3072];
	ld.global.f32 	%f228, [%rd206+4096];
	setp.lt.f32 	%p11, %f213, %f214;
	mov.u64 	%rd276, %rd110;
	@%p11 bra 	$L__BB20_128;
	setp.lt.f32 	%p12, %f214, %f213;
	setp.lt.s64 	%p13, %rd293, %rd110;
	or.pred  	%p14, %p12, %p13;
	selp.f32 	%f214, %f213, %f214, %p14;
	selp.b64 	%rd276, %rd293, %rd110, %p14;
$L__BB20_128:
	add.s64 	%rd277, %rd110, 256;
	setp.lt.f32 	%p15, %f214, %f215;
	@%p15 bra 	$L__BB20_130;
	setp.lt.f32 	%p16, %f215, %f214;
	setp.lt.s64 	%p17, %rd276, %rd277;
	or.pred  	%p18, %p16, %p17;
	selp.f32 	%f215, %f214, %f215, %p18;
	selp.b64 	%rd277, %rd276, %rd277, %p18;
$L__BB20_130:
	setp.lt.f32 	%p19, %f215, %f216;
	@%p19 bra 	$L__BB20_132;
	setp.lt.f32 	%p20, %f216, %f215;
	setp.lt.s64 	%p21, %rd277, %rd278;
	or.pred  	%p22, %p20, %p21;
	selp.f32 	%f216, %f215, %f216, %p22;
	selp.b64 	%rd278, %rd277, %rd278, %p22;
$L__BB20_132:
	setp.lt.f32 	%p23, %f216, %f217;
	@%p23 bra 	$L__BB20_134;
	setp.lt.f32 	%p24, %f217, %f216;
	setp.lt.s64 	%p25, %rd278, %rd279;
	or.pred  	%p26, %p24, %p25;
	selp.f32 	%f217, %f216, %f217, %p26;
	selp.b64 	%rd279, %rd278, %rd279, %p26;
$L__BB20_134:
	add.s64 	%rd210, %rd204, %rd192;
	add.s64 	%rd293, %rd210, 1024;
	setp.lt.f32 	%p27, %f217, %f228;
	@%p27 bra 	$L__BB20_136;
	setp.lt.f32 	%p28, %f228, %f217;
	setp.lt.s64 	%p29, %rd279, %rd293;
	or.pred  	%p30, %p28, %p29;
	selp.f32 	%f228, %f217, %f228, %p30;
	selp.b64 	%rd293, %rd279, %rd293, %p30;
$L__BB20_136:
	add.s64 	%rd282, %rd274, 1280;
	add.s64 	%rd211, %rd274, 2560;
	setp.le.s64 	%p31, %rd211, %rd194;
	mov.u64 	%rd274, %rd282;
	mov.f32 	%f213, %f228;
	@%p31 bra 	$L__BB20_126;
$L__BB20_137:
	setp.le.s64 	%p32, %rd194, %rd282;
	@%p32 bra 	$L__BB20_160;
	cvt.u32.u64 	%r35, %rd282;
	cvt.u32.u64 	%r36, %rd194;
	sub.s32 	%r19, %r36, %r35;
	setp.ge.s32 	%p33, %r18, %r19;
	@%p33 bra 	$L__BB20_160;
	cvta.to.global.u64 	%rd128, %rd191;
	not.b32 	%r38, %r18;
	add.s32 	%r39, %r38, %r36;
	sub.s32 	%r20, %r39, %r35;
	and.b32  	%r41, %r20, 768;
	setp.eq.s32 	%p34, %r41, 768;
	mov.u32 	%r389, %r18;
	@%p34 bra 	$L__BB20_145;
	add.s64 	%rd213, %rd282, %rd101;
	add.s64 	%rd284, %rd213, %rd192;
	shl.b64 	%rd214, %rd213, 2;
	add.s64 	%rd283, %rd128, %rd214;
	shr.u32 	%r42, %r20, 8;
	add.s32 	%r43, %r42, 1;
	and.b32  	%r44, %r43, 3;
	neg.s32 	%r387, %r44;
	mov.u32 	%r389, %r18;
$L__BB20_141:
	.pragma "nounroll";
	mov.u64 	%rd133, %rd293;
	mov.f32 	%f114, %f228;
	ld.global.f32 	%f115, [%rd283];
	setp.lt.f32 	%p35, %f114, %f115;
	mov.f32 	%f228, %f115;
	mov.u64 	%rd293, %rd284;
	@%p35 bra 	$L__BB20_144;
	setp.lt.f32 	%p36, %f115, %f114;
	mov.f32 	%f228, %f114;
	mov.u64 	%rd293, %rd133;
	@%p36 bra 	$L__BB20_144;
	setp.lt.s64 	%p37, %rd133, %rd284;
	selp.f32 	%f228, %f114, %f115, %p37;
	min.s64 	%rd293, %rd133, %rd284;
$L__BB20_144:
	add.s32 	%r389, %r389, 256;
	add.s64 	%rd284, %rd284, 256;
	add.s64 	%rd283, %rd283, 1024;
	add.s32 	%r387, %r387, 1;
	setp.ne.s32 	%p38, %r387, 0;
	@%p38 bra 	$L__BB20_141;
$L__BB20_145:
	setp.lt.u32 	%p39, %r20, 768;
	@%p39 bra 	$L__BB20_160;
	add.s32 	%r390, %r389, 512;
$L__BB20_147:
	mov.u32 	%r28, %r390;
	add.s32 	%r45, %r28, -512;
	cvt.u64.u32 	%rd215, %r45;
	add.s64 	%rd216, %rd282, %rd215;
	shl.b64 	%rd217, %rd216, 2;
	add.s64 	%rd141, %rd128, %rd217;
	add.s64 	%rd142, %rd216, %rd192;
	ld.global.f32 	%f121, [%rd141];
	setp.lt.f32 	%p40, %f228, %f121;
	mov.f32 	%f225, %f121;
	mov.u64 	%rd290, %rd142;
	@%p40 bra 	$L__BB20_150;
	setp.lt.f32 	%p41, %f121, %f228;
	mov.f32 	%f225, %f228;
	mov.u64 	%rd290, %rd293;
	@%p41 bra 	$L__BB20_150;
	setp.lt.s64 	%p42, %rd293, %rd142;
	selp.f32 	%f225, %f228, %f121, %p42;
	min.s64 	%rd290, %rd293, %rd142;
$L__BB20_150:
	add.s32 	%r46, %r28, -256;
	cvt.u64.u32 	%rd218, %r46;
	add.s64 	%rd219, %rd282, %rd218;
	add.s64 	%rd145, %rd219, %rd192;
	ld.global.f32 	%f124, [%rd141+1024];
	setp.lt.f32 	%p43, %f225, %f124;
	mov.f32 	%f226, %f124;
	mov.u64 	%rd291, %rd145;
	@%p43 bra 	$L__BB20_153;
	setp.lt.f32 	%p44, %f124, %f225;
	mov.f32 	%f226, %f225;
	mov.u64 	%rd291, %rd290;
	@%p44 bra 	$L__BB20_153;
	setp.lt.s64 	%p45, %rd290, %rd145;
	selp.f32 	%f226, %f225, %f124, %p45;
	min.s64 	%rd291, %rd290, %rd145;
$L__BB20_153:
	cvt.u64.u32 	%rd220, %r28;
	add.s64 	%rd221, %rd282, %rd220;
	add.s64 	%rd148, %rd221, %rd192;
	ld.global.f32 	%f127, [%rd141+2048];
	setp.lt.f32 	%p46, %f226, %f127;
	mov.f32 	%f227, %f127;
	mov.u64 	%rd292, %rd148;
	@%p46 bra 	$L__BB20_156;
	setp.lt.f32 	%p47, %f127, %f226;
	mov.f32 	%f227, %f226;
	mov.u64 	%rd292, %rd291;
	@%p47 bra 	$L__BB20_156;
	setp.lt.s64 	%p48, %rd291, %rd148;
	selp.f32 	%f227, %f226, %f127, %p48;
	min.s64 	%rd292, %rd291, %rd148;
$L__BB20_156:
	add.s32 	%r47, %r28, 256;
	cvt.u64.u32 	%rd222, %r47;
	add.s64 	%rd223, %rd282, %rd222;
	add.s64 	%rd151, %rd223, %rd192;
	ld.global.f32 	%f130, [%rd141+3072];
	setp.lt.f32 	%p49, %f227, %f130;
	mov.f32 	%f228, %f130;
	mov.u64 	%rd293, %rd151;
	@%p49 bra 	$L__BB20_159;
	setp.lt.f32 	%p50, %f130, %f227;
	mov.f32 	%f228, %f227;
	mov.u64 	%rd293, %rd292;
	@%p50 bra 	$L__BB20_159;
	setp.lt.s64 	%p51, %rd292, %rd151;
	selp.f32 	%f228, %f227, %f130, %p51;
	min.s64 	%rd293, %rd292, %rd151;
$L__BB20_159:
	add.s32 	%r390, %r28, 1024;
	add.s32 	%r48, %r28, 512;
	setp.lt.s32 	%p52, %r48, %r19;
	@%p52 bra 	$L__BB20_147;
$L__BB20_160:
	// begin inline asm
	mov.u32 %r49, %laneid;
	// end inline asm
	mov.b32 	%r51, %f228;
	mov.b32 	%r67, 1;
	mov.b32 	%r68, 31;
	mov.b32 	%r69, -1;
	// begin inline asm
	shfl.sync.down.b32 %r50, %r51, %r67, %r68, %r69;
	// end inline asm
	mov.b32 	%f134, %r50;
	// begin inline asm
	shfl.sync.down.b32 %r55, %r56, %r67, %r68, %r69;
	// end inline asm
	mov.b64 	{%r61, %r66}, %rd293;
	// begin inline asm
	shfl.sync.down.b32 %r60, %r61, %r67, %r68, %r69;
	// end inline asm
	// begin inline asm
	shfl.sync.down.b32 %r65, %r66, %r67, %r68, %r69;
	// end inline asm
	mov.b64 	%rd155, {%r60, %r65};
	setp.gt.s32 	%p53, %r49, 30;
	mov.f32 	%f230, %f228;
	mov.u64 	%rd295, %rd293;
	@%p53 bra 	$L__BB20_164;
	setp.lt.f32 	%p54, %f228, %f134;
	mov.f32 	%f230, %f134;
	mov.u64 	%rd295, %rd155;
	@%p54 bra 	$L__BB20_164;
	setp.gt.f32 	%p55, %f228, %f134;
	mov.f32 	%f230, %f228;
	mov.u64 	%rd295, %rd293;
	@%p55 bra 	$L__BB20_164;
	setp.lt.s64 	%p56, %rd293, %rd155;
	selp.f32 	%f230, %f228, %f134, %p56;
	min.s64 	%rd295, %rd293, %rd155;
$L__BB20_164:
	mov.b32 	%r71, %f230;
	mov.b32 	%r87, 2;
	mov.b32 	%r88, 31;
	mov.b32 	%r89, -1;
	// begin inline asm
	shfl.sync.down.b32 %r70, %r71, %r87, %r88, %r89;
	// end inline asm
	mov.b32 	%f137, %r70;
	// begin inline asm
	shfl.sync.down.b32 %r75, %r76, %r87, %r88, %r89;
	// end inline asm
	mov.b64 	{%r81, %r86}, %rd295;
	// begin inline asm
	shfl.sync.down.b32 %r80, %r81, %r87, %r88, %r89;
	// end inline asm
	// begin inline asm
	shfl.sync.down.b32 %r85, %r86, %r87, %r88, %r89;
	// end inline asm
	mov.b64 	%rd158, {%r80, %r85};
	setp.gt.s32 	%p57, %r49, 29;
	mov.f32 	%f231, %f230;
	mov.u64 	%rd296, %rd295;
	@%p57 bra 	$L__BB20_168;
	setp.lt.f32 	%p58, %f230, %f137;
	mov.f32 	%f231, %f137;
	mov.u64 	%rd296, %rd158;
	@%p58 bra 	$L__BB20_168;
	setp.gt.f32 	%p59, %f230, %f137;
	mov.f32 	%f231, %f230;
	mov.u64 	%rd296, %rd295;
	@%p59 bra 	$L__BB20_168;
	setp.lt.s64 	%p60, %rd295, %rd158;
	selp.f32 	%f231, %f230, %f137, %p60;
	min.s64 	%rd296, %rd295, %rd158;
$L__BB20_168:
	mov.b32 	%r91, %f231;
	mov.b32 	%r107, 4;
	mov.b32 	%r108, 31;
	mov.b32 	%r109, -1;
	// begin inline asm
	shfl.sync.down.b32 %r90, %r91, %r107, %r108, %r109;
	// end inline asm
	mov.b32 	%f140, %r90;
	// begin inline asm
	shfl.sync.down.b32 %r95, %r96, %r107, %r108, %r109;
	// end inline asm
	mov.b64 	{%r101, %r106}, %rd296;
	// begin inline asm
	shfl.sync.down.b32 %r100, %r101, %r107, %r108, %r109;
	// end inline asm
	// begin inline asm
	shfl.sync.down.b32 %r105, %r106, %r107, %r108, %r109;
	// end inline asm
	mov.b64 	%rd161, {%r100, %r105};
	setp.gt.s32 	%p61, %r49, 27;
	mov.f32 	%f232, %f231;
	mov.u64 	%rd297, %rd296;
	@%p61 bra 	$L__BB20_172;
	setp.lt.f32 	%p62, %f231, %f140;
	mov.f32 	%f232, %f140;
	mov.u64 	%rd297, %rd161;
	@%p62 bra 	$L__BB20_172;
	setp.gt.f32 	%p63, %f231, %f140;
	mov.f32 	%f232, %f231;
	mov.u64 	%rd297, %rd296;
	@%p63 bra 	$L__BB20_172;
	setp.lt.s64 	%p64, %rd296, %rd161;
	selp.f32 	%f232, %f231, %f140, %p64;
	min.s64 	%rd297, %rd296, %rd161;
$L__BB20_172:
	mov.b32 	%r111, %f232;
	mov.b32 	%r127, 8;
	mov.b32 	%r128, 31;
	mov.b32 	%r129, -1;
	// begin inline asm
	shfl.sync.down.b32 %r110, %r111, %r127, %r128, %r129;
	// end inline asm
	mov.b32 	%f143, %r110;
	// begin inline asm
	shfl.sync.down.b32 %r115, %r116, %r127, %r128, %r129;
	// end inline asm
	mov.b64 	{%r121, %r126}, %rd297;
	// begin inline asm
	shfl.sync.down.b32 %r120, %r121, %r127, %r128, %r129;
	// end inline asm
	// begin inline asm
	shfl.sync.down.b32 %r125, %r126, %r127, %r128, %r129;
	// end inline asm
	mov.b64 	%rd164, {%r120, %r125};
	setp.gt.s32 	%p65, %r49, 23;
	mov.f32 	%f233, %f232;
	mov.u64 	%rd298, %rd297;
	@%p65 bra 	$L__BB20_176;
	setp.lt.f32 	%p66, %f232, %f143;
	mov.f32 	%f233, %f143;
	mov.u64 	%rd298, %rd164;
	@%p66 bra 	$L__BB20_176;
	setp.gt.f32 	%p67, %f232, %f143;
	mov.f32 	%f233, %f232;
	mov.u64 	%rd298, %rd297;
	@%p67 bra 	$L__BB20_176;
	setp.lt.s64 	%p68, %rd297, %rd164;
	selp.f32 	%f233, %f232, %f143, %p68;
	min.s64 	%rd298, %rd297, %rd164;
$L__BB20_176:
	mov.b32 	%r131, %f233;
	mov.b32 	%r147, 16;
	mov.b32 	%r148, 31;
	mov.b32 	%r149, -1;
	// begin inline asm
	shfl.sync.down.b32 %r130, %r131, %r147, %r148, %r149;
	// end inline asm
	mov.b32 	%f146, %r130;
	// begin inline asm
	shfl.sync.down.b32 %r135, %r136, %r147, %r148, %r149;
	// end inline asm
	mov.b64 	{%r141, %r146}, %rd298;
	// begin inline asm
	shfl.sync.down.b32 %r140, %r141, %r147, %r148, %r149;
	// end inline asm
	// begin inline asm
	shfl.sync.down.b32 %r145, %r146, %r147, %r148, %r149;
	// end inline asm
	mov.b64 	%rd167, {%r140, %r145};
	setp.gt.s32 	%p69, %r49, 15;
	mov.f32 	%f241, %f233;
	mov.u64 	%rd306, %rd298;
	@%p69 bra 	$L__BB20_180;
	setp.lt.f32 	%p70, %f233, %f146;
	mov.f32 	%f241, %f146;
	mov.u64 	%rd306, %rd167;
	@%p70 bra 	$L__BB20_180;
	setp.gt.f32 	%p71, %f233, %f146;
	mov.f32 	%f241, %f233;
	mov.u64 	%rd306, %rd298;
	@%p71 bra 	$L__BB20_180;
	setp.lt.s64 	%p72, %rd298, %rd167;
	selp.f32 	%f241, %f233, %f146, %p72;
	min.s64 	%rd306, %rd298, %rd167;
$L__BB20_180:
	setp.ne.s32 	%p73, %r49, 0;
	@%p73 bra 	$L__BB20_182;
	shr.u32 	%r150, %r18, 1;
	and.b32  	%r151, %r150, 496;
	mov.u32 	%r152, _ZN6thrust24THRUST_300001_SM_1000_NS8cuda_cub4core6detail5shmemE;
	add.s32 	%r153, %r152, %r151;
	st.shared.f32 	[%r153+8], %f241;
	st.shared.u64 	[%r153+16], %rd306;
$L__BB20_182:
	bar.sync 	0;
	setp.ne.s32 	%p74, %r18, 0;
	@%p74 bra 	$L__BB20_204;
	ld.shared.f32 	%f149, [_ZN6thrust24THRUST_300001_SM_1000_NS8cuda_cub4core6detail5shmemE+24];
	ld.shared.u64 	%rd170, [_ZN6thrust24THRUST_300001_SM_1000_NS8cuda_cub4core6detail5shmemE+32];
	setp.lt.f32 	%p75, %f241, %f149;
	mov.f32 	%f235, %f149;
	mov.u64 	%rd300, %rd170;
	@%p75 bra 	$L__BB20_186;
	setp.lt.f32 	%p76, %f149, %f241;
	mov.f32 	%f235, %f241;
	mov.u64 	%rd300, %rd306;
	@%p76 bra 	$L__BB20_186;
	setp.lt.s64 	%p77, %rd306, %rd170;
	selp.f32 	%f235, %f241, %f149, %p77;
	min.s64 	%rd300, %rd306, %rd170;
$L__BB20_186:
	ld.shared.f32 	%f152, [_ZN6thrust24THRUST_300001_SM_1000_NS8cuda_cub4core6detail5shmemE+40];
	ld.shared.u64 	%rd173, [_ZN6thrust24THRUST_300001_SM_1000_NS8cuda_cub4core6detail5shmemE+48];
	setp.lt.f32 	%p78, %f235, %f152;
	mov.f32 	%f236, %f152;
	mov.u64 	%rd301, %rd173;
	@%p78 bra 	$L__BB20_189;
	setp.lt.f32 	%p79, %f152, %f235;
	mov.f32 	%f236, %f235;
	mov.u64 	%rd301, %rd300;
	@%p79 bra 	$L__BB20_189;
	setp.lt.s64 	%p80, %rd300, %rd173;
	selp.f32 	%f236, %f235, %f152, %p80;
	min.s64 	%rd301, %rd300, %rd173;
$L__BB20_189:
	ld.shared.f32 	%f155, [_ZN6thrust24THRUST_300001_SM_1000_NS8cuda_cub4core6detail5shmemE+56];
	ld.shared.u64 	%rd176, [_ZN6thrust24THRUST_300001_SM_1000_NS8cuda_cub4core6detail5shmemE+64];
	setp.lt.f32 	%p81, %f236, %f155;
	mov.f32 	%f237, %f155;
	mov.u64 	%rd302, %rd176;
	@%p81 bra 	$L__BB20_192;
	setp.lt.f32 	%p82, %f155, %f236;
	mov.f32 	%f237, %f236;
	mov.u64 	%rd302, %rd301;
	@%p82 bra 	$L__BB20_192;
	setp.lt.s64 	%p83, %rd301, %rd176;
	selp.f32 	%f237, %f236, %f155, %p83;
	min.s64 	%rd302, %rd301, %rd176;
$L__BB20_192:
	ld.shared.f32 	%f158, [_ZN6thrust24THRUST_300001_SM_1000_NS8cuda_cub4core6detail5shmemE+72];
	ld.shared.u64 	%rd179, [_ZN6thrust24THRUST_300001_SM_1000_NS8cuda_cub4core6detail5shmemE+80];
	setp.lt.f32 	%p84, %f237, %f158;
	mov.f32 	%f238, %f158;
	mov.u64 	%rd303, %rd179;
	@%p84 bra 	$L__BB20_195;
	setp.lt.f32 	%p85, %f158, %f237;
	mov.f32 	%f238, %f237;
	mov.u64 	%rd303, %rd302;
	@%p85 bra 	$L__BB20_195;
	setp.lt.s64 	%p86, %rd302, %rd179;
	selp.f32 	%f238, %f237, %f158, %p86;
	min.s64 	%rd303, %rd302, %rd179;
$L__BB20_195:
	ld.shared.f32 	%f161, [_ZN6thrust24THRUST_300001_SM_1000_NS8cuda_cub4core6detail5shmemE+88];
	ld.shared.u64 	%rd182, [_ZN6thrust24THRUST_300001_SM_1000_NS8cuda_cub4core6detail5shmemE+96];
	setp.lt.f32 	%p87, %f238, %f161;
	mov.f32 	%f239, %f161;
	mov.u64 	%rd304, %rd182;
	@%p87 bra 	$L__BB20_198;
	setp.lt.f32 	%p88, %f161, %f238;
	mov.f32 	%f239, %f238;
	mov.u64 	%rd304, %rd303;
	@%p88 bra 	$L__BB20_198;
	setp.lt.s64 	%p89, %rd303, %rd182;
	selp.f32 	%f239, %f238, %f161, %p89;
	min.s64 	%rd304, %rd303, %rd182;
$L__BB20_198:
	ld.shared.f32 	%f164, [_ZN6thrust24THRUST_300001_SM_1000_NS8cuda_cub4core6detail5shmemE+104];
	ld.shared.u64 	%rd185, [_ZN6thrust24THRUST_300001_SM_1000_NS8cuda_cub4core6detail5shmemE+112];
	setp.lt.f32 	%p90, %f239, %f164;
	mov.f32 	%f240, %f164;
	mov.u64 	%rd305, %rd185;
	@%p90 bra 	$L__BB20_201;
	setp.lt.f32 	%p91, %f164, %f239;
	mov.f32 	%f240, %f239;
	mov.u64 	%rd305, %rd304;
	@%p91 bra 	$L__BB20_201;
	setp.lt.s64 	%p92, %rd304, %rd185;
	selp.f32 	%f240, %f239, %f164, %p92;
	min.s64 	%rd305, %rd304, %rd185;
$L__BB20_201:
	ld.shared.f32 	%f167, [_ZN6thrust24THRUST_300001_SM_1000_NS8cuda_cub4core6detail5shmemE+120];
	ld.shared.u64 	%rd188, [_ZN6thrust24THRUST_300001_SM_1000_NS8cuda_cub4core6detail5shmemE+128];
	setp.lt.f32 	%p93, %f240, %f167;
	mov.f32 	%f241, %f167;
	mov.u64 	%rd306, %rd188;
	@%p93 bra 	$L__BB20_204;
	setp.lt.f32 	%p94, %f167, %f240;
	mov.f32 	%f241, %f240;
	mov.u64 	%rd306, %rd305;
	@%p94 bra 	$L__BB20_204;
	setp.lt.s64 	%p95, %rd305, %rd188;
	selp.f32 	%f241, %f240, %f167, %p95;
	min.s64 	%rd306, %rd305, %rd188;
$L__BB20_204:
	mov.u32 	%r381, %tid.x;
	setp.ne.s32 	%p212, %r381, 0;
	@%p212 bra 	$L__BB20_206;
	ld.param.u64 	%rd237, [_ZN6thrust24THRUST_300001_SM_1000_NS8cuda_cub4core6detail13_kernel_agentINS1_8__reduce11ReduceAgentINS0_12zip_iteratorIN4cuda3std3__45tupleIJPKfNS0_17counting_iteratorIlNS0_11use_defaultESF_SF_EEEEEEEPNSB_IJflEEESJ_lNS1_9__extrema9arg_max_fIflNSA_4lessIfEEEEEEJSI_SK_lSP_EEEvDpT0__param_1];
	cvta.to.global.u64 	%rd236, %rd237;
	st.global.f32 	[%rd236], %f241;
	st.global.u64 	[%rd236+8], %rd306;
$L__BB20_206:
	ret;

}
	// .globl	_ZN6thrust24THRUST_300001_SM_1000_NS8cuda_cub4core6detail13_kernel_agentINS1_8__reduce11ReduceAgentINS0_12zip_iteratorIN4cuda3std3__45tupleIJPKfNS0_17counting_iteratorIlNS0_11use_defaultESF_SF_EEEEEEEPNSB_IJflEEESJ_lNS1_9__extrema9arg_max_fIflNSA_4lessIfEEEEEEJSI_SK_lN3cub18CUB_300001_SM_100013GridEvenShareIlEENSS_9GridQueueIyEESP_EEEvDpT0_
.visible .entry _ZN6thrust24THRUST_300001_SM_1000_NS8cuda_cub4core6detail13_kernel_agentINS1_8__reduce11ReduceAgentINS0_12zip_iteratorIN4cuda3std3__45tupleIJPKfNS0_17counting_iteratorIlNS0_11use_defaultESF_SF_EEEEEEEPNSB_IJflEEESJ_lNS1_9__extrema9arg_max_fIflNSA_4lessIfEEEEEEJSI_SK_lN3cub18CUB_300001_SM_100013GridEvenShareIlEENSS_9GridQueueIyEESP_EEEvDpT0_(
	.param .align 8 .b8 _ZN6thrust24THRUST_300001_SM_1000_NS8cuda_cub4core6detail13_kernel_agentINS1_8__reduce11ReduceAgentINS0_12zip_iteratorIN4cuda3std3__45tupleIJPKfNS0_17counting_iteratorIlNS0_11use_defaultESF_SF_EEEEEEEPNSB_IJflEEESJ_lNS1_9__extrema9arg_max_fIflNSA_4lessIfEEEEEEJSI_SK_lN3cub18CUB_300001_SM_100013GridEvenShareIlEENSS_9GridQueueIyEESP_EEEvDpT0__param_0[16],
	.param .u64 .ptr .align 1 _ZN6thrust24THRUST_300001_SM_1000_NS8cuda_cub4core6detail13_kernel_agentINS1_8__reduce11ReduceAgentINS0_12zip_iteratorIN4cuda3std3__45tupleIJPKfNS0_17counting_iteratorIlNS0_11use_defaultESF_SF_EEEEEEEPNSB_IJflEEESJ_lNS1_9__extrema9arg_max_fIflNSA_4lessIfEEEEEEJSI_SK_lN3cub18CUB_300001_SM_100013GridEvenShareIlEENSS_9GridQueueIyEESP_EEEvDpT0__param_1,
	.param .u64 _ZN6thrust24THRUST_300001_SM_1000_NS8cuda_cub4core6detail13_kernel_agentINS1_8__reduce11ReduceAgentINS0_12zip_iteratorIN4cuda3std3__45tupleIJPKfNS0_17counting_iteratorIlNS0_11use_defaultESF_SF_EEEEEEEPNSB_IJflEEESJ_lNS1_9__extrema9arg_max_fIflNSA_4lessIfEEEEEEJSI_SK_lN3cub18CUB_300001_SM_100013GridEvenShareIlEENSS_9GridQueueIyEESP_EEEvDpT0__param_2,
	.param .align 8 .b8 _ZN6thrust24THRUST_300001_SM_1000_NS8cuda_cub4core6detail13_kernel_agentINS1_8__reduce11ReduceAgentINS0_12zip_iteratorIN4cuda3std3__45tupleIJPKfNS0_17counting_iteratorIlNS0_11use_defaultESF_SF_EEEEEEEPNSB_IJflEEESJ_lNS1_9__extrema9arg_max_fIflNSA_4lessIfEEEEEEJSI_SK_lN3cub18CUB_300001_SM_100013GridEvenShareIlEENSS_9GridQueueIyEESP_EEEvDpT0__param_3[72],
	.param .align 8 .b8 _ZN6thrust24THRUST_300001_SM_1000_NS8cuda_cub4core6detail13_kernel_agentINS1_8__reduce11ReduceAgentINS0_12zip_iteratorIN4cuda3std3__45tupleIJPKfNS0_17counting_iteratorIlNS0_11use_defaultESF_SF_EEEEEEEPNSB_IJflEEESJ_lNS1_9__extrema9arg_max_fIflNSA_4lessIfEEEEEEJSI_SK_lN3cub18CUB_300001_SM_100013GridEvenShareIlEENSS_9GridQueueIyEESP_EEEvDpT0__param_4[8],
	.param .align 1 .b8 _ZN6thrust24THRUST_300001_SM_1000_NS8cuda_cub4core6detail13_kernel_agentINS1_8__reduce11ReduceAgentINS0_12zip_iteratorIN4cuda3std3__45tupleIJPKfNS0_17counting_iteratorIlNS0_11use_defaultESF_SF_EEEEEEEPNSB_IJflEEESJ_lNS1_9__extrema9arg_max_fIflNSA_4lessIfEEEEEEJSI_SK_lN3cub18CUB_300001_SM_100013GridEvenShareIlEENSS_9GridQueueIyEESP_EEEvDpT0__param_5[1]
)
.maxntid 256
{
	.reg .pred 	%p<215>;
	.reg .b32 	%r<399>;
	.reg .b32 	%f<242>;
	.reg .b64 	%rd<324>;

	ld.param.u64 	%rd196, [_ZN6thrust24THRUST_300001_SM_1000_NS8cuda_cub4core6detail13_kernel_agentINS1_8__reduce11ReduceAgentINS0_12zip_iteratorIN4cuda3std3__45tupleIJPKfNS0_17counting_iteratorIlNS0_11use_defaultESF_SF_EEEEEEEPNSB_IJflEEESJ_lNS1_9__extrema9arg_max_fIflNSA_4lessIfEEEEEEJSI_SK_lN3cub18CUB_300001_SM_100013GridEvenShareIlEENSS_9GridQueueIyEESP_EEEvDpT0__param_0+8];
	ld.param.u64 	%rd195, [_ZN6thrust24THRUST_300001_SM_1000_NS8cuda_cub4core6detail13_kernel_agentINS1_8__reduce11ReduceAgentINS0_12zip_iteratorIN4cuda3std3__45tupleIJPKfNS0_17counting_iteratorIlNS0_11use_defaultESF_SF_EEEEEEEPNSB_IJflEEESJ_lNS1_9__extrema9arg_max_fIflNSA_4lessIfEEEEEEJSI_SK_lN3cub18CUB_300001_SM_100013GridEvenShareIlEENSS_9GridQueueIyEESP_EEEvDpT0__param_0];
	ld.param.u64 	%rd199, [_ZN6thrust24THRUST_300001_SM_1000_NS8cuda_cub4core6detail13_kernel_agentINS1_8__reduce11ReduceAgentINS0_12zip_iteratorIN4cuda3std3__45tupleIJPKfNS0_17counting_iteratorIlNS0_11use_defaultESF_SF_EEEEEEEPNSB_IJflEEESJ_lNS1_9__extrema9arg_max_fIflNSA_4lessIfEEEEEEJSI_SK_lN3cub18CUB_300001_SM_100013GridEvenShareIlEENSS_9GridQueueIyEESP_EEEvDpT0__param_4];
	ld.param.u64 	%rd198, [_ZN6thrust24THRUST_300001_SM_1000_NS8cuda_cub4core6detail13_kernel_agentINS1_8__reduce11ReduceAgentINS0_12zip_iteratorIN4cuda3std3__45tupleIJPKfNS0_17counting_iteratorIlNS0_11use_defaultESF_SF_EEEEEEEPNSB_IJflEEESJ_lNS1_9__extrema9arg_max_fIflNSA_4lessIfEEEEEEJSI_SK_lN3cub18CUB_300001_SM_100013GridEvenShareIlEENSS_9GridQueueIyEESP_EEEvDpT0__param_2];
	cvta.to.global.u64 	%rd1, %rd199;
	cvta.to.global.u64 	%rd2, %rd195;
	mov.u32 	%r1, %ctaid.x;
	mul.lo.s32 	%r33, %r1, 1280;
	cvt.u64.u32 	%rd4, %r33;
	mov.u32 	%r34, %nctaid.x;
	mul.lo.s32 	%r35, %r34, 1280;
	cvt.u64.u32 	%rd5, %r35;
	add.s64 	%rd200, %rd4, 1280;
	setp.le.s64 	%p1, %rd200, %rd198;
	@%p1 bra 	$L__BB21_121;
	cvt.u32.u64 	%r159, %rd4;
	cvt.u32.u64 	%r2, %rd198;
	sub.s32 	%r3, %r2, %r159;
	mov.u32 	%r4, %tid.x;
	setp.ge.s32 	%p98, %r4, %r3;
	mov.f32 	%f188, 0f00000000;
	mov.b64 	%rd266, 0;
	mov.u32 	%r393, %r4;
	@%p98 bra 	$L__BB21_3;
	cvt.u64.u32 	%rd234, %r4;
	add.s64 	%rd235, %rd4, %rd234;
	shl.b64 	%rd236, %rd235, 2;
	add.s64 	%rd237, %rd2, %rd236;
	add.s64 	%rd266, %rd196, %rd235;
	ld.global.f32 	%f188, [%rd237];
	add.s32 	%r393, %r4, 256;
$L__BB21_3:
	setp.ge.s32 	%p99, %r393, %r3;
	@%p99 bra 	$L__BB21_25;
	not.b32 	%r161, %r393;
	add.s32 	%r162, %r161, %r2;
	sub.s32 	%r7, %r162, %r159;
	and.b32  	%r163, %r7, 768;
	setp.eq.s32 	%p100, %r163, 768;
	@%p100 bra 	$L__BB21_10;
	cvt.u64.u32 	%rd239, %r393;
	add.s64 	%rd240, %rd239, %rd4;
	add.s64 	%rd257, %rd240, %rd196;
	shl.b64 	%rd241, %rd240, 2;
	add.s64 	%rd256, %rd2, %rd241;
	shr.u32 	%r164, %r7, 8;
	add.s32 	%r165, %r164, 1;
	and.b32  	%r166, %r165, 3;
	neg.s32 	%r391, %r166;
$L__BB21_6:
	.pragma "nounroll";
	mov.u64 	%rd12, %rd266;
	mov.f32 	%f3, %f188;
	ld.global.f32 	%f4, [%rd256];
	setp.lt.f32 	%p101, %f3, %f4;
	mov.u64 	%rd266, %rd257;
	mov.f32 	%f188, %f4;
	@%p101 bra 	$L__BB21_9;
	setp.lt.f32 	%p102, %f4, %f3;
	mov.u64 	%rd266, %rd12;
	mov.f32 	%f188, %f3;
	@%p102 bra 	$L__BB21_9;
	setp.lt.s64 	%p103, %rd12, %rd257;
	min.s64 	%rd266, %rd12, %rd257;
	selp.f32 	%f188, %f3, %f4, %p103;
$L__BB21_9:
	add.s32 	%r393, %r393, 256;
	add.s64 	%rd257, %rd257, 256;
	add.s64 	%rd256, %rd256, 1024;
	add.s32 	%r391, %r391, 1;
	setp.ne.s32 	%p104, %r391, 0;
	@%p104 bra 	$L__BB21_6;
$L__BB21_10:
	setp.lt.u32 	%p105, %r7, 768;
	@%p105 bra 	$L__BB21_25;
	add.s32 	%r394, %r393, 512;
$L__BB21_12:
	mov.u32 	%r15, %r394;
	add.s32 	%r167, %r15, -512;
	cvt.s64.s32 	%rd242, %r167;
	add.s64 	%rd243, %rd242, %rd4;
	shl.b64 	%rd244, %rd243, 2;
	add.s64 	%rd20, %rd2, %rd244;
	add.s64 	%rd21, %rd243, %rd196;
	ld.global.f32 	%f10, [%rd20];
	setp.lt.f32 	%p106, %f188, %f10;
	mov.u64 	%rd263, %rd21;
	mov.f32 	%f185, %f10;
	@%p106 bra 	$L__BB21_15;
	setp.lt.f32 	%p107, %f10, %f188;
	mov.u64 	%rd263, %rd266;
	mov.f32 	%f185, %f188;
	@%p107 bra 	$L__BB21_15;
	setp.lt.s64 	%p108, %rd266, %rd21;
	min.s64 	%rd263, %rd266, %rd21;
	selp.f32 	%f185, %f188, %f10, %p108;
$L__BB21_15:
	add.s32 	%r168, %r15, -256;
	cvt.s64.s32 	%rd245, %r168;
	add.s64 	%rd246, %rd245, %rd4;
	add.s64 	%rd24, %rd246, %rd196;
	ld.global.f32 	%f13, [%rd20+1024];
	setp.lt.f32 	%p109, %f185, %f13;
	mov.u64 	%rd264, %rd24;
	mov.f32 	%f186, %f13;
	@%p109 bra 	$L__BB21_18;
	setp.lt.f32 	%p110, %f13, %f185;
	mov.u64 	%rd264, %rd263;
	mov.f32 	%f186, %f185;
	@%p110 bra 	$L__BB21_18;
	setp.lt.s64 	%p111, %rd263, %rd24;
	min.s64 	%rd264, %rd263, %rd24;
	selp.f32 	%f186, %f185, %f13, %p111;
$L__BB21_18:
	cvt.s64.s32 	%rd247, %r15;
	add.s64 	%rd248, %rd247, %rd4;
	add.s64 	%rd27, %rd248, %rd196;
	ld.global.f32 	%f16, [%rd20+2048];
	setp.lt.f32 	%p112, %f186, %f16;
	mov.u64 	%rd265, %rd27;
	mov.f32 	%f187, %f16;
	@%p112 bra 	$L__BB21_21;
	setp.lt.f32 	%p113, %f16, %f186;
	mov.u64 	%rd265, %rd264;
	mov.f32 	%f187, %f186;
	@%p113 bra 	$L__BB21_21;
	setp.lt.s64 	%p114, %rd264, %rd27;
	min.s64 	%rd265, %rd264, %rd27;
	selp.f32 	%f187, %f186, %f16, %p114;
$L__BB21_21:
	add.s32 	%r169, %r15, 256;
	cvt.s64.s32 	%rd249, %r169;
	add.s64 	%rd250, %rd249, %rd4;
	add.s64 	%rd30, %rd250, %rd196;
	ld.global.f32 	%f19, [%rd20+3072];
	setp.lt.f32 	%p115, %f187, %f19;
	mov.u64 	%rd266, %rd30;
	mov.f32 	%f188, %f19;
	@%p115 bra 	$L__BB21_24;
	setp.lt.f32 	%p116, %f19, %f187;
	mov.u64 	%rd266, %rd265;
	mov.f32 	%f188, %f187;
	@%p116 bra 	$L__BB21_24;
	setp.lt.s64 	%p117, %rd265, %rd30;
	min.s64 	%rd266, %rd265, %rd30;
	selp.f32 	%f188, %f187, %f19, %p117;
$L__BB21_24:
	add.s32 	%r394, %r15, 1024;
	add.s32 	%r170, %r15, 512;
	setp.lt.s32 	%p118, %r170, %r3;
	@%p118 bra 	$L__BB21_12;
$L__BB21_25:
	setp.lt.s32 	%p119, %r3, 256;
	@%p119 bra 	$L__BB21_70;
	// begin inline asm
	mov.u32 %r284, %laneid;
	// end inline asm
	mov.b32 	%r286, %f188;
	mov.b32 	%r302, 1;
	mov.b32 	%r303, 31;
	mov.b32 	%r304, -1;
	// begin inline asm
	shfl.sync.down.b32 %r285, %r286, %r302, %r303, %r304;
	// end inline asm
	mov.b32 	%f23, %r285;
	// begin inline asm
	shfl.sync.down.b32 %r290, %r291, %r302, %r303, %r304;
	// end inline asm
	mov.b64 	{%r296, %r301}, %rd266;
	// begin inline asm
	shfl.sync.down.b32 %r295, %r296, %r302, %r303, %r304;
	// end inline asm
	// begin inline asm
	shfl.sync.down.b32 %r300, %r301, %r302, %r303, %r304;
	// end inline asm
	mov.b64 	%rd34, {%r295, %r300};
	setp.gt.s32 	%p171, %r284, 30;
	mov.u64 	%rd268, %rd266;
	mov.f32 	%f190, %f188;
	@%p171 bra 	$L__BB21_30;
	setp.lt.f32 	%p172, %f188, %f23;
	mov.u64 	%rd268, %rd34;
	mov.f32 	%f190, %f23;
	@%p172 bra 	$L__BB21_30;
	setp.gt.f32 	%p173, %f188, %f23;
	mov.u64 	%rd268, %rd266;
	mov.f32 	%f190, %f188;
	@%p173 bra 	$L__BB21_30;
	setp.lt.s64 	%p174, %rd266, %rd34;
	min.s64 	%rd268, %rd266, %rd34;
	selp.f32 	%f190, %f188, %f23, %p174;
$L__BB21_30:
	mov.b32 	%r306, %f190;
	mov.b32 	%r322, 2;
	mov.b32 	%r323, 31;
	mov.b32 	%r324, -1;
	// begin inline asm
	shfl.sync.down.b32 %r305, %r306, %r322, %r323, %r324;
	// end inline asm
	mov.b32 	%f26, %r305;
	// begin inline asm
	shfl.sync.down.b32 %r310, %r311, %r322, %r323, %r324;
	// end inline asm
	mov.b64 	{%r316, %r321}, %rd268;
	// begin inline asm
	shfl.sync.down.b32 %r315, %r316, %r322, %r323, %r324;
	// end inline asm
	// begin inline asm
	shfl.sync.down.b32 %r320, %r321, %r322, %r323, %r324;
	// end inline asm
	mov.b64 	%rd37, {%r315, %r320};
	setp.gt.s32 	%p175, %r284, 29;
	mov.u64 	%rd269, %rd268;
	mov.f32 	%f191, %f190;
	@%p175 bra 	$L__BB21_34;
	setp.lt.f32 	%p176, %f190, %f26;
	mov.u64 	%rd269, %rd37;
	mov.f32 	%f191, %f26;
	@%p176 bra 	$L__BB21_34;
	setp.gt.f32 	%p177, %f190, %f26;
	mov.u64 	%rd269, %rd268;
	mov.f32 	%f191, %f190;
	@%p177 bra 	$L__BB21_34;
	setp.lt.s64 	%p178, %rd268, %rd37;
	min.s64 	%rd269, %rd268, %rd37;
	selp.f32 	%f191, %f190, %f26, %p178;
$L__BB21_34:
	mov.b32 	%r326, %f191;
	mov.b32 	%r342, 4;
	mov.b32 	%r343, 31;
	mov.b32 	%r344, -1;
	// begin inline asm
	shfl.sync.down.b32 %r325, %r326, %r342, %r343, %r344;
	// end inline asm
	mov.b32 	%f29, %r325;
	// begin inline asm
	shfl.sync.down.b32 %r330, %r331, %r342, %r343, %r344;
	// end inline asm
	mov.b64 	{%r336, %r341}, %rd269;
	// begin inline asm
	shfl.sync.down.b32 %r335, %r336, %r342, %r343, %r344;
	// end inline asm
	// begin inline asm
	shfl.sync.down.b32 %r340, %r341, %r342, %r343, %r344;
	// end inline asm
	mov.b64 	%rd40, {%r335, %r340};
	setp.gt.s32 	%p179, %r284, 27;
	mov.u64 	%rd270, %rd269;
	mov.f32 	%f192, %f191;
	@%p179 bra 	$L__BB21_38;
	setp.lt.f32 	%p180, %f191, %f29;
	mov.u64 	%rd270, %rd40;
	mov.f32 	%f192, %f29;
	@%p180 bra 	$L__BB21_38;
	setp.gt.f32 	%p181, %f191, %f29;
	mov.u64 	%rd270, %rd269;
	mov.f32 	%f192, %f191;
	@%p181 bra 	$L__BB21_38;
	setp.lt.s64 	%p182, %rd269, %rd40;
	min.s64 	%rd270, %rd269, %rd40;
	selp.f32 	%f192, %f191, %f29, %p182;
$L__BB21_38:
	mov.b32 	%r346, %f192;
	mov.b32 	%r362, 8;
	mov.b32 	%r363, 31;
	mov.b32 	%r364, -1;
	// begin inline asm
	shfl.sync.down.b32 %r345, %r346, %r362, %r363, %r364;
	// end inline asm
	mov.b32 	%f32, %r345;
	// begin inline asm
	shfl.sync.down.b32 %r350, %r351, %r362, %r363, %r364;
	// end inline asm
	mov.b64 	{%r356, %r361}, %rd270;
	// begin inline asm
	shfl.sync.down.b32 %r355, %r356, %r362, %r363, %r364;
	// end inline asm
	// begin inline asm
	shfl.sync.down.b32 %r360, %r361, %r362, %r363, %r364;
	// end inline asm
	mov.b64 	%rd43, {%r355, %r360};
	setp.gt.s32 	%p183, %r284, 23;
	mov.u64 	%rd271, %rd270;
	mov.f32 	%f193, %f192;
	@%p183 bra 	$L__BB21_42;
	setp.lt.f32 	%p184, %f192, %f32;
	mov.u64 	%rd271, %rd43;
	mov.f32 	%f193, %f32;
	@%p184 bra 	$L__BB21_42;
	setp.gt.f32 	%p185, %f192, %f32;
	mov.u64 	%rd271, %rd270;
	mov.f32 	%f193, %f192;
	@%p185 bra 	$L__BB21_42;
	setp.lt.s64 	%p186, %rd270, %rd43;
	min.s64 	%rd271, %rd270, %rd43;
	selp.f32 	%f193, %f192, %f32, %p186;
$L__BB21_42:
	mov.b32 	%r366, %f193;
	mov.b32 	%r382, 16;
	mov.b32 	%r383, 31;
	mov.b32 	%r384, -1;
	// begin inline asm
	shfl.sync.down.b32 %r365, %r366, %r382, %r383, %r384;
	// end inline asm
	mov.b32 	%f35, %r365;
	// begin inline asm
	shfl.sync.down.b32 %r370, %r371, %r382, %r383, %r384;
	// end inline asm
	mov.b64 	{%r376, %r381}, %rd271;
	// begin inline asm
	shfl.sync.down.b32 %r375, %r376, %r382, %r383, %r384;
	// end inline asm
	// begin inline asm
	shfl.sync.down.b32 %r380, %r381, %r382, %r383, %r384;
	// end inline asm
	mov.b64 	%rd46, {%r375, %r380};
	setp.gt.s32 	%p187, %r284, 15;
	mov.u64 	%rd323, %rd271;
	mov.f32 	%f241, %f193;
	@%p187 bra 	$L__BB21_46;
	setp.lt.f32 	%p188, %f193, %f35;
	mov.u64 	%rd323, %rd46;
	mov.f32 	%f241, %f35;
	@%p188 bra 	$L__BB21_46;
	setp.gt.f32 	%p189, %f193, %f35;
	mov.u64 	%rd323, %rd271;
	mov.f32 	%f241, %f193;
	@%p189 bra 	$L__BB21_46;
	setp.lt.s64 	%p190, %rd271, %rd46;
	min.s64 	%rd323, %rd271, %rd46;
	selp.f32 	%f241, %f193, %f35, %p190;
$L__BB21_46:
	setp.ne.s32 	%p191, %r284, 0;
	@%p191 bra 	$L__BB21_48;
	shr.u32 	%r385, %r4, 1;
	and.b32  	%r386, %r385, 496;
	mov.u32 	%r387, _ZN6thrust24THRUST_300001_SM_1000_NS8cuda_cub4core6detail5shmemE;
	add.s32 	%r388, %r387, %r386;
	st.shared.f32 	[%r388+8], %f241;
	st.shared.u64 	[%r388+16], %rd323;
$L__BB21_48:
	bar.sync 	0;
	setp.ne.s32 	%p192, %r4, 0;
	@%p192 bra 	$L__BB21_208;
	ld.shared.f32 	%f38, [_ZN6thrust24THRUST_300001_SM_1000_NS8cuda_cub4core6detail5shmemE+24];
	ld.shared.u64 	%rd49, [_ZN6thrust24THRUST_300001_SM_1000_NS8cuda_cub4core6detail5shmemE+32];
	setp.lt.f32 	%p193, %f241, %f38;
	mov.u64 	%rd273, %rd49;
	mov.f32 	%f195, %f38;
	@%p193 bra 	$L__BB21_52;
	setp.lt.f32 	%p194, %f38, %f241;
	mov.u64 	%rd273, %rd323;
	mov.f32 	%f195, %f241;
	@%p194 bra 	$L__BB21_52;
	setp.lt.s64 	%p195, %rd323, %rd49;
	min.s64 	%rd273, %rd323, %rd49;
	selp.f32 	%f195, %f241, %f38, %p195;
$L__BB21_52:
	ld.shared.f32 	%f41, [_ZN6thrust24THRUST_300001_SM_1000_NS8cuda_cub4core6detail5shmemE+40];
	ld.shared.u64 	%rd52, [_ZN6thrust24THRUST_300001_SM_1000_NS8cuda_cub4core6detail5shmemE+48];
	setp.lt.f32 	%p196, %f195, %f41;
	mov.u64 	%rd274, %rd52;
	mov.f32 	%f196, %f41;
	@%p196 bra 	$L__BB21_55;
	setp.lt.f32 	%p197, %f41, %f195;
	mov.u64 	%rd274, %rd273;
	mov.f32 	%f196, %f195;
	@%p197 bra 	$L__BB21_55;
	setp.lt.s64 	%p198, %rd273, %rd52;
	min.s64 	%rd274, %rd273, %rd52;
	selp.f32 	%f196, %f195, %f41, %p198;
$L__BB21_55:
	ld.shared.f32 	%f44, [_ZN6thrust24THRUST_300001_SM_1000_NS8cuda_cub4core6detail5shmemE+56];
	ld.shared.u64 	%rd55, [_ZN6thrust24THRUST_300001_SM_1000_NS8cuda_cub4core6detail5shmemE+64];
	setp.lt.f32 	%p199, %f196, %f44;
	mov.u64 	%rd275, %rd55;
	mov.f32 	%f197, %f44;
	@%p199 bra 	$L__BB21_58;
	setp.lt.f32 	%p200, %f44, %f196;
	mov.u64 	%rd275, %rd274;
	mov.f32 	%f197, %f196;
	@%p200 bra 	$L__BB21_58;
	setp.lt.s64 	%p201, %rd274, %rd55;
	min.s64 	%rd275, %rd274, %rd55;
	selp.f32 	%f197, %f196, %f44, %p201;
$L__BB21_58:
	ld.shared.f32 	%f47, [_ZN6thrust24THRUST_300001_SM_1000_NS8cuda_cub4core6detail5shmemE+72];
	ld.shared.u64 	%rd58, [_ZN6thrust24THRUST_300001_SM_1000_NS8cuda_cub4core6detail5shmemE+80];
	setp.lt.f32 	%p202, %f197, %f47;
	mov.u64 	%rd276, %rd58;
	mov.f32 	%f198, %f47;
	@%p202 bra 	$L__BB21_61;
	setp.lt.f32 	%p203, %f47, %f197;
	mov.u64 	%rd276, %rd275;
	mov.f32 	%f198, %f197;
	@%p203 bra 	$L__BB21_61;
	setp.lt.s64 	%p204, %rd275, %rd58;
	min.s64 	%rd276, %rd275, %rd58;
	selp.f32 	%f198, %f197, %f47, %p204;
$L__BB21_61:
	ld.shared.f32 	%f50, [_ZN6thrust24THRUST_300001_SM_1000_NS8cuda_cub4core6detail5shmemE+88];
	ld.shared.u64 	%rd61, [_ZN6thrust24THRUST_300001_SM_1000_NS8cuda_cub4core6detail5shmemE+96];
	setp.lt.f32 	%p205, %f198, %f50;
	mov.u64 	%rd277, %rd61;
	mov.f32 	%f199, %f50;
	@%p205 bra 	$L__BB21_64;
	setp.lt.f32 	%p206, %f50, %f198;
	mov.u64 	%rd277, %rd276;
	mov.f32 	%f199, %f198;
	@%p206 bra 	$L__BB21_64;
	setp.lt.s64 	%p207, %rd276, %rd61;
	min.s64 	%rd277, %rd276, %rd61;
	selp.f32 	%f199, %f198, %f50, %p207;
$L__BB21_64:
	ld.shared.f32 	%f53, [_ZN6thrust24THRUST_300001_SM_1000_NS8cuda_cub4core6detail5shmemE+104];
	ld.shared.u64 	%rd64, [_ZN6thrust24THRUST_300001_SM_1000_NS8cuda_cub4core6detail5shmemE+112];
	setp.lt.f32 	%p208, %f199, %f53;
	mov.u64 	%rd278, %rd64;
	mov.f32 	%f200, %f53;
	@%p208 bra 	$L__BB21_67;
	setp.lt.f32 	%p209, %f53, %f199;
	mov.u64 	%rd278, %rd277;
	mov.f32 	%f200, %f199;
	@%p209 bra 	$L__BB21_67;
	setp.lt.s64 	%p210, %rd277, %rd64;
	min.s64 	%rd278, %rd277, %rd64;
	selp.f32 	%f200, %f199, %f53, %p210;
$L__BB21_67:
	ld.shared.f32 	%f56, [_ZN6thrust24THRUST_300001_SM_1000_NS8cuda_cub4core6detail5shmemE+120];
	ld.shared.u64 	%rd67, [_ZN6thrust24THRUST_300001_SM_1000_NS8cuda_cub4core6detail5shmemE+128];
	setp.lt.f32 	%p211, %f200, %f56;
	mov.f32 	%f241, %f56;
	mov.u64 	%rd323, %rd67;
	@%p211 bra 	$L__BB21_208;
	setp.lt.f32 	%p212, %f56, %f200;
	mov.f32 	%f241, %f200;
	mov.u64 	%rd323, %rd278;
	@%p212 bra 	$L__BB21_208;
	setp.lt.s64 	%p213, %rd278, %rd67;
	min.s64 	%rd323, %rd278, %rd67;
	selp.f32 	%f241, %f200, %f56, %p213;
	bra.uni 	$L__BB21_208;
$L__BB21_70:
	// begin inline asm
	mov.u32 %r171, %laneid;
	// end inline asm
	and.b32  	%r192, %r4, 992;
	add.s32 	%r193, %r192, 32;
	setp.gt.s32 	%p120, %r193, %r3;
	not.b32 	%r194, %r192;
	add.s32 	%r195, %r3, %r194;
	selp.b32 	%r190, %r195, 31, %p120;
	mov.b32 	%r173, %f188;
	mov.b32 	%r189, 1;
	mov.b32 	%r191, -1;
	// begin inline asm
	shfl.sync.down.b32 %r172, %r173, %r189, %r190, %r191;
	// end inline asm
	mov.b32 	%f58, %r172;
	// begin inline asm
	shfl.sync.down.b32 %r177, %r178, %r189, %r190, %r191;
	// end inline asm
	mov.b64 	{%r183, %r188}, %rd266;
	// begin inline asm
	shfl.sync.down.b32 %r182, %r183, %r189, %r190, %r191;
	// end inline asm
	// begin inline asm
	shfl.sync.down.b32 %r187, %r188, %r189, %r190, %r191;
	// end inline asm
	mov.b64 	%rd69, {%r182, %r187};
	setp.ge.s32 	%p121, %r171, %r190;
	mov.f32 	%f201, %f188;
	mov.u64 	%rd279, %rd266;
	@%p121 bra 	$L__BB21_74;
	setp.lt.f32 	%p122, %f188, %f58;
	mov.f32 	%f201, %f58;
	mov.u64 	%rd279, %rd69;
	@%p122 bra 	$L__BB21_74;
	setp.gt.f32 	%p123, %f188, %f58;
	mov.f32 	%f201, %f188;
	mov.u64 	%rd279, %rd266;
	@%p123 bra 	$L__BB21_74;
	setp.lt.s64 	%p124, %rd266, %rd69;
	selp.f32 	%f201, %f188, %f58, %p124;
	min.s64 	%rd279, %rd266, %rd69;
$L__BB21_74:
	mov.b32 	%r197, %f201;
	mov.b32 	%r213, 2;
	mov.b32 	%r215, -1;
	// begin inline asm
	shfl.sync.down.b32 %r196, %r197, %r213, %r190, %r215;
	// end inline asm
	mov.b32 	%f61, %r196;
	// begin inline asm
	shfl.sync.down.b32 %r201, %r202, %r213, %r190, %r215;
	// end inline asm
	mov.b64 	{%r207, %r212}, %rd279;
	// begin inline asm
	shfl.sync.down.b32 %r206, %r207, %r213, %r190, %r215;
	// end inline asm
	// begin inline asm
	shfl.sync.down.b32 %r211, %r212, %r213, %r190, %r215;
	// end inline asm
	mov.b64 	%rd72, {%r206, %r211};
	add.s32 	%r216, %r171, 2;
	setp.gt.s32 	%p125, %r216, %r190;
	mov.f32 	%f202, %f201;
	mov.u64 	%rd280, %rd279;
	@%p125 bra 	$L__BB21_78;
	setp.lt.f32 	%p126, %f201, %f61;
	mov.f32 	%f202, %f61;
	mov.u64 	%rd280, %rd72;
	@%p126 bra 	$L__BB21_78;
	setp.gt.f32 	%p127, %f201, %f61;
	mov.f32 	%f202, %f201;
	mov.u64 	%rd280, %rd279;
	@%p127 bra 	$L__BB21_78;
	setp.lt.s64 	%p128, %rd279, %rd72;
	selp.f32 	%f202, %f201, %f61, %p128;
	min.s64 	%rd280, %rd279, %rd72;
$L__BB21_78:
	mov.b32 	%r218, %f202;
	mov.b32 	%r234, 4;
	mov.b32 	%r236, -1;
	// begin inline asm
	shfl.sync.down.b32 %r217, %r218, %r234, %r190, %r236;
	// end inline asm
	mov.b32 	%f64, %r217;
	// begin inline asm
	shfl.sync.down.b32 %r222, %r223, %r234, %r190, %r236;
	// end inline asm
	mov.b64 	{%r228, %r233}, %rd280;
	// begin inline asm
	shfl.sync.down.b32 %r227, %r228, %r234, %r190, %r236;
	// end inline asm
	// begin inline asm
	shfl.sync.down.b32 %r232, %r233, %r234, %r190, %r236;
	// end inline asm
	mov.b64 	%rd75, {%r227, %r232};
	add.s32 	%r237, %r171, 4;
	setp.gt.s32 	%p129, %r237, %r190;
	mov.f32 	%f203, %f202;
	mov.u64 	%rd281, %rd280;
	@%p129 bra 	$L__BB21_82;
	setp.lt.f32 	%p130, %f202, %f64;
	mov.f32 	%f203, %f64;
	mov.u64 	%rd281, %rd75;
	@%p130 bra 	$L__BB21_82;
	setp.gt.f32 	%p131, %f202, %f64;
	mov.f32 	%f203, %f202;
	mov.u64 	%rd281, %rd280;
	@%p131 bra 	$L__BB21_82;
	setp.lt.s64 	%p132, %rd280, %rd75;
	selp.f32 	%f203, %f202, %f64, %p132;
	min.s64 	%rd281, %rd280, %rd75;
$L__BB21_82:
	mov.b32 	%r239, %f203;
	mov.b32 	%r255, 8;
	mov.b32 	%r257, -1;
	// begin inline asm
	shfl.sync.down.b32 %r238, %r239, %r255, %r190, %r257;
	// end inline asm
	mov.b32 	%f67, %r238;
	// begin inline asm
	shfl.sync.down.b32 %r243, %r244, %r255, %r190, %r257;
	// end inline asm
	mov.b64 	{%r249, %r254}, %rd281;
	// begin inline asm
	shfl.sync.down.b32 %r248, %r249, %r255, %r190, %r257;
	// end inline asm
	// begin inline asm
	shfl.sync.down.b32 %r253, %r254, %r255, %r190, %r257;
	// end inline asm
	mov.b64 	%rd78, {%r248, %r253};
	add.s32 	%r258, %r171, 8;
	setp.gt.s32 	%p133, %r258, %r190;
	mov.f32 	%f204, %f203;
	mov.u64 	%rd282, %rd281;
	@%p133 bra 	$L__BB21_86;
	setp.lt.f32 	%p134, %f203, %f67;
	mov.f32 	%f204, %f67;
	mov.u64 	%rd282, %rd78;
	@%p134 bra 	$L__BB21_86;
	setp.gt.f32 	%p135, %f203, %f67;
	mov.f32 	%f204, %f203;
	mov.u64 	%rd282, %rd281;
	@%p135 bra 	$L__BB21_86;
	setp.lt.s64 	%p136, %rd281, %rd78;
	selp.f32 	%f204, %f203, %f67, %p136;
	min.s64 	%rd282, %rd281, %rd78;
$L__BB21_86:
	mov.b32 	%r260, %f204;
	mov.b32 	%r276, 16;
	mov.b32 	%r278, -1;
	// begin inline asm
	shfl.sync.down.b32 %r259, %r260, %r276, %r190, %r278;
	// end inline asm
	mov.b32 	%f70, %r259;
	// begin inline asm
	shfl.sync.down.b32 %r264, %r265, %r276, %r190, %r278;
	// end inline asm
	mov.b64 	{%r270, %r275}, %rd282;
	// begin inline asm
	shfl.sync.down.b32 %r269, %r270, %r276, %r190, %r278;
	// end inline asm
	// begin inline asm
	shfl.sync.down.b32 %r274, %r275, %r276, %r190, %r278;
	// end inline asm
	mov.b64 	%rd81, {%r269, %r274};
	add.s32 	%r279, %r171, 16;
	setp.gt.s32 	%p137, %r279, %r190;
	mov.f32 	%f241, %f204;
	mov.u64 	%rd323, %rd282;
	@%p137 bra 	$L__BB21_90;
	setp.lt.f32 	%p138, %f204, %f70;
	mov.f32 	%f241, %f70;
	mov.u64 	%rd323, %rd81;
	@%p138 bra 	$L__BB21_90;
	setp.gt.f32 	%p139, %f204, %f70;
	mov.f32 	%f241, %f204;
	mov.u64 	%rd323, %rd282;
	@%p139 bra 	$L__BB21_90;
	setp.lt.s64 	%p140, %rd282, %rd81;
	selp.f32 	%f241, %f204, %f70, %p140;
	min.s64 	%rd323, %rd282, %rd81;
$L__BB21_90:
	setp.ne.s32 	%p141, %r171, 0;
	@%p141 bra 	$L__BB21_92;
	shr.u32 	%r280, %r4, 1;
	and.b32  	%r281, %r280, 496;
	mov.u32 	%r282, _ZN6thrust24THRUST_300001_SM_1000_NS8cuda_cub4core6detail5shmemE;
	add.s32 	%r283, %r282, %r281;
	st.shared.f32 	[%r283+8], %f241;
	st.shared.u64 	[%r283+16], %rd323;
$L__BB21_92:
	bar.sync 	0;
	setp.ne.s32 	%p142, %r4, 0;
	@%p142 bra 	$L__BB21_208;
	setp.lt.s32 	%p143, %r3, 33;
	mov.f32 	%f206, %f241;
	mov.u64 	%rd284, %rd323;
	@%p143 bra 	$L__BB21_97;
	ld.shared.f32 	%f73, [_ZN6thrust24THRUST_300001_SM_1000_NS8cuda_cub4core6detail5shmemE+24];
	ld.shared.u64 	%rd84, [_ZN6thrust24THRUST_300001_SM_1000_NS8cuda_cub4core6detail5shmemE+32];
	setp.lt.f32 	%p144, %f241, %f73;
	mov.f32 	%f206, %f73;
	mov.u64 	%rd284, %rd84;
	@%p144 bra 	$L__BB21_97;
	setp.lt.f32 	%p145, %f73, %f241;
	mov.f32 	%f206, %f241;
	mov.u64 	%rd284, %rd323;
	@%p145 bra 	$L__BB21_97;
	setp.lt.s64 	%p146, %rd323, %rd84;
	selp.f32 	%f206, %f241, %f73, %p146;
	min.s64 	%rd284, %rd323, %rd84;
$L__BB21_97:
	setp.lt.s32 	%p147, %r3, 65;
	mov.f32 	%f207, %f206;
	mov.u64 	%rd285, %rd284;
	@%p147 bra 	$L__BB21_101;
	ld.shared.f32 	%f76, [_ZN6thrust24THRUST_300001_SM_1000_NS8cuda_cub4core6detail5shmemE+40];
	ld.shared.u64 	%rd87, [_ZN6thrust24THRUST_300001_SM_1000_NS8cuda_cub4core6detail5shmemE+48];
	setp.lt.f32 	%p148, %f206, %f76;
	mov.f32 	%f207, %f76;
	mov.u64 	%rd285, %rd87;
	@%p148 bra 	$L__BB21_101;
	setp.lt.f32 	%p149, %f76, %f206;
	mov.f32 	%f207, %f206;
	mov.u64 	%rd285, %rd284;
	@%p149 bra 	$L__BB21_101;
	setp.lt.s64 	%p150, %rd284, %rd87;
	selp.f32 	%f207, %f206, %f76, %p150;
	min.s64 	%rd285, %rd284, %rd87;
$L__BB21_101:
	setp.lt.s32 	%p151, %r3, 97;
	mov.f32 	%f208, %f207;
	mov.u64 	%rd286, %rd285;
	@%p151 bra 	$L__BB21_105;
	ld.shared.f32 	%f79, [_ZN6thrust24THRUST_300001_SM_1000_NS8cuda_cub4core6detail5shmemE+56];
	ld.shared.u64 	%rd90, [_ZN6thrust24THRUST_300001_SM_1000_NS8cuda_cub4core6detail5shmemE+64];
	setp.lt.f32 	%p152, %f207, %f79;
	mov.f32 	%f208, %f79;
	mov.u64 	%rd286, %rd90;
	@%p152 bra 	$L__BB21_105;
	setp.lt.f32 	%p153, %f79, %f207;
	mov.f32 	%f208, %f207;
	mov.u64 	%rd286, %rd285;
	@%p153 bra 	$L__BB21_105;
	setp.lt.s64 	%p154, %rd285, %rd90;
	selp.f32 	%f208, %f207, %f79, %p154;
	min.s64 	%rd286, %rd285, %rd90;
$L__BB21_105:
	setp.lt.s32 	%p155, %r3, 129;
	mov.f32 	%f209, %f208;
	mov.u64 	%rd287, %rd286;
	@%p155 bra 	$L__BB21_109;
	ld.shared.f32 	%f82, [_ZN6thrust24THRUST_300001_SM_1000_NS8cuda_cub4core6detail5shmemE+72];
	ld.shared.u64 	%rd93, [_ZN6thrust24THRUST_300001_SM_1000_NS8cuda_cub4core6detail5shmemE+80];
	setp.lt.f32 	%p156, %f208, %f82;
	mov.f32 	%f209, %f82;
	mov.u64 	%rd287, %rd93;
	@%p156 bra 	$L__BB21_109;
	setp.lt.f32 	%p157, %f82, %f208;
	mov.f32 	%f209, %f208;
	mov.u64 	%rd287, %rd286;
	@%p157 bra 	$L__BB21_109;
	setp.lt.s64 	%p158, %rd286, %rd93;
	selp.f32 	%f209, %f208, %f82, %p158;
	min.s64 	%rd287, %rd286, %rd93;
$L__BB21_109:
	setp.lt.s32 	%p159, %r3, 161;
	mov.f32 	%f210, %f209;
	mov.u64 	%rd288, %rd287;
	@%p159 bra 	$L__BB21_113;
	ld.shared.f32 	%f85, [_ZN6thrust24THRUST_300001_SM_1000_NS8cuda_cub4core6detail5shmemE+88];
	ld.shared.u64 	%rd96, [_ZN6thrust24THRUST_300001_SM_1000_NS8cuda_cub4core6detail5shmemE+96];
	setp.lt.f32 	%p160, %f209, %f85;
	mov.f32 	%f210, %f85;
	mov.u64 	%rd288, %rd96;
	@%p160 bra 	$L__BB21_113;
	setp.lt.f32 	%p161, %f85, %f209;
	mov.f32 	%f210, %f209;
	mov.u64 	%rd288, %rd287;
	@%p161 bra 	$L__BB21_113;
	setp.lt.s64 	%p162, %rd287, %rd96;
	selp.f32 	%f210, %f209, %f85, %p162;
	min.s64 	%rd288, %rd287, %rd96;
$L__BB21_113:
	setp.lt.s32 	%p163, %r3, 193;
	mov.f32 	%f211, %f210;
	mov.u64 	%rd289, %rd288;
	@%p163 bra 	$L__BB21_117;
	ld.shared.f32 	%f88, [_ZN6thrust24THRUST_300001_SM_1000_NS8cuda_cub4core6detail5shmemE+104];
	ld.shared.u64 	%rd99, [_ZN6thrust24THRUST_300001_SM_1000_NS8cuda_cub4core6detail5shmemE+112];
	setp.lt.f32 	%p164, %f210, %f88;
	mov.f32 	%f211, %f88;
	mov.u64 	%rd289, %rd99;
	@%p164 bra 	$L__BB21_117;
	setp.lt.f32 	%p165, %f88, %f210;
	mov.f32 	%f211, %f210;
	mov.u64 	%rd289, %rd288;
	@%p165 bra 	$L__BB21_117;
	setp.lt.s64 	%p166, %rd288, %rd99;
	selp.f32 	%f211, %f210, %f88, %p166;
	min.s64 	%rd289, %rd288, %rd99;
$L__BB21_117:
	setp.lt.s32 	%p167, %r3, 225;
	mov.f32 	%f241, %f211;
	mov.u64 	%rd323, %rd289;
	@%p167 bra 	$L__BB21_208;
	ld.shared.f32 	%f91, [_ZN6thrust24THRUST_300001_SM_1000_NS8cuda_cub4core6detail5shmemE+120];
	ld.shared.u64 	%rd102, [_ZN6thrust24THRUST_300001_SM_1000_NS8cuda_cub4core6detail5shmemE+128];
	setp.lt.f32 	%p168, %f211, %f91;
	mov.f32 	%f241, %f91;
	mov.u64 	%rd323, %rd102;
	@%p168 bra 	$L__BB21_208;
	setp.lt.f32 	%p169, %f91, %f211;
	mov.f32 	%f241, %f211;
	mov.u64 	%rd323, %rd289;
	@%p169 bra 	$L__BB21_208;
	setp.lt.s64 	%p170, %rd289, %rd102;
	selp.f32 	%f241, %f211, %f91, %p170;
	min.s64 	%rd323, %rd289, %rd102;
	bra.uni 	$L__BB21_208;
$L__BB21_121:
	mov.u32 	%r20, %tid.x;
	add.s64 	%rd104, %rd196, %rd4;
	cvt.u64.u32 	%rd105, %r20;
	add.s64 	%rd201, %rd105, %rd4;
	cvta.to.global.u64 	%rd202, %rd195;
	shl.b64 	%rd203, %rd201, 2;
	add.s64 	%rd204, %rd202, %rd203;
	ld.global.f32 	%f170, [%rd204];
	add.s32 	%r36, %r20, 256;
	cvt.u64.u32 	%rd205, %r36;
	ld.global.f32 	%f171, [%rd204+1024];
	add.s32 	%r37, %r20, 512;
	cvt.u64.u32 	%rd206, %r37;
	ld.global.f32 	%f172, [%rd204+2048];
	add.s32 	%r38, %r20, 768;
	cvt.u64.u32 	%rd207, %r38;
	ld.global.f32 	%f173, [%rd204+3072];
	or.b32  	%r39, %r20, 1024;
	cvt.u64.u32 	%rd106, %r39;
	add.s64 	%rd311, %rd104, %rd106;
	ld.global.f32 	%f229, [%rd204+4096];
	setp.geu.f32 	%p2, %f170, %f171;
	selp.f32 	%f174, %f170, %f171, %p2;
	selp.b64 	%rd208, %rd105, %rd205, %p2;
	setp.geu.f32 	%p3, %f174, %f172;
	selp.f32 	%f175, %f174, %f172, %p3;
	selp.b64 	%rd209, %rd208, %rd206, %p3;
	setp.geu.f32 	%p4, %f175, %f173;
	selp.f32 	%f94, %f175, %f173, %p4;
	selp.b64 	%rd108, %rd209, %rd207, %p4;
	setp.lt.f32 	%p5, %f94, %f229;
	@%p5 bra 	$L__BB21_123;
	setp.lt.f32 	%p6, %f229, %f94;
	setp.lt.u64 	%p7, %rd108, %rd106;
	or.pred  	%p8, %p6, %p7;
	selp.f32 	%f229, %f94, %f229, %p8;
	add.s64 	%rd210, %rd104, %rd108;
	selp.b64 	%rd311, %rd210, %rd311, %p8;
$L__BB21_123:
	setp.le.u64 	%p9, %rd198, %rd5;
	@%p9 bra 	$L__BB21_164;
	setp.ne.s32 	%p10, %r20, 0;
	@%p10 bra 	$L__BB21_126;
	atom.global.add.u64 	%rd211, [%rd1+8], 1280;
	add.s64 	%rd212, %rd211, %rd5;
	st.shared.u64 	[_ZN6thrust24THRUST_300001_SM_1000_NS8cuda_cub4core6detail5shmemE+152], %rd212;
$L__BB21_126:
	bar.sync 	0;
	ld.shared.u64 	%rd299, [_ZN6thrust24THRUST_300001_SM_1000_NS8cuda_cub4core6detail5shmemE+152];
	add.s64 	%rd213, %rd299, 1280;
	setp.gt.s64 	%p11, %rd213, %rd198;
	@%p11 bra 	$L__BB21_141;
	mov.f32 	%f213, %f229;
	mov.u64 	%rd292, %rd311;
$L__BB21_128:
	add.s64 	%rd214, %rd299, %rd105;
	cvta.to.global.u64 	%rd215, %rd195;
	shl.b64 	%rd216, %rd214, 2;
	add.s64 	%rd217, %rd215, %rd216;
	add.s64 	%rd293, %rd214, %rd196;
	ld.global.f32 	%f214, [%rd217];
	add.s64 	%rd294, %rd293, 256;
	ld.global.f32 	%f215, [%rd217+1024];
	add.s64 	%rd295, %rd293, 512;
	ld.global.f32 	%f216, [%rd217+2048];
	add.s64 	%rd296, %rd293, 768;
	ld.global.f32 	%f217, [%rd217+3072];
	add.s64 	%rd311, %rd293, 1024;
	ld.global.f32 	%f229, [%rd217+4096];
	setp.lt.f32 	%p12, %f213, %f214;
	@%p12 bra 	$L__BB21_130;
	setp.lt.f32 	%p13, %f214, %f213;
	setp.lt.s64 	%p14, %rd292, %rd293;
	or.pred  	%p15, %p13, %p14;
	selp.f32 	%f214, %f213, %f214, %p15;
	selp.b64 	%rd293, %rd292, %rd293, %p15;
$L__BB21_130:
	setp.lt.f32 	%p16, %f214, %f215;
	@%p16 bra 	$L__BB21_132;
	setp.lt.f32 	%p17, %f215, %f214;
	setp.lt.s64 	%p18, %rd293, %rd294;
	or.pred  	%p19, %p17, %p18;
	selp.f32 	%f215, %f214, %f215, %p19;
	selp.b64 	%rd294, %rd293, %rd294, %p19;
$L__BB21_132:
	setp.lt.f32 	%p20, %f215, %f216;
	@%p20 bra 	$L__BB21_134;
	setp.lt.f32 	%p21, %f216, %f215;
	setp.lt.s64 	%p22, %rd294, %rd295;
	or.pred  	%p23, %p21, %p22;
	selp.f32 	%f216, %f215, %f216, %p23;
	selp.b64 	%rd295, %rd294, %rd295, %p23;
$L__BB21_134:
	setp.lt.f32 	%p24, %f216, %f217;
	@%p24 bra 	$L__BB21_136;
	setp.lt.f32 	%p25, %f217, %f216;
	setp.lt.s64 	%p26, %rd295, %rd296;
	or.pred  	%p27, %p25, %p26;
	selp.f32 	%f217, %f216, %f217, %p27;
	selp.b64 	%rd296, %rd295, %rd296, %p27;
$L__BB21_136:
	setp.lt.f32 	%p28, %f217, %f229;
	@%p28 bra 	$L__BB21_138;
	setp.lt.f32 	%p29, %f229, %f217;
	setp.lt.s64 	%p30, %rd296, %rd311;
	or.pred  	%p31, %p29, %p30;
	selp.f32 	%f229, %f217, %f229, %p31;
	selp.b64 	%rd311, %rd296, %rd311, %p31;
$L__BB21_138:
	setp.ne.s32 	%p32, %r20, 0;
	bar.sync 	0;
	@%p32 bra 	$L__BB21_140;
	atom.global.add.u64 	%rd218, [%rd1+8], 1280;
	add.s64 	%rd219, %rd218, %rd5;
	st.shared.u64 	[_ZN6thrust24THRUST_300001_SM_1000_NS8cuda_cub4core6detail5shmemE+152], %rd219;
$L__BB21_140:
	bar.sync 	0;
	ld.shared.u64 	%rd299, [_ZN6thrust24THRUST_300001_SM_1000_NS8cuda_cub4core6detail5shmemE+152];
	add.s64 	%rd220, %rd299, 1280;
	setp.le.s64 	%p33, %rd220, %rd198;
	mov.f32 	%f213, %f229;
	mov.u64 	%rd292, %rd311;
	@%p33 bra 	$L__BB21_128;
$L__BB21_141:
	setp.le.s64 	%p34, %rd198, %rd299;
	@%p34 bra 	$L__BB21_164;
	cvt.u32.u64 	%r40, %rd299;
	cvt.u32.u64 	%r41, %rd198;
	sub.s32 	%r21, %r41, %r40;
	setp.ge.s32 	%p35, %r20, %r21;
	@%p35 bra 	$L__BB21_164;
	cvta.to.global.u64 	%rd132, %rd195;
	not.b32 	%r43, %r20;
	add.s32 	%r44, %r43, %r41;
	sub.s32 	%r22, %r44, %r40;
	and.b32  	%r46, %r22, 768;
	setp.eq.s32 	%p36, %r46, 768;
	mov.u32 	%r397, %r20;
	@%p36 bra 	$L__BB21_149;
	add.s64 	%rd222, %rd299, %rd105;
	add.s64 	%rd301, %rd222, %rd196;
	shl.b64 	%rd223, %rd222, 2;
	add.s64 	%rd300, %rd132, %rd223;
	shr.u32 	%r47, %r22, 8;
	add.s32 	%r48, %r47, 1;
	and.b32  	%r49, %r48, 3;
	neg.s32 	%r395, %r49;
	mov.u32 	%r397, %r20;
$L__BB21_145:
	.pragma "nounroll";
	mov.u64 	%rd137, %rd311;
	mov.f32 	%f114, %f229;
	ld.global.f32 	%f115, [%rd300];
	setp.lt.f32 	%p37, %f114, %f115;
	mov.f32 	%f229, %f115;
	mov.u64 	%rd311, %rd301;
	@%p37 bra 	$L__BB21_148;
	setp.lt.f32 	%p38, %f115, %f114;
	mov.f32 	%f229, %f114;
	mov.u64 	%rd311, %rd137;
	@%p38 bra 	$L__BB21_148;
	setp.lt.s64 	%p39, %rd137, %rd301;
	selp.f32 	%f229, %f114, %f115, %p39;
	min.s64 	%rd311, %rd137, %rd301;
$L__BB21_148:
	add.s32 	%r397, %r397, 256;
	add.s64 	%rd301, %rd301, 256;
	add.s64 	%rd300, %rd300, 1024;
	add.s32 	%r395, %r395, 1;
	setp.ne.s32 	%p40, %r395, 0;
	@%p40 bra 	$L__BB21_145;
$L__BB21_149:
	setp.lt.u32 	%p41, %r22, 768;
	@%p41 bra 	$L__BB21_164;
	add.s32 	%r398, %r397, 512;
$L__BB21_151:
	mov.u32 	%r30, %r398;
	add.s32 	%r50, %r30, -512;
	cvt.u64.u32 	%rd224, %r50;
	add.s64 	%rd225, %rd299, %rd224;
	shl.b64 	%rd226, %rd225, 2;
	add.s64 	%rd145, %rd132, %rd226;
	add.s64 	%rd146, %rd225, %rd196;
	ld.global.f32 	%f121, [%rd145];
	setp.lt.f32 	%p42, %f229, %f121;
	mov.f32 	%f225, %f121;
	mov.u64 	%rd307, %rd146;
	@%p42 bra 	$L__BB21_154;
	setp.lt.f32 	%p43, %f121, %f229;
	mov.f32 	%f225, %f229;
	mov.u64 	%rd307, %rd311;
	@%p43 bra 	$L__BB21_154;
	setp.lt.s64 	%p44, %rd311, %rd146;
	selp.f32 	%f225, %f229, %f121, %p44;
	min.s64 	%rd307, %rd311, %rd146;
$L__BB21_154:
	add.s32 	%r51, %r30, -256;
	cvt.u64.u32 	%rd227, %r51;
	add.s64 	%rd228, %rd299, %rd227;
	add.s64 	%rd149, %rd228, %rd196;
	ld.global.f32 	%f124, [%rd145+1024];
	setp.lt.f32 	%p45, %f225, %f124;
	mov.f32 	%f226, %f124;
	mov.u64 	%rd308, %rd149;
	@%p45 bra 	$L__BB21_157;
	setp.lt.f32 	%p46, %f124, %f225;
	mov.f32 	%f226, %f225;
	mov.u64 	%rd308, %rd307;
	@%p46 bra 	$L__BB21_157;
	setp.lt.s64 	%p47, %rd307, %rd149;
	selp.f32 	%f226, %f225, %f124, %p47;
	min.s64 	%rd308, %rd307, %rd149;
$L__BB21_157:
	cvt.u64.u32 	%rd229, %r30;
	add.s64 	%rd230, %rd299, %rd229;
	add.s64 	%rd152, %rd230, %rd196;
	ld.global.f32 	%f127, [%rd145+2048];
	setp.lt.f32 	%p48, %f226, %f127;
	mov.f32 	%f227, %f127;
	mov.u64 	%rd309, %rd152;
	@%p48 bra 	$L__BB21_160;
	setp.lt.f32 	%p49, %f127, %f226;
	mov.f32 	%f227, %f226;
	mov.u64 	%rd309, %rd308;
	@%p49 bra 	$L__BB21_160;
	setp.lt.s64 	%p50, %rd308, %rd152;
	selp.f32 	%f227, %f226, %f127, %p50;
	min.s64 	%rd309, %rd308, %rd152;
$L__BB21_160:
	add.s32 	%r52, %r30, 256;
	cvt.u64.u32 	%rd231, %r52;
	add.s64 	%rd232, %rd299, %rd231;
	add.s64 	%rd155, %rd232, %rd196;
	ld.global.f32 	%f130, [%rd145+3072];
	setp.lt.f32 	%p51, %f227, %f130;
	mov.f32 	%f229, %f130;
	mov.u64 	%rd311, %rd155;
	@%p51 bra 	$L__BB21_163;
	setp.lt.f32 	%p52, %f130, %f227;
	mov.f32 	%f229, %f227;
	mov.u64 	%rd311, %rd309;
	@%p52 bra 	$L__BB21_163;
	setp.lt.s64 	%p53, %rd309, %rd155;
	selp.f32 	%f229, %f227, %f130, %p53;
	min.s64 	%rd311, %rd309, %rd155;
$L__BB21_163:
	add.s32 	%r398, %r30, 1024;
	add.s32 	%r53, %r30, 512;
	setp.lt.s32 	%p54, %r53, %r21;
	@%p54 bra 	$L__BB21_151;
$L__BB21_164:
	// begin inline asm
	mov.u32 %r54, %laneid;
	// end inline asm
	mov.b32 	%r56, %f229;
	mov.b32 	%r72, 1;
	mov.b32 	%r73, 31;
	mov.b32 	%r74, -1;
	// begin inline asm
	shfl.sync.down.b32 %r55, %r56, %r72, %r73, %r74;
	// end inline asm
	mov.b32 	%f134, %r55;
	// begin inline asm
	shfl.sync.down.b32 %r60, %r61, %r72, %r73, %r74;
	// end inline asm
	mov.b64 	{%r66, %r71}, %rd311;
	// begin inline asm
	shfl.sync.down.b32 %r65, %r66, %r72, %r73, %r74;
	// end inline asm
	// begin inline asm
	shfl.sync.down.b32 %r70, %r71, %r72, %r73, %r74;
	// end inline asm
	mov.b64 	%rd159, {%r65, %r70};
	setp.gt.s32 	%p55, %r54, 30;
	mov.f32 	%f230, %f229;
	mov.u64 	%rd312, %rd311;
	@%p55 bra 	$L__BB21_168;
	setp.lt.f32 	%p56, %f229, %f134;
	mov.f32 	%f230, %f134;
	mov.u64 	%rd312, %rd159;
	@%p56 bra 	$L__BB21_168;
	setp.gt.f32 	%p57, %f229, %f134;
	mov.f32 	%f230, %f229;
	mov.u64 	%rd312, %rd311;
	@%p57 bra 	$L__BB21_168;
	setp.lt.s64 	%p58, %rd311, %rd159;
	selp.f32 	%f230, %f229, %f134, %p58;
	min.s64 	%rd312, %rd311, %rd159;
$L__BB21_168:
	mov.b32 	%r76, %f230;
	mov.b32 	%r92, 2;
	mov.b32 	%r93, 31;
	mov.b32 	%r94, -1;
	// begin inline asm
	shfl.sync.down.b32 %r75, %r76, %r92, %r93, %r94;
	// end inline asm
	mov.b32 	%f137, %r75;
	// begin inline asm
	shfl.sync.down.b32 %r80, %r81, %r92, %r93, %r94;
	// end inline asm
	mov.b64 	{%r86, %r91}, %rd312;
	// begin inline asm
	shfl.sync.down.b32 %r85, %r86, %r92, %r93, %r94;
	// end inline asm
	// begin inline asm
	shfl.sync.down.b32 %r90, %r91, %r92, %r93, %r94;
	// end inline asm
	mov.b64 	%rd162, {%r85, %r90};
	setp.gt.s32 	%p59, %r54, 29;
	mov.f32 	%f231, %f230;
	mov.u64 	%rd313, %rd312;
	@%p59 bra 	$L__BB21_172;
	setp.lt.f32 	%p60, %f230, %f137;
	mov.f32 	%f231, %f137;
	mov.u64 	%rd313, %rd162;
	@%p60 bra 	$L__BB21_172;
	setp.gt.f32 	%p61, %f230, %f137;
	mov.f32 	%f231, %f230;
	mov.u64 	%rd313, %rd312;
	@%p61 bra 	$L__BB21_172;
	setp.lt.s64 	%p62, %rd312, %rd162;
	selp.f32 	%f231, %f230, %f137, %p62;
	min.s64 	%rd313, %rd312, %rd162;
$L__BB21_172:
	mov.b32 	%r96, %f231;
	mov.b32 	%r112, 4;
	mov.b32 	%r113, 31;
	mov.b32 	%r114, -1;
	// begin inline asm
	shfl.sync.down.b32 %r95, %r96, %r112, %r113, %r114;
	// end inline asm
	mov.b32 	%f140, %r95;
	// begin inline asm
	shfl.sync.down.b32 %r100, %r101, %r112, %r113, %r114;
	// end inline asm
	mov.b64 	{%r106, %r111}, %rd313;
	// begin inline asm
	shfl.sync.down.b32 %r105, %r106, %r112, %r113, %r114;
	// end inline asm
	// begin inline asm
	shfl.sync.down.b32 %r110, %r111, %r112, %r113, %r114;
	// end inline asm
	mov.b64 	%rd165, {%r105, %r110};
	setp.gt.s32 	%p63, %r54, 27;
	mov.f32 	%f232, %f231;
	mov.u64 	%rd314, %rd313;
	@%p63 bra 	$L__BB21_176;
	setp.lt.f32 	%p64, %f231, %f140;
	mov.f32 	%f232, %f140;
	mov.u64 	%rd314, %rd165;
	@%p64 bra 	$L__BB21_176;
	setp.gt.f32 	%p65, %f231, %f140;
	mov.f32 	%f232, %f231;
	mov.u64 	%rd314, %rd313;
	@%p65 bra 	$L__BB21_176;
	setp.lt.s64 	%p66, %rd313, %rd165;
	selp.f32 	%f232, %f231, %f140, %p66;
	min.s64 	%rd314, %rd313, %rd165;
$L__BB21_176:
	mov.b32 	%r116, %f232;
	mov.b32 	%r132, 8;
	mov.b32 	%r133, 31;
	mov.b32 	%r134, -1;
	// begin inline asm
	shfl.sync.down.b32 %r115, %r116, %r132, %r133, %r134;
	// end inline asm
	mov.b32 	%f143, %r115;
	// begin inline asm
	shfl.sync.down.b32 %r120, %r121, %r132, %r133, %r134;
	// end inline asm
	mov.b64 	{%r126, %r131}, %rd314;
	// begin inline asm
	shfl.sync.down.b32 %r125, %r126, %r132, %r133, %r134;
	// end inline asm
	// begin inline asm
	shfl.sync.down.b32 %r130, %r131, %r132, %r133, %r134;
	// end inline asm
	mov.b64 	%rd168, {%r125, %r130};
	setp.gt.s32 	%p67, %r54, 23;
	mov.f32 	%f233, %f232;
	mov.u64 	%rd315, %rd314;
	@%p67 bra 	$L__BB21_180;
	setp.lt.f32 	%p68, %f232, %f143;
	mov.f32 	%f233, %f143;
	mov.u64 	%rd315, %rd168;
	@%p68 bra 	$L__BB21_180;
	setp.gt.f32 	%p69, %f232, %f143;
	mov.f32 	%f233, %f232;
	mov.u64 	%rd315, %rd314;
	@%p69 bra 	$L__BB21_180;
	setp.lt.s64 	%p70, %rd314, %rd168;
	selp.f32 	%f233, %f232, %f143, %p70;
	min.s64 	%rd315, %rd314, %rd168;
$L__BB21_180:
	mov.b32 	%r136, %f233;
	mov.b32 	%r152, 16;
	mov.b32 	%r153, 31;
	mov.b32 	%r154, -1;
	// begin inline asm
	shfl.sync.down.b32 %r135, %r136, %r152, %r153, %r154;
	// end inline asm
	mov.b32 	%f146, %r135;
	// begin inline asm
	shfl.sync.down.b32 %r140, %r141, %r152, %r153, %r154;
	// end inline asm
	mov.b64 	{%r146, %r151}, %rd315;
	// begin inline asm
	shfl.sync.down.b32 %r145, %r146, %r152, %r153, %r154;
	// end inline asm
	// begin inline asm
	shfl.sync.down.b32 %r150, %r151, %r152, %r153, %r154;
	// end inline asm
	mov.b64 	%rd171, {%r145, %r150};
	setp.gt.s32 	%p71, %r54, 15;
	mov.f32 	%f241, %f233;
	mov.u64 	%rd323, %rd315;
	@%p71 bra 	$L__BB21_184;
	setp.lt.f32 	%p72, %f233, %f146;
	mov.f32 	%f241, %f146;
	mov.u64 	%rd323, %rd171;
	@%p72 bra 	$L__BB21_184;
	setp.gt.f32 	%p73, %f233, %f146;
	mov.f32 	%f241, %f233;
	mov.u64 	%rd323, %rd315;
	@%p73 bra 	$L__BB21_184;
	setp.lt.s64 	%p74, %rd315, %rd171;
	selp.f32 	%f241, %f233, %f146, %p74;
	min.s64 	%rd323, %rd315, %rd171;
$L__BB21_184:
	setp.ne.s32 	%p75, %r54, 0;
	@%p75 bra 	$L__BB21_186;
	shr.u32 	%r155, %r20, 1;
	and.b32  	%r156, %r155, 496;
	mov.u32 	%r157, _ZN6thrust24THRUST_300001_SM_1000_NS8cuda_cub4core6detail5shmemE;
	add.s32 	%r158, %r157, %r156;
	st.shared.f32 	[%r158+8], %f241;
	st.shared.u64 	[%r158+16], %rd323;
$L__BB21_186:
	bar.sync 	0;
	setp.ne.s32 	%p76, %r20, 0;
	@%p76 bra 	$L__BB21_208;
	ld.shared.f32 	%f149, [_ZN6thrust24THRUST_300001_SM_1000_NS8cuda_cub4core6detail5shmemE+24];
	ld.shared.u64 	%rd174, [_ZN6thrust24THRUST_300001_SM_1000_NS8cuda_cub4core6detail5shmemE+32];
	setp.lt.f32 	%p77, %f241, %f149;
	mov.f32 	%f235, %f149;
	mov.u64 	%rd317, %rd174;
	@%p77 bra 	$L__BB21_190;
	setp.lt.f32 	%p78, %f149, %f241;
	mov.f32 	%f235, %f241;
	mov.u64 	%rd317, %rd323;
	@%p78 bra 	$L__BB21_190;
	setp.lt.s64 	%p79, %rd323, %rd174;
	selp.f32 	%f235, %f241, %f149, %p79;
	min.s64 	%rd317, %rd323, %rd174;
$L__BB21_190:
	ld.shared.f32 	%f152, [_ZN6thrust24THRUST_300001_SM_1000_NS8cuda_cub4core6detail5shmemE+40];
	ld.shared.u64 	%rd177, [_ZN6thrust24THRUST_300001_SM_1000_NS8cuda_cub4core6detail5shmemE+48];
	setp.lt.f32 	%p80, %f235, %f152;
	mov.f32 	%f236, %f152;
	mov.u64 	%rd318, %rd177;
	@%p80 bra 	$L__BB21_193;
	setp.lt.f32 	%p81, %f152, %f235;
	mov.f32 	%f236, %f235;
	mov.u64 	%rd318, %rd317;
	@%p81 bra 	$L__BB21_193;
	setp.lt.s64 	%p82, %rd317, %rd177;
	selp.f32 	%f236, %f235, %f152, %p82;
	min.s64 	%rd318, %rd317, %rd177;
$L__BB21_193:
	ld.shared.f32 	%f155, [_ZN6thrust24THRUST_300001_SM_1000_NS8cuda_cub4core6detail5shmemE+56];
	ld.shared.u64 	%rd180, [_ZN6thrust24THRUST_300001_SM_1000_NS8cuda_cub4core6detail5shmemE+64];
	setp.lt.f32 	%p83, %f236, %f155;
	mov.f32 	%f237, %f155;
	mov.u64 	%rd319, %rd180;
	@%p83 bra 	$L__BB21_196;
	setp.lt.f32 	%p84, %f155, %f236;
	mov.f32 	%f237, %f236;
	mov.u64 	%rd319, %rd318;
	@%p84 bra 	$L__BB21_196;
	setp.lt.s64 	%p85, %rd318, %rd180;
	selp.f32 	%f237, %f236, %f155, %p85;
	min.s64 	%rd319, %rd318, %rd180;
$L__BB21_196:
	ld.shared.f32 	%f158, [_ZN6thrust24THRUST_300001_SM_1000_NS8cuda_cub4core6detail5shmemE+72];
	ld.shared.u64 	%rd183, [_ZN6thrust24THRUST_300001_SM_1000_NS8cuda_cub4core6detail5shmemE+80];
	setp.lt.f32 	%p86, %f237, %f158;
	mov.f32 	%f238, %f158;
	mov.u64 	%rd320, %rd183;
	@%p86 bra 	$L__BB21_199;
	setp.lt.f32 	%p87, %f158, %f237;
	mov.f32 	%f238, %f237;
	mov.u64 	%rd320, %rd319;
	@%p87 bra 	$L__BB21_199;
	setp.lt.s64 	%p88, %rd319, %rd183;
	selp.f32 	%f238, %f237, %f158, %p88;
	min.s64 	%rd320, %rd319, %rd183;
$L__BB21_199:
	ld.shared.f32 	%f161, [_ZN6thrust24THRUST_300001_SM_1000_NS8cuda_cub4core6detail5shmemE+88];
	ld.shared.u64 	%rd186, [_ZN6thrust24THRUST_300001_SM_1000_NS8cuda_cub4core6detail5shmemE+96];
	setp.lt.f32 	%p89, %f238, %f161;
	mov.f32 	%f239, %f161;
	mov.u64 	%rd321, %rd186;
	@%p89 bra 	$L__BB21_202;
	setp.lt.f32 	%p90, %f161, %f238;
	mov.f32 	%f239, %f238;
	mov.u64 	%rd321, %rd320;
	@%p90 bra 	$L__BB21_202;
	setp.lt.s64 	%p91, %rd320, %rd186;
	selp.f32 	%f239, %f238, %f161, %p91;
	min.s64 	%rd321, %rd320, %rd186;
$L__BB21_202:
	ld.shared.f32 	%f164, [_ZN6thrust24THRUST_300001_SM_1000_NS8cuda_cub4core6detail5shmemE+104];
	ld.shared.u64 	%rd189, [_ZN6thrust24THRUST_300001_SM_1000_NS8cuda_cub4core6detail5shmemE+112];
	setp.lt.f32 	%p92, %f239, %f164;
	mov.f32 	%f240, %f164;
	mov.u64 	%rd322, %rd189;
	@%p92 bra 	$L__BB21_205;
	setp.lt.f32 	%p93, %f164, %f239;
	mov.f32 	%f240, %f239;
	mov.u64 	%rd322, %rd321;
	@%p93 bra 	$L__BB21_205;
	setp.lt.s64 	%p94, %rd321, %rd189;
	selp.f32 	%f240, %f239, %f164, %p94;
	min.s64 	%rd322, %rd321, %rd189;
$L__BB21_205:
	ld.shared.f32 	%f167, [_ZN6thrust24THRUST_300001_SM_1000_NS8cuda_cub4core6detail5shmemE+120];
	ld.shared.u64 	%rd192, [_ZN6thrust24THRUST_300001_SM_1000_NS8cuda_cub4core6detail5shmemE+128];
	setp.lt.f32 	%p95, %f240, %f167;
	mov.f32 	%f241, %f167;
	mov.u64 	%rd323, %rd192;
	@%p95 bra 	$L__BB21_208;
	setp.lt.f32 	%p96, %f167, %f240;
	mov.f32 	%f241, %f240;
	mov.u64 	%rd323, %rd322;
	@%p96 bra 	$L__BB21_208;
	setp.lt.s64 	%p97, %rd322, %rd192;
	selp.f32 	%f241, %f240, %f167, %p97;
	min.s64 	%rd323, %rd322, %rd192;
$L__BB21_208:
	mov.u32 	%r389, %tid.x;
	setp.ne.s32 	%p214, %r389, 0;
	@%p214 bra 	$L__BB21_210;
	ld.param.u64 	%rd254, [_ZN6thrust24THRUST_300001_SM_1000_NS8cuda_cub4core6detail13_kernel_agentINS1_8__reduce11ReduceAgentINS0_12zip_iteratorIN4cuda3std3__45tupleIJPKfNS0_17counting_iteratorIlNS0_11use_defaultESF_SF_EEEEEEEPNSB_IJflEEESJ_lNS1_9__extrema9arg_max_fIflNSA_4lessIfEEEEEEJSI_SK_lN3cub18CUB_300001_SM_100013GridEvenShareIlEENSS_9GridQueueIyEESP_EEEvDpT0__param_1];
	cvta.to.global.u64 	%rd251, %rd254;
	mul.wide.u32 	%rd252, %r1, 16;
	add.s64 	%rd253, %rd251, %rd252;
	st.global.f32 	[%rd253], %f241;
	st.global.u64 	[%rd253+8], %rd323;
$L__BB21_210:
	ret;

}
	// .globl	_ZN6thrust24THRUST_300001_SM_1000_NS8cuda_cub4core6detail13_kernel_agentINS1_8__reduce11ReduceAgentIPN4cuda3std3__45tupleIJflEEESC_SB_lNS1_9__extrema9arg_max_fIflNS9_4lessIfEEEEEEJSC_SC_iSH_EEEvDpT0_
.visible .entry _ZN6thrust24THRUST_300001_SM_1000_NS8cuda_cub4core6detail13_kernel_agentINS1_8__reduce11ReduceAgentIPN4cuda3std3__45tupleIJflEEESC_SB_lNS1_9__extrema9arg_max_fIflNS9_4lessIfEEEEEEJSC_SC_iSH_EEEvDpT0_(
	.param .u64 .ptr .align 1 _ZN6thrust24THRUST_300001_SM_1000_NS8cuda_cub4core6detail13_kernel_agentINS1_8__reduce11ReduceAgentIPN4cuda3std3__45tupleIJflEEESC_SB_lNS1_9__extrema9arg_max_fIflNS9_4lessIfEEEEEEJSC_SC_iSH_EEEvDpT0__param_0,
	.param .u64 .ptr .align 1 _ZN6thrust24THRUST_300001_SM_1000_NS8cuda_cub4core6detail13_kernel_agentINS1_8__reduce11ReduceAgentIPN4cuda3std3__45tupleIJflEEESC_SB_lNS1_9__extrema9arg_max_fIflNS9_4lessIfEEEEEEJSC_SC_iSH_EEEvDpT0__param_1,
	.param .u32 _ZN6thrust24THRUST_300001_SM_1000_NS8cuda_cub4core6detail13_kernel_agentINS1_8__reduce11ReduceAgentIPN4cuda3std3__45tupleIJflEEESC_SB_lNS1_9__extrema9arg_max_fIflNS9_4lessIfEEEEEEJSC_SC_iSH_EEEvDpT0__param_2,
	.param .align 1 .b8 _ZN6thrust24THRUST_300001_SM_1000_NS8cuda_cub4core6detail13_kernel_agentINS1_8__reduce11ReduceAgentIPN4cuda3std3__45tupleIJflEEESC_SB_lNS1_9__extrema9arg_max_fIflNS9_4lessIfEEEEEEJSC_SC_iSH_EEEvDpT0__param_3[1]
)
.maxntid 256
{
	.reg .pred 	%p<264>;
	.reg .b32 	%r<436>;
	.reg .b32 	%f<293>;
	.reg .b64 	%rd<479>;

	ld.param.u64 	%rd236, [_ZN6thrust24THRUST_300001_SM_1000_NS8cuda_cub4core6detail13_kernel_agentINS1_8__reduce11ReduceAgentIPN4cuda3std3__45tupleIJflEEESC_SB_lNS1_9__extrema9arg_max_fIflNS9_4lessIfEEEEEEJSC_SC_iSH_EEEvDpT0__param_0];
	ld.param.u32 	%r29, [_ZN6thrust24THRUST_300001_SM_1000_NS8cuda_cub4core6detail13_kernel_agentINS1_8__reduce11ReduceAgentIPN4cuda3std3__45tupleIJflEEESC_SB_lNS1_9__extrema9arg_max_fIflNS9_4lessIfEEEEEEJSC_SC_iSH_EEEvDpT0__param_2];
	cvt.s64.s32 	%rd1, %r29;
	setp.eq.s32 	%p1, %r29, 0;
	@%p1 bra 	$L__BB22_234;
	setp.gt.s32 	%p2, %r29, 1279;
	@%p2 bra 	$L__BB22_121;
	mov.u32 	%r1, %tid.x;
	setp.ge.s32 	%p147, %r1, %r29;
	mov.f32 	%f224, 0f00000000;
	mov.b64 	%rd402, 0;
	mov.u32 	%r430, %r1;
	@%p147 bra 	$L__BB22_4;
	mul.wide.u32 	%rd366, %r1, 16;
	add.s64 	%rd363, %rd236, %rd366;
	// begin inline asm
	ld.global.nc.u64 %rd362, [%rd363];
	// end inline asm
	mov.b64 	{%r191, %r192}, %rd362;
	mov.b32 	%f224, %r191;
	add.s64 	%rd365, %rd363, 8;
	// begin inline asm
	ld.global.nc.u64 %rd402, [%rd365];
	// end inline asm
	add.s32 	%r430, %r1, 256;
$L__BB22_4:
	setp.ge.s32 	%p148, %r430, %r29;
	@%p148 bra 	$L__BB22_25;
	not.b32 	%r193, %r430;
	add.s32 	%r4, %r29, %r193;
	and.b32  	%r194, %r4, 768;
	setp.eq.s32 	%p149, %r194, 768;
	@%p149 bra 	$L__BB22_11;
	mul.wide.u32 	%rd368, %r430, 16;
	add.s64 	%rd393, %rd236, %rd368;
	shr.u32 	%r195, %r4, 8;
	add.s32 	%r196, %r195, 1;
	and.b32  	%r197, %r196, 3;
	neg.s32 	%r428, %r197;
$L__BB22_7:
	.pragma "nounroll";
	mov.u64 	%rd6, %rd402;
	mov.f32 	%f3, %f224;
	// begin inline asm
	ld.global.nc.u64 %rd369, [%rd393];
	// end inline asm
	mov.b64 	{%r198, %r199}, %rd369;
	mov.b32 	%f4, %r198;
	add.s64 	%rd372, %rd393, 8;
	// begin inline asm
	ld.global.nc.u64 %rd371, [%rd372];
	// end inline asm
	setp.lt.f32 	%p150, %f3, %f4;
	mov.u64 	%rd402, %rd371;
	mov.f32 	%f224, %f4;
	@%p150 bra 	$L__BB22_10;
	setp.lt.f32 	%p151, %f4, %f3;
	mov.u64 	%rd402, %rd6;
	mov.f32 	%f224, %f3;
	@%p151 bra 	$L__BB22_10;
	setp.lt.s64 	%p152, %rd6, %rd371;
	min.s64 	%rd402, %rd6, %rd371;
	selp.f32 	%f224, %f3, %f4, %p152;
$L__BB22_10:
	add.s32 	%r430, %r430, 256;
	add.s64 	%rd393, %rd393, 4096;
	add.s32 	%r428, %r428, 1;
	setp.ne.s32 	%p153, %r428, 0;
	@%p153 bra 	$L__BB22_7;
$L__BB22_11:
	setp.lt.u32 	%p154, %r4, 768;
	@%p154 bra 	$L__BB22_25;
$L__BB22_12:
	mul.wide.s32 	%rd377, %r430, 16;
	add.s64 	%rd374, %rd236, %rd377;
	// begin inline asm
	ld.global.nc.u64 %rd373, [%rd374];
	// end inline asm
	mov.b64 	{%r200, %r201}, %rd373;
	mov.b32 	%f10, %r200;
	add.s64 	%rd376, %rd374, 8;
	// begin inline asm
	ld.global.nc.u64 %rd375, [%rd376];
	// end inline asm
	setp.lt.f32 	%p155, %f224, %f10;
	mov.u64 	%rd399, %rd375;
	mov.f32 	%f221, %f10;
	@%p155 bra 	$L__BB22_15;
	setp.lt.f32 	%p156, %f10, %f224;
	mov.u64 	%rd399, %rd402;
	mov.f32 	%f221, %f224;
	@%p156 bra 	$L__BB22_15;
	setp.lt.s64 	%p157, %rd402, %rd375;
	min.s64 	%rd399, %rd402, %rd375;
	selp.f32 	%f221, %f224, %f10, %p157;
$L__BB22_15:
	add.s64 	%rd379, %rd374, 4096;
	// begin inline asm
	ld.global.nc.u64 %rd378, [%rd379];
	// end inline asm
	mov.b64 	{%r202, %r203}, %rd378;
	mov.b32 	%f13, %r202;
	add.s64 	%rd381, %rd374, 4104;
	// begin inline asm
	ld.global.nc.u64 %rd380, [%rd381];
	// end inline asm
	setp.lt.f32 	%p158, %f221, %f13;
	mov.u64 	%rd400, %rd380;
	mov.f32 	%f222, %f13;
	@%p158 bra 	$L__BB22_18;
	setp.lt.f32 	%p159, %f13, %f221;
	mov.u64 	%rd400, %rd399;
	mov.f32 	%f222, %f221;
	@%p159 bra 	$L__BB22_18;
	setp.lt.s64 	%p160, %rd399, %rd380;
	min.s64 	%rd400, %rd399, %rd380;
	selp.f32 	%f222, %f221, %f13, %p160;
$L__BB22_18:
	add.s64 	%rd383, %rd374, 8192;
	// begin inline asm
	ld.global.nc.u64 %rd382, [%rd383];
	// end inline asm
	mov.b64 	{%r204, %r205}, %rd382;
	mov.b32 	%f16, %r204;
	add.s64 	%rd385, %rd374, 8200;
	// begin inline asm
	ld.global.nc.u64 %rd384, [%rd385];
	// end inline asm
	setp.lt.f32 	%p161, %f222, %f16;
	mov.u64 	%rd401, %rd384;
	mov.f32 	%f223, %f16;
	@%p161 bra 	$L__BB22_21;
	setp.lt.f32 	%p162, %f16, %f222;
	mov.u64 	%rd401, %rd400;
	mov.f32 	%f223, %f222;
	@%p162 bra 	$L__BB22_21;
	setp.lt.s64 	%p163, %rd400, %rd384;
	min.s64 	%rd401, %rd400, %rd384;
	selp.f32 	%f223, %f222, %f16, %p163;
$L__BB22_21:
	add.s64 	%rd387, %rd374, 12288;
	// begin inline asm
	ld.global.nc.u64 %rd386, [%rd387];
	// end inline asm
	mov.b64 	{%r206, %r207}, %rd386;
	mov.b32 	%f19, %r206;
	add.s64 	%rd389, %rd374, 12296;
	// begin inline asm
	ld.global.nc.u64 %rd388, [%rd389];
	// end inline asm
	setp.lt.f32 	%p164, %f223, %f19;
	mov.u64 	%rd402, %rd388;
	mov.f32 	%f224, %f19;
	@%p164 bra 	$L__BB22_24;
	setp.lt.f32 	%p165, %f19, %f223;
	mov.u64 	%rd402, %rd401;
	mov.f32 	%f224, %f223;
	@%p165 bra 	$L__BB22_24;
	setp.lt.s64 	%p166, %rd401, %rd388;
	min.s64 	%rd402, %rd401, %rd388;
	selp.f32 	%f224, %f223, %f19, %p166;
$L__BB22_24:
	add.s32 	%r430, %r430, 1024;
	setp.lt.s32 	%p167, %r430, %r29;
	@%p167 bra 	$L__BB22_12;
$L__BB22_25:
	setp.lt.s32 	%p168, %r29, 256;
	@%p168 bra 	$L__BB22_70;
	// begin inline asm
	mov.u32 %r321, %laneid;
	// end inline asm
	mov.b32 	%r323, %f224;
	mov.b32 	%r339, 1;
	mov.b32 	%r340, 31;
	mov.b32 	%r341, -1;
	// begin inline asm
	shfl.sync.down.b32 %r322, %r323, %r339, %r340, %r341;
	// end inline asm
	mov.b32 	%f23, %r322;
	// begin inline asm
	shfl.sync.down.b32 %r327, %r328, %r339, %r340, %r341;
	// end inline asm
	mov.b64 	{%r333, %r338}, %rd402;
	// begin inline asm
	shfl.sync.down.b32 %r332, %r333, %r339, %r340, %r341;
	// end inline asm
	// begin inline asm
	shfl.sync.down.b32 %r337, %r338, %r339, %r340, %r341;
	// end inline asm
	mov.b64 	%rd28, {%r332, %r337};
	setp.gt.s32 	%p220, %r321, 30;
	mov.u64 	%rd404, %rd402;
	mov.f32 	%f226, %f224;
	@%p220 bra 	$L__BB22_30;
	setp.lt.f32 	%p221, %f224, %f23;
	mov.u64 	%rd404, %rd28;
	mov.f32 	%f226, %f23;
	@%p221 bra 	$L__BB22_30;
	setp.gt.f32 	%p222, %f224, %f23;
	mov.u64 	%rd404, %rd402;
	mov.f32 	%f226, %f224;
	@%p222 bra 	$L__BB22_30;
	setp.lt.s64 	%p223, %rd402, %rd28;
	min.s64 	%rd404, %rd402, %rd28;
	selp.f32 	%f226, %f224, %f23, %p223;
$L__BB22_30:
	mov.b32 	%r343, %f226;
	mov.b32 	%r359, 2;
	mov.b32 	%r360, 31;
	mov.b32 	%r361, -1;
	// begin inline asm
	shfl.sync.down.b32 %r342, %r343, %r359, %r360, %r361;
	// end inline asm
	mov.b32 	%f26, %r342;
	// begin inline asm
	shfl.sync.down.b32 %r347, %r348, %r359, %r360, %r361;
	// end inline asm
	mov.b64 	{%r353, %r358}, %rd404;
	// begin inline asm
	shfl.sync.down.b32 %r352, %r353, %r359, %r360, %r361;
	// end inline asm
	// begin inline asm
	shfl.sync.down.b32 %r357, %r358, %r359, %r360, %r361;
	// end inline asm
	mov.b64 	%rd31, {%r352, %r357};
	setp.gt.s32 	%p224, %r321, 29;
	mov.u64 	%rd405, %rd404;
	mov.f32 	%f227, %f226;
	@%p224 bra 	$L__BB22_34;
	setp.lt.f32 	%p225, %f226, %f26;
	mov.u64 	%rd405, %rd31;
	mov.f32 	%f227, %f26;
	@%p225 bra 	$L__BB22_34;
	setp.gt.f32 	%p226, %f226, %f26;
	mov.u64 	%rd405, %rd404;
	mov.f32 	%f227, %f226;
	@%p226 bra 	$L__BB22_34;
	setp.lt.s64 	%p227, %rd404, %rd31;
	min.s64 	%rd405, %rd404, %rd31;
	selp.f32 	%f227, %f226, %f26, %p227;
$L__BB22_34:
	mov.b32 	%r363, %f227;
	mov.b32 	%r379, 4;
	mov.b32 	%r380, 31;
	mov.b32 	%r381, -1;
	// begin inline asm
	shfl.sync.down.b32 %r362, %r363, %r379, %r380, %r381;
	// end inline asm
	mov.b32 	%f29, %r362;
	// begin inline asm
	shfl.sync.down.b32 %r367, %r368, %r379, %r380, %r381;
	// end inline asm
	mov.b64 	{%r373, %r378}, %rd405;
	// begin inline asm
	shfl.sync.down.b32 %r372, %r373, %r379, %r380, %r381;
	// end inline asm
	// begin inline asm
	shfl.sync.down.b32 %r377, %r378, %r379, %r380, %r381;
	// end inline asm
	mov.b64 	%rd34, {%r372, %r377};
	setp.gt.s32 	%p228, %r321, 27;
	mov.u64 	%rd406, %rd405;
	mov.f32 	%f228, %f227;
	@%p228 bra 	$L__BB22_38;
	setp.lt.f32 	%p229, %f227, %f29;
	mov.u64 	%rd406, %rd34;
	mov.f32 	%f228, %f29;
	@%p229 bra 	$L__BB22_38;
	setp.gt.f32 	%p230, %f227, %f29;
	mov.u64 	%rd406, %rd405;
	mov.f32 	%f228, %f227;
	@%p230 bra 	$L__BB22_38;
	setp.lt.s64 	%p231, %rd405, %rd34;
	min.s64 	%rd406, %rd405, %rd34;
	selp.f32 	%f228, %f227, %f29, %p231;
$L__BB22_38:
	mov.b32 	%r383, %f228;
	mov.b32 	%r399, 8;
	mov.b32 	%r400, 31;
	mov.b32 	%r401, -1;
	// begin inline asm
	shfl.sync.down.b32 %r382, %r383, %r399, %r400, %r401;
	// end inline asm
	mov.b32 	%f32, %r382;
	// begin inline asm
	shfl.sync.down.b32 %r387, %r388, %r399, %r400, %r401;
	// end inline asm
	mov.b64 	{%r393, %r398}, %rd406;
	// begin inline asm
	shfl.sync.down.b32 %r392, %r393, %r399, %r400, %r401;
	// end inline asm
	// begin inline asm
	shfl.sync.down.b32 %r397, %r398, %r399, %r400, %r401;
	// end inline asm
	mov.b64 	%rd37, {%r392, %r397};
	setp.gt.s32 	%p232, %r321, 23;
	mov.u64 	%rd407, %rd406;
	mov.f32 	%f229, %f228;
	@%p232 bra 	$L__BB22_42;
	setp.lt.f32 	%p233, %f228, %f32;
	mov.u64 	%rd407, %rd37;
	mov.f32 	%f229, %f32;
	@%p233 bra 	$L__BB22_42;
	setp.gt.f32 	%p234, %f228, %f32;
	mov.u64 	%rd407, %rd406;
	mov.f32 	%f229, %f228;
	@%p234 bra 	$L__BB22_42;
	setp.lt.s64 	%p235, %rd406, %rd37;
	min.s64 	%rd407, %rd406, %rd37;
	selp.f32 	%f229, %f228, %f32, %p235;
$L__BB22_42:
	mov.b32 	%r403, %f229;
	mov.b32 	%r419, 16;
	mov.b32 	%r420, 31;
	mov.b32 	%r421, -1;
	// begin inline asm
	shfl.sync.down.b32 %r402, %r403, %r419, %r420, %r421;
	// end inline asm
	mov.b32 	%f35, %r402;
	// begin inline asm
	shfl.sync.down.b32 %r407, %r408, %r419, %r420, %r421;
	// end inline asm
	mov.b64 	{%r413, %r418}, %rd407;
	// begin inline asm
	shfl.sync.down.b32 %r412, %r413, %r419, %r420, %r421;
	// end inline asm
	// begin inline asm
	shfl.sync.down.b32 %r417, %r418, %r419, %r420, %r421;
	// end inline asm
	mov.b64 	%rd40, {%r412, %r417};
	setp.gt.s32 	%p236, %r321, 15;
	mov.u64 	%rd478, %rd407;
	mov.f32 	%f292, %f229;
	@%p236 bra 	$L__BB22_46;
	setp.lt.f32 	%p237, %f229, %f35;
	mov.u64 	%rd478, %rd40;
	mov.f32 	%f292, %f35;
	@%p237 bra 	$L__BB22_46;
	setp.gt.f32 	%p238, %f229, %f35;
	mov.u64 	%rd478, %rd407;
	mov.f32 	%f292, %f229;
	@%p238 bra 	$L__BB22_46;
	setp.lt.s64 	%p239, %rd407, %rd40;
	min.s64 	%rd478, %rd407, %rd40;
	selp.f32 	%f292, %f229, %f35, %p239;
$L__BB22_46:
	setp.ne.s32 	%p240, %r321, 0;
	@%p240 bra 	$L__BB22_48;
	shr.u32 	%r422, %r1, 1;
	and.b32  	%r423, %r422, 496;
	mov.u32 	%r424, _ZN6thrust24THRUST_300001_SM_1000_NS8cuda_cub4core6detail5shmemE;
	add.s32 	%r425, %r424, %r423;
	st.shared.f32 	[%r425+8], %f292;
	st.shared.u64 	[%r425+16], %rd478;
$L__BB22_48:
	bar.sync 	0;
	setp.ne.s32 	%p241, %r1, 0;
	@%p241 bra 	$L__BB22_232;
	ld.shared.f32 	%f38, [_ZN6thrust24THRUST_300001_SM_1000_NS8cuda_cub4core6detail5shmemE+24];
	ld.shared.u64 	%rd43, [_ZN6thrust24THRUST_300001_SM_1000_NS8cuda_cub4core6detail5shmemE+32];
	setp.lt.f32 	%p242, %f292, %f38;
	mov.u64 	%rd409, %rd43;
	mov.f32 	%f231, %f38;
	@%p242 bra 	$L__BB22_52;
	setp.lt.f32 	%p243, %f38, %f292;
	mov.u64 	%rd409, %rd478;
	mov.f32 	%f231, %f292;
	@%p243 bra 	$L__BB22_52;
	setp.lt.s64 	%p244, %rd478, %rd43;
	min.s64 	%rd409, %rd478, %rd43;
	selp.f32 	%f231, %f292, %f38, %p244;
$L__BB22_52:
	ld.shared.f32 	%f41, [_ZN6thrust24THRUST_300001_SM_1000_NS8cuda_cub4core6detail5shmemE+40];
	ld.shared.u64 	%rd46, [_ZN6thrust24THRUST_300001_SM_1000_NS8cuda_cub4core6detail5shmemE+48];
	setp.lt.f32 	%p245, %f231, %f41;
	mov.u64 	%rd410, %rd46;
	mov.f32 	%f232, %f41;
	@%p245 bra 	$L__BB22_55;
	setp.lt.f32 	%p246, %f41, %f231;
	mov.u64 	%rd410, %rd409;
	mov.f32 	%f232, %f231;
	@%p246 bra 	$L__BB22_55;
	setp.lt.s64 	%p247, %rd409, %rd46;
	min.s64 	%rd410, %rd409, %rd46;
	selp.f32 	%f232, %f231, %f41, %p247;
$L__BB22_55:
	ld.shared.f32 	%f44, [_ZN6thrust24THRUST_300001_SM_1000_NS8cuda_cub4core6detail5shmemE+56];
	ld.shared.u64 	%rd49, [_ZN6thrust24THRUST_300001_SM_1000_NS8cuda_cub4core6detail5shmemE+64];
	setp.lt.f32 	%p248, %f232, %f44;
	mov.u64 	%rd411, %rd49;
	mov.f32 	%f233, %f44;
	@%p248 bra 	$L__BB22_58;
	setp.lt.f32 	%p249, %f44, %f232;
	mov.u64 	%rd411, %rd410;
	mov.f32 	%f233, %f232;
	@%p249 bra 	$L__BB22_58;
	setp.lt.s64 	%p250, %rd410, %rd49;
	min.s64 	%rd411, %rd410, %rd49;
	selp.f32 	%f233, %f232, %f44, %p250;
$L__BB22_58:
	ld.shared.f32 	%f47, [_ZN6thrust24THRUST_300001_SM_1000_NS8cuda_cub4core6detail5shmemE+72];
	ld.shared.u64 	%rd52, [_ZN6thrust24THRUST_300001_SM_1000_NS8cuda_cub4core6detail5shmemE+80];
	setp.lt.f32 	%p251, %f233, %f47;
	mov.u64 	%rd412, %rd52;
	mov.f32 	%f234, %f47;
	@%p251 bra 	$L__BB22_61;
	setp.lt.f32 	%p252, %f47, %f233;
	mov.u64 	%rd412, %rd411;
	mov.f32 	%f234, %f233;
	@%p252 bra 	$L__BB22_61;
	setp.lt.s64 	%p253, %rd411, %rd52;
	min.s64 	%rd412, %rd411, %rd52;
	selp.f32 	%f234, %f233, %f47, %p253;
$L__BB22_61:
	ld.shared.f32 	%f50, [_ZN6thrust24THRUST_300001_SM_1000_NS8cuda_cub4core6detail5shmemE+88];
	ld.shared.u64 	%rd55, [_ZN6thrust24THRUST_300001_SM_1000_NS8cuda_cub4core6detail5shmemE+96];
	setp.lt.f32 	%p254, %f234, %f50;
	mov.u64 	%rd413, %rd55;
	mov.f32 	%f235, %f50;
	@%p254 bra 	$L__BB22_64;
	setp.lt.f32 	%p255, %f50, %f234;
	mov.u64 	%rd413, %rd412;
	mov.f32 	%f235, %f234;
	@%p255 bra 	$L__BB22_64;
	setp.lt.s64 	%p256, %rd412, %rd55;
	min.s64 	%rd413, %rd412, %rd55;
	selp.f32 	%f235, %f234, %f50, %p256;
$L__BB22_64:
	ld.shared.f32 	%f53, [_ZN6thrust24THRUST_300001_SM_1000_NS8cuda_cub4core6detail5shmemE+104];
	ld.shared.u64 	%rd58, [_ZN6thrust24THRUST_300001_SM_1000_NS8cuda_cub4core6detail5shmemE+112];
	setp.lt.f32 	%p257, %f235, %f53;
	mov.u64 	%rd414, %rd58;
	mov.f32 	%f236, %f53;
	@%p257 bra 	$L__BB22_67;
	setp.lt.f32 	%p258, %f53, %f235;
	mov.u64 	%rd414, %rd413;
	mov.f32 	%f236, %f235;
	@%p258 bra 	$L__BB22_67;
	setp.lt.s64 	%p259, %rd413, %rd58;
	min.s64 	%rd414, %rd413, %rd58;
	selp.f32 	%f236, %f235, %f53, %p259;
$L__BB22_67:
	ld.shared.f32 	%f56, [_ZN6thrust24THRUST_300001_SM_1000_NS8cuda_cub4core6detail5shmemE+120];
	ld.shared.u64 	%rd61, [_ZN6thrust24THRUST_300001_SM_1000_NS8cuda_cub4core6detail5shmemE+128];
	setp.lt.f32 	%p260, %f236, %f56;
	mov.f32 	%f292, %f56;
	mov.u64 	%rd478, %rd61;
	@%p260 bra 	$L__BB22_232;
	setp.lt.f32 	%p261, %f56, %f236;
	mov.f32 	%f292, %f236;
	mov.u64 	%rd478, %rd414;
	@%p261 bra 	$L__BB22_232;
	setp.lt.s64 	%p262, %rd414, %rd61;
	min.s64 	%rd478, %rd414, %rd61;
	selp.f32 	%f292, %f236, %f56, %p262;
	bra.uni 	$L__BB22_232;
$L__BB22_70:
	// begin inline asm
	mov.u32 %r208, %laneid;
	// end inline asm
	and.b32  	%r229, %r1, 992;
	add.s32 	%r230, %r229, 32;
	setp.gt.s32 	%p169, %r230, %r29;
	not.b32 	%r231, %r229;
	add.s32 	%r232, %r29, %r231;
	selp.b32 	%r227, %r232, 31, %p169;
	mov.b32 	%r210, %f224;
	mov.b32 	%r226, 1;
	mov.b32 	%r228, -1;
	// begin inline asm
	shfl.sync.down.b32 %r209, %r210, %r226, %r227, %r228;
	// end inline asm
	mov.b32 	%f58, %r209;
	// begin inline asm
	shfl.sync.down.b32 %r214, %r215, %r226, %r227, %r228;
	// end inline asm
	mov.b64 	{%r220, %r225}, %rd402;
	// begin inline asm
	shfl.sync.down.b32 %r219, %r220, %r226, %r227, %r228;
	// end inline asm
	// begin inline asm
	shfl.sync.down.b32 %r224, %r225, %r226, %r227, %r228;
	// end inline asm
	mov.b64 	%rd63, {%r219, %r224};
	setp.ge.s32 	%p170, %r208, %r227;
	mov.u64 	%rd415, %rd402;
	mov.f32 	%f237, %f224;
	@%p170 bra 	$L__BB22_74;
	setp.lt.f32 	%p171, %f224, %f58;
	mov.u64 	%rd415, %rd63;
	mov.f32 	%f237, %f58;
	@%p171 bra 	$L__BB22_74;
	setp.gt.f32 	%p172, %f224, %f58;
	mov.u64 	%rd415, %rd402;
	mov.f32 	%f237, %f224;
	@%p172 bra 	$L__BB22_74;
	setp.lt.s64 	%p173, %rd402, %rd63;
	min.s64 	%rd415, %rd402, %rd63;
	selp.f32 	%f237, %f224, %f58, %p173;
$L__BB22_74:
	mov.b32 	%r234, %f237;
	mov.b32 	%r250, 2;
	mov.b32 	%r252, -1;
	// begin inline asm
	shfl.sync.down.b32 %r233, %r234, %r250, %r227, %r252;
	// end inline asm
	mov.b32 	%f61, %r233;
	// begin inline asm
	shfl.sync.down.b32 %r238, %r239, %r250, %r227, %r252;
	// end inline asm
	mov.b64 	{%r244, %r249}, %rd415;
	// begin inline asm
	shfl.sync.down.b32 %r243, %r244, %r250, %r227, %r252;
	// end inline asm
	// begin inline asm
	shfl.sync.down.b32 %r248, %r249, %r250, %r227, %r252;
	// end inline asm
	mov.b64 	%rd66, {%r243, %r248};
	add.s32 	%r253, %r208, 2;
	setp.gt.s32 	%p174, %r253, %r227;
	mov.u64 	%rd416, %rd415;
	mov.f32 	%f238, %f237;
	@%p174 bra 	$L__BB22_78;
	setp.lt.f32 	%p175, %f237, %f61;
	mov.u64 	%rd416, %rd66;
	mov.f32 	%f238, %f61;
	@%p175 bra 	$L__BB22_78;
	setp.gt.f32 	%p176, %f237, %f61;
	mov.u64 	%rd416, %rd415;
	mov.f32 	%f238, %f237;
	@%p176 bra 	$L__BB22_78;
	setp.lt.s64 	%p177, %rd415, %rd66;
	min.s64 	%rd416, %rd415, %rd66;
	selp.f32 	%f238, %f237, %f61, %p177;
$L__BB22_78:
	mov.b32 	%r255, %f238;
	mov.b32 	%r271, 4;
	mov.b32 	%r273, -1;
	// begin inline asm
	shfl.sync.down.b32 %r254, %r255, %r271, %r227, %r273;
	// end inline asm
	mov.b32 	%f64, %r254;
	// begin inline asm
	shfl.sync.down.b32 %r259, %r260, %r271, %r227, %r273;
	// end inline asm
	mov.b64 	{%r265, %r270}, %rd416;
	// begin inline asm
	shfl.sync.down.b32 %r264, %r265, %r271, %r227, %r273;
	// end inline asm
	// begin inline asm
	shfl.sync.down.b32 %r269, %r270, %r271, %r227, %r273;
	// end inline asm
	mov.b64 	%rd69, {%r264, %r269};
	add.s32 	%r274, %r208, 4;
	setp.gt.s32 	%p178, %r274, %r227;
	mov.f32 	%f239, %f238;
	mov.u64 	%rd417, %rd416;
	@%p178 bra 	$L__BB22_82;
	setp.lt.f32 	%p179, %f238, %f64;
	mov.f32 	%f239, %f64;
	mov.u64 	%rd417, %rd69;
	@%p179 bra 	$L__BB22_82;
	setp.gt.f32 	%p180, %f238, %f64;
	mov.f32 	%f239, %f238;
	mov.u64 	%rd417, %rd416;
	@%p180 bra 	$L__BB22_82;
	setp.lt.s64 	%p181, %rd416, %rd69;
	selp.f32 	%f239, %f238, %f64, %p181;
	min.s64 	%rd417, %rd416, %rd69;
$L__BB22_82:
	mov.b32 	%r276, %f239;
	mov.b32 	%r292, 8;
	mov.b32 	%r294, -1;
	// begin inline asm
	shfl.sync.down.b32 %r275, %r276, %r292, %r227, %r294;
	// end inline asm
	mov.b32 	%f67, %r275;
	// begin inline asm
	shfl.sync.down.b32 %r280, %r281, %r292, %r227, %r294;
	// end inline asm
	mov.b64 	{%r286, %r291}, %rd417;
	// begin inline asm
	shfl.sync.down.b32 %r285, %r286, %r292, %r227, %r294;
	// end inline asm
	// begin inline asm
	shfl.sync.down.b32 %r290, %r291, %r292, %r227, %r294;
	// end inline asm
	mov.b64 	%rd72, {%r285, %r290};
	add.s32 	%r295, %r208, 8;
	setp.gt.s32 	%p182, %r295, %r227;
	mov.f32 	%f240, %f239;
	mov.u64 	%rd418, %rd417;
	@%p182 bra 	$L__BB22_86;
	setp.lt.f32 	%p183, %f239, %f67;
	mov.f32 	%f240, %f67;
	mov.u64 	%rd418, %rd72;
	@%p183 bra 	$L__BB22_86;
	setp.gt.f32 	%p184, %f239, %f67;
	mov.f32 	%f240, %f239;
	mov.u64 	%rd418, %rd417;
	@%p184 bra 	$L__BB22_86;
	setp.lt.s64 	%p185, %rd417, %rd72;
	selp.f32 	%f240, %f239, %f67, %p185;
	min.s64 	%rd418, %rd417, %rd72;
$L__BB22_86:
	mov.b32 	%r297, %f240;
	mov.b32 	%r313, 16;
	mov.b32 	%r315, -1;
	// begin inline asm
	shfl.sync.down.b32 %r296, %r297, %r313, %r227, %r315;
	// end inline asm
	mov.b32 	%f70, %r296;
	// begin inline asm
	shfl.sync.down.b32 %r301, %r302, %r313, %r227, %r315;
	// end inline asm
	mov.b64 	{%r307, %r312}, %rd418;
	// begin inline asm
	shfl.sync.down.b32 %r306, %r307, %r313, %r227, %r315;
	// end inline asm
	// begin inline asm
	shfl.sync.down.b32 %r311, %r312, %r313, %r227, %r315;
	// end inline asm
	mov.b64 	%rd75, {%r306, %r311};
	add.s32 	%r316, %r208, 16;
	setp.gt.s32 	%p186, %r316, %r227;
	mov.f32 	%f292, %f240;
	mov.u64 	%rd478, %rd418;
	@%p186 bra 	$L__BB22_90;
	setp.lt.f32 	%p187, %f240, %f70;
	mov.f32 	%f292, %f70;
	mov.u64 	%rd478, %rd75;
	@%p187 bra 	$L__BB22_90;
	setp.gt.f32 	%p188, %f240, %f70;
	mov.f32 	%f292, %f240;
	mov.u64 	%rd478, %rd418;
	@%p188 bra 	$L__BB22_90;
	setp.lt.s64 	%p189, %rd418, %rd75;
	selp.f32 	%f292, %f240, %f70, %p189;
	min.s64 	%rd478, %rd418, %rd75;
$L__BB22_90:
	setp.ne.s32 	%p190, %r208, 0;
	@%p190 bra 	$L__BB22_92;
	shr.u32 	%r317, %r1, 1;
	and.b32  	%r318, %r317, 496;
	mov.u32 	%r319, _ZN6thrust24THRUST_300001_SM_1000_NS8cuda_cub4core6detail5shmemE;
	add.s32 	%r320, %r319, %r318;
	st.shared.f32 	[%r320+8], %f292;
	st.shared.u64 	[%r320+16], %rd478;
$L__BB22_92:
	bar.sync 	0;
	setp.ne.s32 	%p191, %r1, 0;
	@%p191 bra 	$L__BB22_232;
	setp.lt.s32 	%p192, %r29, 33;
	mov.f32 	%f242, %f292;
	mov.u64 	%rd420, %rd478;
	@%p192 bra 	$L__BB22_97;
	ld.shared.f32 	%f73, [_ZN6thrust24THRUST_300001_SM_1000_NS8cuda_cub4core6detail5shmemE+24];
	ld.shared.u64 	%rd78, [_ZN6thrust24THRUST_300001_SM_1000_NS8cuda_cub4core6detail5shmemE+32];
	setp.lt.f32 	%p193, %f292, %f73;
	mov.f32 	%f242, %f73;
	mov.u64 	%rd420, %rd78;
	@%p193 bra 	$L__BB22_97;
	setp.lt.f32 	%p194, %f73, %f292;
	mov.f32 	%f242, %f292;
	mov.u64 	%rd420, %rd478;
	@%p194 bra 	$L__BB22_97;
	setp.lt.s64 	%p195, %rd478, %rd78;
	selp.f32 	%f242, %f292, %f73, %p195;
	min.s64 	%rd420, %rd478, %rd78;
$L__BB22_97:
	setp.lt.s32 	%p196, %r29, 65;
	mov.f32 	%f243, %f242;
	mov.u64 	%rd421, %rd420;
	@%p196 bra 	$L__BB22_101;
	ld.shared.f32 	%f76, [_ZN6thrust24THRUST_300001_SM_1000_NS8cuda_cub4core6detail5shmemE+40];
	ld.shared.u64 	%rd81, [_ZN6thrust24THRUST_300001_SM_1000_NS8cuda_cub4core6detail5shmemE+48];
	setp.lt.f32 	%p197, %f242, %f76;
	mov.f32 	%f243, %f76;
	mov.u64 	%rd421, %rd81;
	@%p197 bra 	$L__BB22_101;
	setp.lt.f32 	%p198, %f76, %f242;
	mov.f32 	%f243, %f242;
	mov.u64 	%rd421, %rd420;
	@%p198 bra 	$L__BB22_101;
	setp.lt.s64 	%p199, %rd420, %rd81;
	selp.f32 	%f243, %f242, %f76, %p199;
	min.s64 	%rd421, %rd420, %rd81;
$L__BB22_101:
	setp.lt.s32 	%p200, %r29, 97;
	mov.f32 	%f244, %f243;
	mov.u64 	%rd422, %rd421;
	@%p200 bra 	$L__BB22_105;
	ld.shared.f32 	%f79, [_ZN6thrust24THRUST_300001_SM_1000_NS8cuda_cub4core6detail5shmemE+56];
	ld.shared.u64 	%rd84, [_ZN6thrust24THRUST_300001_SM_1000_NS8cuda_cub4core6detail5shmemE+64];
	setp.lt.f32 	%p201, %f243, %f79;
	mov.f32 	%f244, %f79;
	mov.u64 	%rd422, %rd84;
	@%p201 bra 	$L__BB22_105;
	setp.lt.f32 	%p202, %f79, %f243;
	mov.f32 	%f244, %f243;
	mov.u64 	%rd422, %rd421;
	@%p202 bra 	$L__BB22_105;
	setp.lt.s64 	%p203, %rd421, %rd84;
	selp.f32 	%f244, %f243, %f79, %p203;
	min.s64 	%rd422, %rd421, %rd84;
$L__BB22_105:
	setp.lt.s32 	%p204, %r29, 129;
	mov.f32 	%f245, %f244;
	mov.u64 	%rd423, %rd422;
	@%p204 bra 	$L__BB22_109;
	ld.shared.f32 	%f82, [_ZN6thrust24THRUST_300001_SM_1000_NS8cuda_cub4core6detail5shmemE+72];
	ld.shared.u64 	%rd87, [_ZN6thrust24THRUST_300001_SM_1000_NS8cuda_cub4core6detail5shmemE+80];
	setp.lt.f32 	%p205, %f244, %f82;
	mov.f32 	%f245, %f82;
	mov.u64 	%rd423, %rd87;
	@%p205 bra 	$L__BB22_109;
	setp.lt.f32 	%p206, %f82, %f244;
	mov.f32 	%f245, %f244;
	mov.u64 	%rd423, %rd422;
	@%p206 bra 	$L__BB22_109;
	setp.lt.s64 	%p207, %rd422, %rd87;
	selp.f32 	%f245, %f244, %f82, %p207;
	min.s64 	%rd423, %rd422, %rd87;
$L__BB22_109:
	setp.lt.s32 	%p208, %r29, 161;
	mov.f32 	%f246, %f245;
	mov.u64 	%rd424, %rd423;
	@%p208 bra 	$L__BB22_113;
	ld.shared.f32 	%f85, [_ZN6thrust24THRUST_300001_SM_1000_NS8cuda_cub4core6detail5shmemE+88];
	ld.shared.u64 	%rd90, [_ZN6thrust24THRUST_300001_SM_1000_NS8cuda_cub4core6detail5shmemE+96];
	setp.lt.f32 	%p209, %f245, %f85;
	mov.f32 	%f246, %f85;
	mov.u64 	%rd424, %rd90;
	@%p209 bra 	$L__BB22_113;
	setp.lt.f32 	%p210, %f85, %f245;
	mov.f32 	%f246, %f245;
	mov.u64 	%rd424, %rd423;
	@%p210 bra 	$L__BB22_113;
	setp.lt.s64 	%p211, %rd423, %rd90;
	selp.f32 	%f246, %f245, %f85, %p211;
	min.s64 	%rd424, %rd423, %rd90;
$L__BB22_113:
	setp.lt.s32 	%p212, %r29, 193;
	mov.f32 	%f247, %f246;
	mov.u64 	%rd425, %rd424;
	@%p212 bra 	$L__BB22_117;
	ld.shared.f32 	%f88, [_ZN6thrust24THRUST_300001_SM_1000_NS8cuda_cub4core6detail5shmemE+104];
	ld.shared.u64 	%rd93, [_ZN6thrust24THRUST_300001_SM_1000_NS8cuda_cub4core6detail5shmemE+112];
	setp.lt.f32 	%p213, %f246, %f88;
	mov.f32 	%f247, %f88;
	mov.u64 	%rd425, %rd93;
	@%p213 bra 	$L__BB22_117;
	setp.lt.f32 	%p214, %f88, %f246;
	mov.f32 	%f247, %f246;
	mov.u64 	%rd425, %rd424;
	@%p214 bra 	$L__BB22_117;
	setp.lt.s64 	%p215, %rd424, %rd93;
	selp.f32 	%f247, %f246, %f88, %p215;
	min.s64 	%rd425, %rd424, %rd93;
$L__BB22_117:
	setp.lt.s32 	%p216, %r29, 225;
	mov.f32 	%f292, %f247;
	mov.u64 	%rd478, %rd425;
	@%p216 bra 	$L__BB22_232;
	ld.shared.f32 	%f91, [_ZN6thrust24THRUST_300001_SM_1000_NS8cuda_cub4core6detail5shmemE+120];
	ld.shared.u64 	%rd96, [_ZN6thrust24THRUST_300001_SM_1000_NS8cuda_cub4core6detail5shmemE+128];
	setp.lt.f32 	%p217, %f247, %f91;
	mov.f32 	%f292, %f91;
	mov.u64 	%rd478, %rd96;
	@%p217 bra 	$L__BB22_232;
	setp.lt.f32 	%p218, %f91, %f247;
	mov.f32 	%f292, %f247;
	mov.u64 	%rd478, %rd425;
	@%p218 bra 	$L__BB22_232;
	setp.lt.s64 	%p219, %rd425, %rd96;
	selp.f32 	%f292, %f247, %f91, %p219;
	min.s64 	%rd478, %rd425, %rd96;
	bra.uni 	$L__BB22_232;
$L__BB22_121:
	mov.u32 	%r16, %tid.x;
	cvt.u64.u32 	%rd98, %r16;
	mul.wide.u32 	%rd258, %r16, 16;
	add.s64 	%rd239, %rd236, %rd258;
	// begin inline asm
	ld.global.nc.u64 %rd238, [%rd239];
	// end inline asm
	mov.b64 	{%r30, %r31}, %rd238;
	mov.b32 	%f93, %r30;
	add.s64 	%rd241, %rd239, 8;
	// begin inline asm
	ld.global.nc.u64 %rd240, [%rd241];
	// end inline asm
	add.s64 	%rd243, %rd239, 4096;
	// begin inline asm
	ld.global.nc.u64 %rd242, [%rd243];
	// end inline asm
	mov.b64 	{%r32, %r33}, %rd242;
	mov.b32 	%f248, %r32;
	add.s64 	%rd245, %rd239, 4104;
	// begin inline asm
	ld.global.nc.u64 %rd426, [%rd245];
	// end inline asm
	add.s64 	%rd247, %rd239, 8192;
	// begin inline asm
	ld.global.nc.u64 %rd246, [%rd247];
	// end inline asm
	mov.b64 	{%r34, %r35}, %rd246;
	mov.b32 	%f249, %r34;
	add.s64 	%rd249, %rd239, 8200;
	// begin inline asm
	ld.global.nc.u64 %rd427, [%rd249];
	// end inline asm
	add.s64 	%rd251, %rd239, 12288;
	// begin inline asm
	ld.global.nc.u64 %rd250, [%rd251];
	// end inline asm
	mov.b64 	{%r36, %r37}, %rd250;
	mov.b32 	%f250, %r36;
	add.s64 	%rd253, %rd239, 12296;
	// begin inline asm
	ld.global.nc.u64 %rd428, [%rd253];
	// end inline asm
	add.s64 	%rd255, %rd239, 16384;
	// begin inline asm
	ld.global.nc.u64 %rd254, [%rd255];
	// end inline asm
	mov.b64 	{%r38, %r39}, %rd254;
	mov.b32 	%f279, %r38;
	add.s64 	%rd257, %rd239, 16392;
	// begin inline asm
	ld.global.nc.u64 %rd465, [%rd257];
	// end inline asm
	setp.lt.f32 	%p3, %f93, %f248;
	@%p3 bra 	$L__BB22_123;
	setp.lt.f32 	%p4, %f248, %f93;
	setp.lt.s64 	%p5, %rd240, %rd426;
	or.pred  	%p6, %p4, %p5;
	selp.f32 	%f248, %f93, %f248, %p6;
	selp.b64 	%rd426, %rd240, %rd426, %p6;
$L__BB22_123:
	setp.lt.f32 	%p7, %f248, %f249;
	@%p7 bra 	$L__BB22_125;
	setp.lt.f32 	%p8, %f249, %f248;
	setp.lt.s64 	%p9, %rd426, %rd427;
	or.pred  	%p10, %p8, %p9;
	selp.f32 	%f249, %f248, %f249, %p10;
	selp.b64 	%rd427, %rd426, %rd427, %p10;
$L__BB22_125:
	setp.lt.f32 	%p11, %f249, %f250;
	@%p11 bra 	$L__BB22_127;
	setp.lt.f32 	%p12, %f250, %f249;
	setp.lt.s64 	%p13, %rd427, %rd428;
	or.pred  	%p14, %p12, %p13;
	selp.f32 	%f250, %f249, %f250, %p14;
	selp.b64 	%rd428, %rd427, %rd428, %p14;
$L__BB22_127:
	setp.lt.f32 	%p15, %f250, %f279;
	@%p15 bra 	$L__BB22_129;
	setp.lt.f32 	%p16, %f279, %f250;
	setp.lt.s64 	%p17, %rd428, %rd465;
	or.pred  	%p18, %p16, %p17;
	selp.f32 	%f279, %f250, %f279, %p18;
	selp.b64 	%rd465, %rd428, %rd465, %p18;
$L__BB22_129:
	setp.lt.u32 	%p19, %r29, 2560;
	mov.b64 	%rd444, 1280;
	@%p19 bra 	$L__BB22_165;
	add.s64 	%rd262, %rd1, -2560;
	mul.hi.u64 	%rd263, %rd262, -3689348814741910323;
	shr.u64 	%rd112, %rd263, 10;
	setp.lt.u64 	%p20, %rd262, 1280;
	mov.b64 	%rd444, 1280;
	@%p20 bra 	$L__BB22_153;
	add.s64 	%rd265, %rd112, 1;
	and.b64  	%rd430, %rd265, 36028797018963966;
	shl.b64 	%rd266, %rd98, 4;
	add.s64 	%rd267, %rd266, %rd236;
	add.s64 	%rd431, %rd267, 57352;
	mov.b64 	%rd444, 1280;
$L__BB22_132:
	add.s64 	%rd269, %rd431, -36872;
	// begin inline asm
	ld.global.nc.u64 %rd268, [%rd269];
	// end inline asm
	mov.b64 	{%r40, %r41}, %rd268;
	mov.b32 	%f253, %r40;
	add.s64 	%rd271, %rd431, -36864;
	// begin inline asm
	ld.global.nc.u64 %rd434, [%rd271];
	// end inline asm
	add.s64 	%rd273, %rd431, -32776;
	// begin inline asm
	ld.global.nc.u64 %rd272, [%rd273];
	// end inline asm
	mov.b64 	{%r42, %r43}, %rd272;
	mov.b32 	%f254, %r42;
	add.s64 	%rd275, %rd431, -32768;
	// begin inline asm
	ld.global.nc.u64 %rd435, [%rd275];
	// end inline asm
	add.s64 	%rd277, %rd431, -28680;
	// begin inline asm
	ld.global.nc.u64 %rd276, [%rd277];
	// end inline asm
	mov.b64 	{%r44, %r45}, %rd276;
	mov.b32 	%f255, %r44;
	add.s64 	%rd279, %rd431, -28672;
	// begin inline asm
	ld.global.nc.u64 %rd436, [%rd279];
	// end inline asm
	add.s64 	%rd281, %rd431, -24584;
	// begin inline asm
	ld.global.nc.u64 %rd280, [%rd281];
	// end inline asm
	mov.b64 	{%r46, %r47}, %rd280;
	mov.b32 	%f256, %r46;
	add.s64 	%rd283, %rd431, -24576;
	// begin inline asm
	ld.global.nc.u64 %rd437, [%rd283];
	// end inline asm
	add.s64 	%rd285, %rd431, -20488;
	// begin inline asm
	ld.global.nc.u64 %rd284, [%rd285];
	// end inline asm
	mov.b64 	{%r48, %r49}, %rd284;
	mov.b32 	%f257, %r48;
	add.s64 	%rd287, %rd431, -20480;
	// begin inline asm
	ld.global.nc.u64 %rd438, [%rd287];
	// end inline asm
	setp.lt.f32 	%p21, %f279, %f253;
	@%p21 bra 	$L__BB22_134;
	setp.lt.f32 	%p22, %f253, %f279;
	setp.lt.s64 	%p23, %rd465, %rd434;
	or.pred  	%p24, %p22, %p23;
	selp.f32 	%f253, %f279, %f253, %p24;
	selp.b64 	%rd434, %rd465, %rd434, %p24;
$L__BB22_134:
	setp.lt.f32 	%p25, %f253, %f254;
	@%p25 bra 	$L__BB22_136;
	setp.lt.f32 	%p26, %f254, %f253;
	setp.lt.s64 	%p27, %rd434, %rd435;
	or.pred  	%p28, %p26, %p27;
	selp.f32 	%f254, %f253, %f254, %p28;
	selp.b64 	%rd435, %rd434, %rd435, %p28;
$L__BB22_136:
	setp.lt.f32 	%p29, %f254, %f255;
	@%p29 bra 	$L__BB22_138;
	setp.lt.f32 	%p30, %f255, %f254;
	setp.lt.s64 	%p31, %rd435, %rd436;
	or.pred  	%p32, %p30, %p31;
	selp.f32 	%f255, %f254, %f255, %p32;
	selp.b64 	%rd436, %rd435, %rd436, %p32;
$L__BB22_138:
	setp.lt.f32 	%p33, %f255, %f256;
	@%p33 bra 	$L__BB22_140;
	setp.lt.f32 	%p34, %f256, %f255;
	setp.lt.s64 	%p35, %rd436, %rd437;
	or.pred  	%p36, %p34, %p35;
	selp.f32 	%f256, %f255, %f256, %p36;
	selp.b64 	%rd437, %rd436, %rd437, %p36;
$L__BB22_140:
	setp.lt.f32 	%p37, %f256, %f257;
	@%p37 bra 	$L__BB22_142;
	setp.lt.f32 	%p38, %f257, %f256;
	setp.lt.s64 	%p39, %rd437, %rd438;
	or.pred  	%p40, %p38, %p39;
	selp.f32 	%f257, %f256, %f257, %p40;
	selp.b64 	%rd438, %rd437, %rd438, %p40;
$L__BB22_142:
	add.s64 	%rd289, %rd431, -16392;
	// begin inline asm
	ld.global.nc.u64 %rd288, [%rd289];
	// end inline asm
	mov.b64 	{%r50, %r51}, %rd288;
	mov.b32 	%f258, %r50;
	add.s64 	%rd291, %rd431, -16384;
	// begin inline asm
	ld.global.nc.u64 %rd439, [%rd291];
	// end inline asm
	add.s64 	%rd293, %rd431, -12296;
	// begin inline asm
	ld.global.nc.u64 %rd292, [%rd293];
	// end inline asm
	mov.b64 	{%r52, %r53}, %rd292;
	mov.b32 	%f259, %r52;
	add.s64 	%rd295, %rd431, -12288;
	// begin inline asm
	ld.global.nc.u64 %rd440, [%rd295];
	// end inline asm
	add.s64 	%rd297, %rd431, -8200;
	// begin inline asm
	ld.global.nc.u64 %rd296, [%rd297];
	// end inline asm
	mov.b64 	{%r54, %r55}, %rd296;
	mov.b32 	%f260, %r54;
	add.s64 	%rd299, %rd431, -8192;
	// begin inline asm
	ld.global.nc.u64 %rd441, [%rd299];
	// end inline asm
	add.s64 	%rd301, %rd431, -4104;
	// begin inline asm
	ld.global.nc.u64 %rd300, [%rd301];
	// end inline asm
	mov.b64 	{%r56, %r57}, %rd300;
	mov.b32 	%f261, %r56;
	add.s64 	%rd303, %rd431, -4096;
	// begin inline asm
	ld.global.nc.u64 %rd442, [%rd303];
	// end inline asm
	add.s64 	%rd305, %rd431, -8;
	// begin inline asm
	ld.global.nc.u64 %rd304, [%rd305];
	// end inline asm
	mov.b64 	{%r58, %r59}, %rd304;
	mov.b32 	%f279, %r58;
	// begin inline asm
	ld.global.nc.u64 %rd465, [%rd431];
	// end inline asm
	setp.lt.f32 	%p41, %f257, %f258;
	@%p41 bra 	$L__BB22_144;
	setp.lt.f32 	%p42, %f258, %f257;
	setp.lt.s64 	%p43, %rd438, %rd439;
	or.pred  	%p44, %p42, %p43;
	selp.f32 	%f258, %f257, %f258, %p44;
	selp.b64 	%rd439, %rd438, %rd439, %p44;
$L__BB22_144:
	setp.lt.f32 	%p45, %f258, %f259;
	@%p45 bra 	$L__BB22_146;
	setp.lt.f32 	%p46, %f259, %f258;
	setp.lt.s64 	%p47, %rd439, %rd440;
	or.pred  	%p48, %p46, %p47;
	selp.f32 	%f259, %f258, %f259, %p48;
	selp.b64 	%rd440, %rd439, %rd440, %p48;
$L__BB22_146:
	setp.lt.f32 	%p49, %f259, %f260;
	@%p49 bra 	$L__BB22_148;
	setp.lt.f32 	%p50, %f260, %f259;
	setp.lt.s64 	%p51, %rd440, %rd441;
	or.pred  	%p52, %p50, %p51;
	selp.f32 	%f260, %f259, %f260, %p52;
	selp.b64 	%rd441, %rd440, %rd441, %p52;
$L__BB22_148:
	setp.lt.f32 	%p53, %f260, %f261;
	@%p53 bra 	$L__BB22_150;
	setp.lt.f32 	%p54, %f261, %f260;
	setp.lt.s64 	%p55, %rd441, %rd442;
	or.pred  	%p56, %p54, %p55;
	selp.f32 	%f261, %f260, %f261, %p56;
	selp.b64 	%rd442, %rd441, %rd442, %p56;
$L__BB22_150:
	setp.lt.f32 	%p57, %f261, %f279;
	@%p57 bra 	$L__BB22_152;
	setp.lt.f32 	%p58, %f279, %f261;
	setp.lt.s64 	%p59, %rd442, %rd465;
	or.pred  	%p60, %p58, %p59;
	selp.f32 	%f279, %f261, %f279, %p60;
	selp.b64 	%rd465, %rd442, %rd465, %p60;
$L__BB22_152:
	add.s64 	%rd444, %rd444, 2560;
	add.s64 	%rd431, %rd431, 40960;
	add.s64 	%rd430, %rd430, -2;
	setp.ne.s64 	%p61, %rd430, 0;
	@%p61 bra 	$L__BB22_132;
$L__BB22_153:
	and.b64  	%rd308, %rd112, 1;
	setp.eq.b64 	%p62, %rd308, 1;
	@%p62 bra 	$L__BB22_165;
	shl.b64 	%rd329, %rd444, 4;
	mul.wide.u32 	%rd330, %r16, 16;
	add.s64 	%rd331, %rd236, %rd330;
	add.s64 	%rd310, %rd331, %rd329;
	// begin inline asm
	ld.global.nc.u64 %rd309, [%rd310];
	// end inline asm
	mov.b64 	{%r60, %r61}, %rd309;
	mov.b32 	%f265, %r60;
	add.s64 	%rd312, %rd310, 8;
	// begin inline asm
	ld.global.nc.u64 %rd448, [%rd312];
	// end inline asm
	add.s64 	%rd314, %rd310, 4096;
	// begin inline asm
	ld.global.nc.u64 %rd313, [%rd314];
	// end inline asm
	mov.b64 	{%r62, %r63}, %rd313;
	mov.b32 	%f266, %r62;
	add.s64 	%rd316, %rd310, 4104;
	// begin inline asm
	ld.global.nc.u64 %rd449, [%rd316];
	// end inline asm
	add.s64 	%rd318, %rd310, 8192;
	// begin inline asm
	ld.global.nc.u64 %rd317, [%rd318];
	// end inline asm
	mov.b64 	{%r64, %r65}, %rd317;
	mov.b32 	%f267, %r64;
	add.s64 	%rd320, %rd310, 8200;
	// begin inline asm
	ld.global.nc.u64 %rd450, [%rd320];
	// end inline asm
	add.s64 	%rd322, %rd310, 12288;
	// begin inline asm
	ld.global.nc.u64 %rd321, [%rd322];
	// end inline asm
	mov.b64 	{%r66, %r67}, %rd321;
	mov.b32 	%f268, %r66;
	add.s64 	%rd324, %rd310, 12296;
	// begin inline asm
	ld.global.nc.u64 %rd451, [%rd324];
	// end inline asm
	add.s64 	%rd326, %rd310, 16384;
	// begin inline asm
	ld.global.nc.u64 %rd325, [%rd326];
	// end inline asm
	mov.b64 	{%r68, %r69}, %rd325;
	mov.b32 	%f269, %r68;
	add.s64 	%rd328, %rd310, 16392;
	// begin inline asm
	ld.global.nc.u64 %rd452, [%rd328];
	// end inline asm
	setp.lt.f32 	%p63, %f279, %f265;
	@%p63 bra 	$L__BB22_156;
	setp.lt.f32 	%p64, %f265, %f279;
	setp.lt.s64 	%p65, %rd465, %rd448;
	or.pred  	%p66, %p64, %p65;
	selp.f32 	%f265, %f279, %f265, %p66;
	selp.b64 	%rd448, %rd465, %rd448, %p66;
$L__BB22_156:
	setp.lt.f32 	%p67, %f265, %f266;
	@%p67 bra 	$L__BB22_158;
	setp.lt.f32 	%p68, %f266, %f265;
	setp.lt.s64 	%p69, %rd448, %rd449;
	or.pred  	%p70, %p68, %p69;
	selp.f32 	%f266, %f265, %f266, %p70;
	selp.b64 	%rd449, %rd448, %rd449, %p70;
$L__BB22_158:
	setp.lt.f32 	%p71, %f266, %f267;
	@%p71 bra 	$L__BB22_160;
	setp.lt.f32 	%p72, %f267, %f266;
	setp.lt.s64 	%p73, %rd449, %rd450;
	or.pred  	%p74, %p72, %p73;
	selp.f32 	%f267, %f266, %f267, %p74;
	selp.b64 	%rd450, %rd449, %rd450, %p74;
$L__BB22_160:
	setp.lt.f32 	%p75, %f267, %f268;
	@%p75 bra 	$L__BB22_162;
	setp.lt.f32 	%p76, %f268, %f267;
	setp.lt.s64 	%p77, %rd450, %rd451;
	or.pred  	%p78, %p76, %p77;
	selp.f32 	%f268, %f267, %f268, %p78;
	selp.b64 	%rd451, %rd450, %rd451, %p78;
$L__BB22_162:
	setp.lt.f32 	%p79, %f268, %f269;
	@%p79 bra 	$L__BB22_164;
	setp.lt.f32 	%p80, %f269, %f268;
	setp.lt.s64 	%p81, %rd451, %rd452;
	or.pred  	%p82, %p80, %p81;
	selp.f32 	%f269, %f268, %f269, %p82;
	selp.b64 	%rd452, %rd451, %rd452, %p82;
$L__BB22_164:
	add.s64 	%rd444, %rd444, 1280;
	mov.u64 	%rd465, %rd452;
	mov.f32 	%f279, %f269;
$L__BB22_165:
	cvt.s64.s32 	%rd332, %r29;
	setp.ge.s64 	%p83, %rd444, %rd332;
	@%p83 bra 	$L__BB22_188;
	cvt.u32.u64 	%r17, %rd444;
	sub.s32 	%r18, %r29, %r17;
	setp.ge.s32 	%p84, %r16, %r18;
	@%p84 bra 	$L__BB22_188;
	not.b32 	%r70, %r16;
	add.s32 	%r71, %r29, %r70;
	sub.s32 	%r19, %r71, %r17;
	and.b32  	%r72, %r19, 768;
	setp.eq.s32 	%p85, %r72, 768;
	mov.u32 	%r434, %r16;
	@%p85 bra 	$L__BB22_173;
	cvt.u64.u32 	%rd334, %r16;
	add.s64 	%rd335, %rd444, %rd334;
	shl.b64 	%rd336, %rd335, 4;
	add.s64 	%rd455, %rd236, %rd336;
	shr.u32 	%r73, %r19, 8;
	add.s32 	%r74, %r73, 1;
	and.b32  	%r75, %r74, 3;
	neg.s32 	%r432, %r75;
	mov.u32 	%r434, %r16;
$L__BB22_169:
	.pragma "nounroll";
	mov.u64 	%rd176, %rd465;
	mov.f32 	%f155, %f279;
	// begin inline asm
	ld.global.nc.u64 %rd337, [%rd455];
	// end inline asm
	mov.b64 	{%r76, %r77}, %rd337;
	mov.b32 	%f156, %r76;
	add.s64 	%rd340, %rd455, 8;
	// begin inline asm
	ld.global.nc.u64 %rd339, [%rd340];
	// end inline asm
	setp.lt.f32 	%p86, %f155, %f156;
	mov.f32 	%f279, %f156;
	mov.u64 	%rd465, %rd339;
	@%p86 bra 	$L__BB22_172;
	setp.lt.f32 	%p87, %f156, %f155;
	mov.f32 	%f279, %f155;
	mov.u64 	%rd465, %rd176;
	@%p87 bra 	$L__BB22_172;
	setp.lt.s64 	%p88, %rd176, %rd339;
	selp.f32 	%f279, %f155, %f156, %p88;
	min.s64 	%rd465, %rd176, %rd339;
$L__BB22_172:
	add.s32 	%r434, %r434, 256;
	add.s64 	%rd455, %rd455, 4096;
	add.s32 	%r432, %r432, 1;
	setp.ne.s32 	%p89, %r432, 0;
	@%p89 bra 	$L__BB22_169;
$L__BB22_173:
	setp.lt.u32 	%p90, %r19, 768;
	@%p90 bra 	$L__BB22_188;
	cvt.u64.u32 	%rd341, %r434;
	add.s64 	%rd342, %rd444, %rd341;
	shl.b64 	%rd343, %rd342, 4;
	add.s64 	%rd344, %rd343, %rd236;
	add.s64 	%rd460, %rd344, 12296;
$L__BB22_175:
	add.s64 	%rd346, %rd460, -12296;
	// begin inline asm
	ld.global.nc.u64 %rd345, [%rd346];
	// end inline asm
	mov.b64 	{%r78, %r79}, %rd345;
	mov.b32 	%f162, %r78;
	add.s64 	%rd348, %rd460, -12288;
	// begin inline asm
	ld.global.nc.u64 %rd347, [%rd348];
	// end inline asm
	setp.lt.f32 	%p91, %f279, %f162;
	mov.f32 	%f276, %f162;
	mov.u64 	%rd462, %rd347;
	@%p91 bra 	$L__BB22_178;
	setp.lt.f32 	%p92, %f162, %f279;
	mov.f32 	%f276, %f279;
	mov.u64 	%rd462, %rd465;
	@%p92 bra 	$L__BB22_178;
	setp.lt.s64 	%p93, %rd465, %rd347;
	selp.f32 	%f276, %f279, %f162, %p93;
	min.s64 	%rd462, %rd465, %rd347;
$L__BB22_178:
	add.s64 	%rd350, %rd460, -8200;
	// begin inline asm
	ld.global.nc.u64 %rd349, [%rd350];
	// end inline asm
	mov.b64 	{%r80, %r81}, %rd349;
	mov.b32 	%f165, %r80;
	add.s64 	%rd352, %rd460, -8192;
	// begin inline asm
	ld.global.nc.u64 %rd351, [%rd352];
	// end inline asm
	setp.lt.f32 	%p94, %f276, %f165;
	mov.f32 	%f277, %f165;
	mov.u64 	%rd463, %rd351;
	@%p94 bra 	$L__BB22_181;
	setp.lt.f32 	%p95, %f165, %f276;
	mov.f32 	%f277, %f276;
	mov.u64 	%rd463, %rd462;
	@%p95 bra 	$L__BB22_181;
	setp.lt.s64 	%p96, %rd462, %rd351;
	selp.f32 	%f277, %f276, %f165, %p96;
	min.s64 	%rd463, %rd462, %rd351;
$L__BB22_181:
	add.s64 	%rd354, %rd460, -4104;
	// begin inline asm
	ld.global.nc.u64 %rd353, [%rd354];
	// end inline asm
	mov.b64 	{%r82, %r83}, %rd353;
	mov.b32 	%f168, %r82;
	add.s64 	%rd356, %rd460, -4096;
	// begin inline asm
	ld.global.nc.u64 %rd355, [%rd356];
	// end inline asm
	setp.lt.f32 	%p97, %f277, %f168;
	mov.f32 	%f278, %f168;
	mov.u64 	%rd464, %rd355;
	@%p97 bra 	$L__BB22_184;
	setp.lt.f32 	%p98, %f168, %f277;
	mov.f32 	%f278, %f277;
	mov.u64 	%rd464, %rd463;
	@%p98 bra 	$L__BB22_184;
	setp.lt.s64 	%p99, %rd463, %rd355;
	selp.f32 	%f278, %f277, %f168, %p99;
	min.s64 	%rd464, %rd463, %rd355;
$L__BB22_184:
	add.s64 	%rd358, %rd460, -8;
	// begin inline asm
	ld.global.nc.u64 %rd357, [%rd358];
	// end inline asm
	mov.b64 	{%r84, %r85}, %rd357;
	mov.b32 	%f171, %r84;
	// begin inline asm
	ld.global.nc.u64 %rd359, [%rd460];
	// end inline asm
	setp.lt.f32 	%p100, %f278, %f171;
	mov.f32 	%f279, %f171;
	mov.u64 	%rd465, %rd359;
	@%p100 bra 	$L__BB22_187;
	setp.lt.f32 	%p101, %f171, %f278;
	mov.f32 	%f279, %f278;
	mov.u64 	%rd465, %rd464;
	@%p101 bra 	$L__BB22_187;
	setp.lt.s64 	%p102, %rd464, %rd359;
	selp.f32 	%f279, %f278, %f171, %p102;
	min.s64 	%rd465, %rd464, %rd359;
$L__BB22_187:
	add.s32 	%r434, %r434, 1024;
	add.s64 	%rd460, %rd460, 16384;
	setp.lt.s32 	%p103, %r434, %r18;
	@%p103 bra 	$L__BB22_175;
$L__BB22_188:
	// begin inline asm
	mov.u32 %r86, %laneid;
	// end inline asm
	mov.b32 	%r88, %f279;
	mov.b32 	%r104, 1;
	mov.b32 	%r105, 31;
	mov.b32 	%r106, -1;
	// begin inline asm
	shfl.sync.down.b32 %r87, %r88, %r104, %r105, %r106;
	// end inline asm
	mov.b32 	%f175, %r87;
	// begin inline asm
	shfl.sync.down.b32 %r92, %r93, %r104, %r105, %r106;
	// end inline asm
	mov.b64 	{%r98, %r103}, %rd465;
	// begin inline asm
	shfl.sync.down.b32 %r97, %r98, %r104, %r105, %r106;
	// end inline asm
	// begin inline asm
	shfl.sync.down.b32 %r102, %r103, %r104, %r105, %r106;
	// end inline asm
	mov.b64 	%rd200, {%r97, %r102};
	setp.gt.s32 	%p104, %r86, 30;
	mov.f32 	%f281, %f279;
	mov.u64 	%rd467, %rd465;
	@%p104 bra 	$L__BB22_192;
	setp.lt.f32 	%p105, %f279, %f175;
	mov.f32 	%f281, %f175;
	mov.u64 	%rd467, %rd200;
	@%p105 bra 	$L__BB22_192;
	setp.gt.f32 	%p106, %f279, %f175;
	mov.f32 	%f281, %f279;
	mov.u64 	%rd467, %rd465;
	@%p106 bra 	$L__BB22_192;
	setp.lt.s64 	%p107, %rd465, %rd200;
	selp.f32 	%f281, %f279, %f175, %p107;
	min.s64 	%rd467, %rd465, %rd200;
$L__BB22_192:
	mov.b32 	%r108, %f281;
	mov.b32 	%r124, 2;
	mov.b32 	%r125, 31;
	mov.b32 	%r126, -1;
	// begin inline asm
	shfl.sync.down.b32 %r107, %r108, %r124, %r125, %r126;
	// end inline asm
	mov.b32 	%f178, %r107;
	// begin inline asm
	shfl.sync.down.b32 %r112, %r113, %r124, %r125, %r126;
	// end inline asm
	mov.b64 	{%r118, %r123}, %rd467;
	// begin inline asm
	shfl.sync.down.b32 %r117, %r118, %r124, %r125, %r126;
	// end inline asm
	// begin inline asm
	shfl.sync.down.b32 %r122, %r123, %r124, %r125, %r126;
	// end inline asm
	mov.b64 	%rd203, {%r117, %r122};
	setp.gt.s32 	%p108, %r86, 29;
	mov.f32 	%f282, %f281;
	mov.u64 	%rd468, %rd467;
	@%p108 bra 	$L__BB22_196;
	setp.lt.f32 	%p109, %f281, %f178;
	mov.f32 	%f282, %f178;
	mov.u64 	%rd468, %rd203;
	@%p109 bra 	$L__BB22_196;
	setp.gt.f32 	%p110, %f281, %f178;
	mov.f32 	%f282, %f281;
	mov.u64 	%rd468, %rd467;
	@%p110 bra 	$L__BB22_196;
	setp.lt.s64 	%p111, %rd467, %rd203;
	selp.f32 	%f282, %f281, %f178, %p111;
	min.s64 	%rd468, %rd467, %rd203;
$L__BB22_196:
	mov.b32 	%r128, %f282;
	mov.b32 	%r144, 4;
	mov.b32 	%r145, 31;
	mov.b32 	%r146, -1;
	// begin inline asm
	shfl.sync.down.b32 %r127, %r128, %r144, %r145, %r146;
	// end inline asm
	mov.b32 	%f181, %r127;
	// begin inline asm
	shfl.sync.down.b32 %r132, %r133, %r144, %r145, %r146;
	// end inline asm
	mov.b64 	{%r138, %r143}, %rd468;
	// begin inline asm
	shfl.sync.down.b32 %r137, %r138, %r144, %r145, %r146;
	// end inline asm
	// begin inline asm
	shfl.sync.down.b32 %r142, %r143, %r144, %r145, %r146;
	// end inline asm
	mov.b64 	%rd206, {%r137, %r142};
	setp.gt.s32 	%p112, %r86, 27;
	mov.f32 	%f283, %f282;
	mov.u64 	%rd469, %rd468;
	@%p112 bra 	$L__BB22_200;
	setp.lt.f32 	%p113, %f282, %f181;
	mov.f32 	%f283, %f181;
	mov.u64 	%rd469, %rd206;
	@%p113 bra 	$L__BB22_200;
	setp.gt.f32 	%p114, %f282, %f181;
	mov.f32 	%f283, %f282;
	mov.u64 	%rd469, %rd468;
	@%p114 bra 	$L__BB22_200;
	setp.lt.s64 	%p115, %rd468, %rd206;
	selp.f32 	%f283, %f282, %f181, %p115;
	min.s64 	%rd469, %rd468, %rd206;
$L__BB22_200:
	mov.b32 	%r148, %f283;
	mov.b32 	%r164, 8;
	mov.b32 	%r165, 31;
	mov.b32 	%r166, -1;
	// begin inline asm
	shfl.sync.down.b32 %r147, %r148, %r164, %r165, %r166;
	// end inline asm
	mov.b32 	%f184, %r147;
	// begin inline asm
	shfl.sync.down.b32 %r152, %r153, %r164, %r165, %r166;
	// end inline asm
	mov.b64 	{%r158, %r163}, %rd469;
	// begin inline asm
	shfl.sync.down.b32 %r157, %r158, %r164, %r165, %r166;
	// end inline asm
	// begin inline asm
	shfl.sync.down.b32 %r162, %r163, %r164, %r165, %r166;
	// end inline asm
	mov.b64 	%rd209, {%r157, %r162};
	setp.gt.s32 	%p116, %r86, 23;
	mov.f32 	%f284, %f283;
	mov.u64 	%rd470, %rd469;
	@%p116 bra 	$L__BB22_204;
	setp.lt.f32 	%p117, %f283, %f184;
	mov.f32 	%f284, %f184;
	mov.u64 	%rd470, %rd209;
	@%p117 bra 	$L__BB22_204;
	setp.gt.f32 	%p118, %f283, %f184;
	mov.f32 	%f284, %f283;
	mov.u64 	%rd470, %rd469;
	@%p118 bra 	$L__BB22_204;
	setp.lt.s64 	%p119, %rd469, %rd209;
	selp.f32 	%f284, %f283, %f184, %p119;
	min.s64 	%rd470, %rd469, %rd209;
$L__BB22_204:
	mov.b32 	%r168, %f284;
	mov.b32 	%r184, 16;
	mov.b32 	%r185, 31;
	mov.b32 	%r186, -1;
	// begin inline asm
	shfl.sync.down.b32 %r167, %r168, %r184, %r185, %r186;
	// end inline asm
	mov.b32 	%f187, %r167;
	// begin inline asm
	shfl.sync.down.b32 %r172, %r173, %r184, %r185, %r186;
	// end inline asm
	mov.b64 	{%r178, %r183}, %rd470;
	// begin inline asm
	shfl.sync.down.b32 %r177, %r178, %r184, %r185, %r186;
	// end inline asm
	// begin inline asm
	shfl.sync.down.b32 %r182, %r183, %r184, %r185, %r186;
	// end inline asm
	mov.b64 	%rd212, {%r177, %r182};
	setp.gt.s32 	%p120, %r86, 15;
	mov.f32 	%f292, %f284;
	mov.u64 	%rd478, %rd470;
	@%p120 bra 	$L__BB22_208;
	setp.lt.f32 	%p121, %f284, %f187;
	mov.f32 	%f292, %f187;
	mov.u64 	%rd478, %rd212;
	@%p121 bra 	$L__BB22_208;
	setp.gt.f32 	%p122, %f284, %f187;
	mov.f32 	%f292, %f284;
	mov.u64 	%rd478, %rd470;
	@%p122 bra 	$L__BB22_208;
	setp.lt.s64 	%p123, %rd470, %rd212;
	selp.f32 	%f292, %f284, %f187, %p123;
	min.s64 	%rd478, %rd470, %rd212;
$L__BB22_208:
	setp.ne.s32 	%p124, %r86, 0;
	@%p124 bra 	$L__BB22_210;
	shr.u32 	%r187, %r16, 1;
	and.b32  	%r188, %r187, 496;
	mov.u32 	%r189, _ZN6thrust24THRUST_300001_SM_1000_NS8cuda_cub4core6detail5shmemE;
	add.s32 	%r190, %r189, %r188;
	st.shared.f32 	[%r190+8], %f292;
	st.shared.u64 	[%r190+16], %rd478;
$L__BB22_210:
	bar.sync 	0;
	setp.ne.s32 	%p125, %r16, 0;
	@%p125 bra 	$L__BB22_232;
	ld.shared.f32 	%f190, [_ZN6thrust24THRUST_300001_SM_1000_NS8cuda_cub4core6detail5shmemE+24];
	ld.shared.u64 	%rd215, [_ZN6thrust24THRUST_300001_SM_1000_NS8cuda_cub4core6detail5shmemE+32];
	setp.lt.f32 	%p126, %f292, %f190;
	mov.f32 	%f286, %f190;
	mov.u64 	%rd472, %rd215;
	@%p126 bra 	$L__BB22_214;
	setp.lt.f32 	%p127, %f190, %f292;
	mov.f32 	%f286, %f292;
	mov.u64 	%rd472, %rd478;
	@%p127 bra 	$L__BB22_214;
	setp.lt.s64 	%p128, %rd478, %rd215;
	selp.f32 	%f286, %f292, %f190, %p128;
	min.s64 	%rd472, %rd478, %rd215;
$L__BB22_214:
	ld.shared.f32 	%f193, [_ZN6thrust24THRUST_300001_SM_1000_NS8cuda_cub4core6detail5shmemE+40];
	ld.shared.u64 	%rd218, [_ZN6thrust24THRUST_300001_SM_1000_NS8cuda_cub4core6detail5shmemE+48];
	setp.lt.f32 	%p129, %f286, %f193;
	mov.f32 	%f287, %f193;
	mov.u64 	%rd473, %rd218;
	@%p129 bra 	$L__BB22_217;
	setp.lt.f32 	%p130, %f193, %f286;
	mov.f32 	%f287, %f286;
	mov.u64 	%rd473, %rd472;
	@%p130 bra 	$L__BB22_217;
	setp.lt.s64 	%p131, %rd472, %rd218;
	selp.f32 	%f287, %f286, %f193, %p131;
	min.s64 	%rd473, %rd472, %rd218;
$L__BB22_217:
	ld.shared.f32 	%f196, [_ZN6thrust24THRUST_300001_SM_1000_NS8cuda_cub4core6detail5shmemE+56];
	ld.shared.u64 	%rd221, [_ZN6thrust24THRUST_300001_SM_1000_NS8cuda_cub4core6detail5shmemE+64];
	setp.lt.f32 	%p132, %f287, %f196;
	mov.f32 	%f288, %f196;
	mov.u64 	%rd474, %rd221;
	@%p132 bra 	$L__BB22_220;
	setp.lt.f32 	%p133, %f196, %f287;
	mov.f32 	%f288, %f287;
	mov.u64 	%rd474, %rd473;
	@%p133 bra 	$L__BB22_220;
	setp.lt.s64 	%p134, %rd473, %rd221;
	selp.f32 	%f288, %f287, %f196, %p134;
	min.s64 	%rd474, %rd473, %rd221;
$L__BB22_220:
	ld.shared.f32 	%f199, [_ZN6thrust24THRUST_300001_SM_1000_NS8cuda_cub4core6detail5shmemE+72];
	ld.shared.u64 	%rd224, [_ZN6thrust24THRUST_300001_SM_1000_NS8cuda_cub4core6detail5shmemE+80];
	setp.lt.f32 	%p135, %f288, %f199;
	mov.f32 	%f289, %f199;
	mov.u64 	%rd475, %rd224;
	@%p135 bra 	$L__BB22_223;
	setp.lt.f32 	%p136, %f199, %f288;
	mov.f32 	%f289, %f288;
	mov.u64 	%rd475, %rd474;
	@%p136 bra 	$L__BB22_223;
	setp.lt.s64 	%p137, %rd474, %rd224;
	selp.f32 	%f289, %f288, %f199, %p137;
	min.s64 	%rd475, %rd474, %rd224;
$L__BB22_223:
	ld.shared.f32 	%f202, [_ZN6thrust24THRUST_300001_SM_1000_NS8cuda_cub4core6detail5shmemE+88];
	ld.shared.u64 	%rd227, [_ZN6thrust24THRUST_300001_SM_1000_NS8cuda_cub4core6detail5shmemE+96];
	setp.lt.f32 	%p138, %f289, %f202;
	mov.f32 	%f290, %f202;
	mov.u64 	%rd476, %rd227;
	@%p138 bra 	$L__BB22_226;
	setp.lt.f32 	%p139, %f202, %f289;
	mov.f32 	%f290, %f289;
	mov.u64 	%rd476, %rd475;
	@%p139 bra 	$L__BB22_226;
	setp.lt.s64 	%p140, %rd475, %rd227;
	selp.f32 	%f290, %f289, %f202, %p140;
	min.s64 	%rd476, %rd475, %rd227;
$L__BB22_226:
	ld.shared.f32 	%f205, [_ZN6thrust24THRUST_300001_SM_1000_NS8cuda_cub4core6detail5shmemE+104];
	ld.shared.u64 	%rd230, [_ZN6thrust24THRUST_300001_SM_1000_NS8cuda_cub4core6detail5shmemE+112];
	setp.lt.f32 	%p141, %f290, %f205;
	mov.f32 	%f291, %f205;
	mov.u64 	%rd477, %rd230;
	@%p141 bra 	$L__BB22_229;
	setp.lt.f32 	%p142, %f205, %f290;
	mov.f32 	%f291, %f290;
	mov.u64 	%rd477, %rd476;
	@%p142 bra 	$L__BB22_229;
	setp.lt.s64 	%p143, %rd476, %rd230;
	selp.f32 	%f291, %f290, %f205, %p143;
	min.s64 	%rd477, %rd476, %rd230;
$L__BB22_229:
	ld.shared.f32 	%f208, [_ZN6thrust24THRUST_300001_SM_1000_NS8cuda_cub4core6detail5shmemE+120];
	ld.shared.u64 	%rd233, [_ZN6thrust24THRUST_300001_SM_1000_NS8cuda_cub4core6detail5shmemE+128];
	setp.lt.f32 	%p144, %f291, %f208;
	mov.f32 	%f292, %f208;
	mov.u64 	%rd478, %rd233;
	@%p144 bra 	$L__BB22_232;
	setp.lt.f32 	%p145, %f208, %f291;
	mov.f32 	%f292, %f291;
	mov.u64 	%rd478, %rd477;
	@%p145 bra 	$L__BB22_232;
	setp.lt.s64 	%p146, %rd477, %rd233;
	selp.f32 	%f292, %f291, %f208, %p146;
	min.s64 	%rd478, %rd477, %rd233;
$L__BB22_232:
	mov.u32 	%r426, %tid.x;
	setp.ne.s32 	%p263, %r426, 0;
	@%p263 bra 	$L__BB22_234;
	ld.param.u64 	%rd391, [_ZN6thrust24THRUST_300001_SM_1000_NS8cuda_cub4core6detail13_kernel_agentINS1_8__reduce11ReduceAgentIPN4cuda3std3__45tupleIJflEEESC_SB_lNS1_9__extrema9arg_max_fIflNS9_4lessIfEEEEEEJSC_SC_iSH_EEEvDpT0__param_1];
	cvta.to.global.u64 	%rd390, %rd391;
	st.global.f32 	[%rd390], %f292;
	st.global.u64 	[%rd390+8], %rd478;
$L__BB22_234:
	ret;

}
	// .globl	_ZN3cub18CUB_300001_SM_10006detail11EmptyKernelIvEEvv
.visible .entry _ZN3cub18CUB_300001_SM_10006detail11EmptyKernelIvEEvv()
{


	ret;

}


// ===== COMPILED SASS (sm_100) =====

	.target	sm_100

	.elftype	@"ET_EXEC"


//--------------------- .note.nv.tkinfo           --------------------------
	.section	.note.nv.tkinfo,"",@"SHT_NOTE"
	.sectionflags	@"SHF_NOTE_NV_TKINFO"
	.tkinfo
        /*0018*/ 	.word	0x00000002
        /*0030*/ 	.string	""
        /*0030*/ 	.string	"ptxas"
        /*0030*/ 	.string	"Cuda compilation tools, release 13.0, V13.0.88"
        /*0030*/ 	.string	"Build cuda_13.0.r13.0/compiler.36424714_0"
        /*0030*/ 	.string	"-arch sm_100 -m 64 "



//--------------------- .note.nv.cuinfo           --------------------------
	.section	.note.nv.cuinfo,"",@"SHT_NOTE"
	.sectionflags	@"SHF_NOTE_NV_CUINFO"
        /*0018*/ 	.short	0x0002
        /*001a*/ 	.short	0x0064
        /*001c*/ 	.short	0x0082
	.zero		2


//--------------------- .nv.info                  --------------------------
	.section	.nv.info,"",@"SHT_CUDA_INFO"
	.align	4


	//----- nvinfo : EIATTR_REGCOUNT
	.align		4
        /*0000*/ 	.byte	0x04, 0x2f
        /*0002*/ 	.short	(.L_46 - .L_45)
	.align		4
.L_45:
        /*0004*/ 	.word	index@(_Z28_get_8bit_qparam_cuda_kernelPKfiiPhPf)
        /*0008*/ 	.word	0x00000018


	//----- nvinfo : EIATTR_FRAME_SIZE
	.align		4
.L_46:
        /*000c*/ 	.byte	0x04, 0x11
        /*000e*/ 	.short	(.L_48 - .L_47)
	.align		4
.L_47:
        /*0010*/ 	.word	index@($__internal_7_$__cuda_sm3x_div_rn_noftz_f32_slowpath)
        /*0014*/ 	.word	0x00000000


	//----- nvinfo : EIATTR_FRAME_SIZE
	.align		4
.L_48:
        /*0018*/ 	.byte	0x04, 0x11
        /*001a*/ 	.short	(.L_50 - .L_49)
	.align		4
.L_49:
        /*001c*/ 	.word	index@(_Z28_get_8bit_qparam_cuda_kernelPKfiiPhPf)
        /*0020*/ 	.word	0x00000000


	//----- nvinfo : EIATTR_REGCOUNT
	.align		4
.L_50:
        /*0024*/ 	.byte	0x04, 0x2f
        /*0026*/ 	.short	(.L_52 - .L_51)
	.align		4
.L_51:
        /*0028*/ 	.word	index@(_Z34_compute_8bit_quantize_cuda_kernelPKfS0_iiPh)
        /*002c*/ 	.word	0x0000001e


	//----- nvinfo : EIATTR_FRAME_SIZE
	.align		4
.L_52:
        /*0030*/ 	.byte	0x04, 0x11
        /*0032*/ 	.short	(.L_54 - .L_53)
	.align		4
.L_53:
        /*0034*/ 	.word	index@($__internal_6_$__cuda_sm3x_div_rn_noftz_f32_slowpath)
        /*0038*/ 	.word	0x00000000


	//----- nvinfo : EIATTR_FRAME_SIZE
	.align		4
.L_54:
        /*003c*/ 	.byte	0x04, 0x11
        /*003e*/ 	.short	(.L_56 - .L_55)
	.align		4
.L_55:
        /*0040*/ 	.word	index@(_Z34_compute_8bit_quantize_cuda_kernelPKfS0_iiPh)
        /*0044*/ 	.word	0x00000000


	//----- nvinfo : EIATTR_REGCOUNT
	.align		4
.L_56:
        /*0048*/ 	.byte	0x04, 0x2f
        /*004a*/ 	.short	(.L_58 - .L_57)
	.align		4
.L_57:
        /*004c*/ 	.word	index@(_Z38_float_to_fused8bitrowwise_cuda_kernelPKfiiPh)
        /*0050*/ 	.word	0x00000020


	//----- nvinfo : EIATTR_FRAME_SIZE
	.align		4
.L_58:
        /*0054*/ 	.byte	0x04, 0x11
        /*0056*/ 	.short	(.L_60 - .L_59)
	.align		4
.L_59:
        /*0058*/ 	.word	index@($__internal_5_$__cuda_sm3x_div_rn_noftz_f32_slowpath)
        /*005c*/ 	.word	0x00000000


	//----- nvinfo : EIATTR_FRAME_SIZE
	.align		4
.L_60:
        /*0060*/ 	.byte	0x04, 0x11
        /*0062*/ 	.short	(.L_62 - .L_61)
	.align		4
.L_61:
        /*0064*/ 	.word	index@(_Z38_float_to_fused8bitrowwise_cuda_kernelPKfiiPh)
        /*0068*/ 	.word	0x00000000


	//----- nvinfo : EIATTR_REGCOUNT
	.align		4
.L_62:
        /*006c*/ 	.byte	0x04, 0x2f
        /*006e*/ 	.short	(.L_64 - .L_63)
	.align		4
.L_63:
        /*0070*/ 	.word	index@(_Z38_fused8bitrowwise_to_float_cuda_kernelPKhiiPf)
        /*0074*/ 	.word	0x00000019


	//----- nvinfo : EIATTR_FRAME_SIZE
	.align		4
.L_64:
        /*0078*/ 	.byte	0x04, 0x11
        /*007a*/ 	.short	(.L_66 - .L_65)
	.align		4
.L_65:
        /*007c*/ 	.word	index@(_Z38_fused8bitrowwise_to_float_cuda_kernelPKhiiPf)
        /*0080*/ 	.word	0x00000000


	//----- nvinfo : EIATTR_REGCOUNT
	.align		4
.L_66:
        /*0084*/ 	.byte	0x04, 0x2f
        /*0086*/ 	.short	(.L_68 - .L_67)
	.align		4
.L_67:
        /*0088*/ 	.word	index@(_Z31_fake_8bit_quantize_cuda_kernelPKfiiPf)
        /*008c*/ 	.word	0x0000001b


	//----- nvinfo : EIATTR_FRAME_SIZE
	.align		4
.L_68:
        /*0090*/ 	.byte	0x04, 0x11
        /*0092*/ 	.short	(.L_70 - .L_69)
	.align		4
.L_69:
        /*0094*/ 	.word	index@($__internal_4_$__cuda_sm3x_div_rn_noftz_f32_slowpath)
        /*0098*/ 	.word	0x00000000


	//----- nvinfo : EIATTR_FRAME_SIZE
	.align		4
.L_70:
        /*009c*/ 	.byte	0x04, 0x11
        /*009e*/ 	.short	(.L_72 - .L_71)
	.align		4
.L_71:
        /*00a0*/ 	.word	index@(_Z31_fake_8bit_quantize_cuda_kernelPKfiiPf)
        /*00a4*/ 	.word	0x00000000


	//----- nvinfo : EIATTR_REGCOUNT
	.align		4
.L_72:
        /*00a8*/ 	.byte	0x04, 0x2f
        /*00aa*/ 	.short	(.L_74 - .L_73)
	.align		4
.L_73:
        /*00ac*/ 	.word	index@(_Z38_float_to_fusednbitrowwise_cuda_kerneliPKfiiPh)
        /*00b0*/ 	.word	0x00000022


	//----- nvinfo : EIATTR_FRAME_SIZE
	.align		4
.L_74:
        /*00b4*/ 	.byte	0x04, 0x11
        /*00b6*/ 	.short	(.L_76 - .L_75)
	.align		4
.L_75:
        /*00b8*/ 	.word	index@($__internal_3_$__cuda_sm3x_div_rn_noftz_f32_slowpath)
        /*00bc*/ 	.word	0x00000000


	//----- nvinfo : EIATTR_FRAME_SIZE
	.align		4
.L_76:
        /*00c0*/ 	.byte	0x04, 0x11
        /*00c2*/ 	.short	(.L_78 - .L_77)
	.align		4
.L_77:
        /*00c4*/ 	.word	index@($__internal_2_$__cuda_sm20_rem_u64)
        /*00c8*/ 	.word	0x00000000


	//----- nvinfo : EIATTR_FRAME_SIZE
	.align		4
.L_78:
        /*00cc*/ 	.byte	0x04, 0x11
        /*00ce*/ 	.short	(.L_80 - .L_79)
	.align		4
.L_79:
        /*00d0*/ 	.word	index@($__internal_1_$__cuda_sm20_rcp_rn_f32_slowpath)
        /*00d4*/ 	.word	0x00000000


	//----- nvinfo : EIATTR_FRAME_SIZE
	.align		4
.L_80:
        /*00d8*/ 	.byte	0x04, 0x11
        /*00da*/ 	.short	(.L_82 - .L_81)
	.align		4
.L_81:
        /*00dc*/ 	.word	index@($__internal_0_$__cuda_sm20_div_u64)
        /*00e0*/ 	.word	0x00000000


	//----- nvinfo : EIATTR_FRAME_SIZE
	.align		4
.L_82:
        /*00e4*/ 	.byte	0x04, 0x11
        /*00e6*/ 	.short	(.L_84 - .L_83)
	.align		4
.L_83:
        /*00e8*/ 	.word	index@(_Z38_float_to_fusednbitrowwise_cuda_kerneliPKfiiPh)
        /*00ec*/ 	.word	0x00000000


	//----- nvinfo : EIATTR_REGCOUNT
	.align		4
.L_84:
        /*00f0*/ 	.byte	0x04, 0x2f
        /*00f2*/ 	.short	(.L_86 - .L_85)
	.align		4
.L_85:
        /*00f4*/ 	.word	index@(_Z38_fusednbitrowwise_to_float_cuda_kerneliPKhiiPf)
        /*00f8*/ 	.word	0x0000001a


	//----- nvinfo : EIATTR_FRAME_SIZE
	.align		4
.L_86:
        /*00fc*/ 	.byte	0x04, 0x11
        /*00fe*/ 	.short	(.L_88 - .L_87)
	.align		4
.L_87:
        /*0100*/ 	.word	index@(_Z38_fusednbitrowwise_to_float_cuda_kerneliPKhiiPf)
        /*0104*/ 	.word	0x00000000


	//----- nvinfo : EIATTR_REGCOUNT
	.align		4
.L_88:
        /*0108*/ 	.byte	0x04, 0x2f
        /*010a*/ 	.short	(.L_90 - .L_89)
	.align		4
.L_89:
        /*010c*/ 	.word	index@(_Z30_float_to_bfloat16_cuda_kernelPKfiiPt)
        /*0110*/ 	.word	0x00000020


	//----- nvinfo : EIATTR_FRAME_SIZE
	.align		4
.L_90:
        /*0114*/ 	.byte	0x04, 0x11
        /*0116*/ 	.short	(.L_92 - .L_91)
	.align		4
.L_91:
        /*0118*/ 	.word	index@(_Z30_float_to_bfloat16_cuda_kernelPKfiiPt)
        /*011c*/ 	.word	0x00000000


	//----- nvinfo : EIATTR_REGCOUNT
	.align		4
.L_92:
        /*0120*/ 	.byte	0x04, 0x2f
        /*0122*/ 	.short	(.L_94 - .L_93)
	.align		4
.L_93:
        /*0124*/ 	.word	index@(_Z30_bfloat16_to_float_cuda_kernelPKtiiPf)
        /*0128*/ 	.word	0x0000001c


	//----- nvinfo : EIATTR_FRAME_SIZE
	.align		4
.L_94:
        /*012c*/ 	.byte	0x04, 0x11
        /*012e*/ 	.short	(.L_96 - .L_95)
	.align		4
.L_95:
        /*0130*/ 	.word	index@(_Z30_bfloat16_to_float_cuda_kernelPKtiiPf)
        /*0134*/ 	.word	0x00000000


	//----- nvinfo : EIATTR_REGCOUNT
	.align		4
.L_96:
        /*0138*/ 	.byte	0x04, 0x2f
        /*013a*/ 	.short	(.L_98 - .L_97)
	.align		4
.L_97:
        /*013c*/ 	.word	index@(_ZN6thrust24THRUST_300001_SM_1000_NS8cuda_cub4core6detail13_kernel_agentINS1_8__reduce11ReduceAgentINS0_12zip_iteratorIN4cuda3std3__45tupleIJPKfNS0_17counting_iteratorIlNS0_11use_defaultESF_SF_EEEEEEEPNSB_IJflEEESJ_iNS1_9__extrema9arg_min_fIflNSA_4lessIfEEEEEEJSI_SK_iSP_EEEvDpT0_)
        /*0140*/ 	.word	0x0000001e


	//----- nvinfo : EIATTR_FRAME_SIZE
	.align		4
.L_98:
        /*0144*/ 	.byte	0x04, 0x11
        /*0146*/ 	.short	(.L_100 - .L_99)
	.align		4
.L_99:
        /*0148*/ 	.word	index@(_ZN6thrust24THRUST_300001_SM_1000_NS8cuda_cub4core6detail13_kernel_agentINS1_8__reduce11ReduceAgentINS0_12zip_iteratorIN4cuda3std3__45tupleIJPKfNS0_17counting_iteratorIlNS0_11use_defaultESF_SF_EEEEEEEPNSB_IJflEEESJ_iNS1_9__extrema9arg_min_fIflNSA_4lessIfEEEEEEJSI_SK_iSP_EEEvDpT0_)
        /*014c*/ 	.word	0x00000000


	//----- nvinfo : EIATTR_REGCOUNT
	.align		4
.L_100:
        /*0150*/ 	.byte	0x04, 0x2f
        /*0152*/ 	.short	(.L_102 - .L_101)
	.align		4
.L_101:
        /*0154*/ 	.word	index@(_ZN6thrust24THRUST_300001_SM_1000_NS8cuda_cub4core6detail13_kernel_agentINS1_8__reduce11ReduceAgentINS0_12zip_iteratorIN4cuda3std3__45tupleIJPKfNS0_17counting_iteratorIlNS0_11use_defaultESF_SF_EEEEEEEPNSB_IJflEEESJ_iNS1_9__extrema9arg_min_fIflNSA_4lessIfEEEEEEJSI_SK_iN3cub18CUB_300001_SM_100013GridEvenShareIiEENSS_9GridQueueIjEESP_EEEvDpT0_)
        /*0158*/ 	.word	0x0000001d


	//----- nvinfo : EIATTR_FRAME_SIZE
	.align		4
.L_102:
        /*015c*/ 	.byte	0x04, 0x11
        /*015e*/ 	.short	(.L_104 - .L_103)
	.align		4
.L_103:
        /*0160*/ 	.word	index@(_ZN6thrust24THRUST_300001_SM_1000_NS8cuda_cub4core6detail13_kernel_agentINS1_8__reduce11ReduceAgentINS0_12zip_iteratorIN4cuda3std3__45tupleIJPKfNS0_17counting_iteratorIlNS0_11use_defaultESF_SF_EEEEEEEPNSB_IJflEEESJ_iNS1_9__extrema9arg_min_fIflNSA_4lessIfEEEEEEJSI_SK_iN3cub18CUB_300001_SM_100013GridEvenShareIiEENSS_9GridQueueIjEESP_EEEvDpT0_)
        /*0164*/ 	.word	0x00000000


	//----- nvinfo : EIATTR_REGCOUNT
	.align		4
.L_104:
        /*0168*/ 	.byte	0x04, 0x2f
        /*016a*/ 	.short	(.L_106 - .L_105)
	.align		4
.L_105:
        /*016c*/ 	.word	index@(_ZN6thrust24THRUST_300001_SM_1000_NS8cuda_cub4core6detail13_kernel_agentINS1_8__reduce10DrainAgentIiEEJN3cub18CUB_300001_SM_10009GridQueueIjEEiEEEvDpT0_)
        /*0170*/ 	.word	0x00000008


	//----- nvinfo : EIATTR_FRAME_SIZE
	.align		4
.L_106:
        /*0174*/ 	.byte	0x04, 0x11
        /*0176*/ 	.short	(.L_108 - .L_107)
	.align		4
.L_107:
        /*0178*/ 	.word	index@(_ZN6thrust24THRUST_300001_SM_1000_NS8cuda_cub4core6detail13_kernel_agentINS1_8__reduce10DrainAgentIiEEJN3cub18CUB_300001_SM_10009GridQueueIjEEiEEEvDpT0_)
        /*017c*/ 	.word	0x00000000


	//----- nvinfo : EIATTR_REGCOUNT
	.align		4
.L_108:
        /*0180*/ 	.byte	0x04, 0x2f
        /*0182*/ 	.short	(.L_110 - .L_109)
	.align		4
.L_109:
        /*0184*/ 	.word	index@(_ZN6thrust24THRUST_300001_SM_1000_NS8cuda_cub4core6detail13_kernel_agentINS1_8__reduce11ReduceAgentIPN4cuda3std3__45tupleIJflEEESC_SB_iNS1_9__extrema9arg_min_fIflNS9_4lessIfEEEEEEJSC_SC_iSH_EEEvDpT0_)
        /*0188*/ 	.word	0x0000001e


	//----- nvinfo : EIATTR_FRAME_SIZE
	.align		4
.L_110:
        /*018c*/ 	.byte	0x04, 0x11
        /*018e*/ 	.short	(.L_112 - .L_111)
	.align		4
.L_111:
        /*0190*/ 	.word	index@(_ZN6thrust24THRUST_300001_SM_1000_NS8cuda_cub4core6detail13_kernel_agentINS1_8__reduce11ReduceAgentIPN4cuda3std3__45tupleIJflEEESC_SB_iNS1_9__extrema9arg_min_fIflNS9_4lessIfEEEEEEJSC_SC_iSH_EEEvDpT0_)
        /*0194*/ 	.word	0x00000000


	//----- nvinfo : EIATTR_REGCOUNT
	.align		4
.L_112:
        /*0198*/ 	.byte	0x04, 0x2f
        /*019a*/ 	.short	(.L_114 - .L_113)
	.align		4
.L_113:
        /*019c*/ 	.word	index@(_ZN6thrust24THRUST_300001_SM_1000_NS8cuda_cub4core6detail13_kernel_agentINS1_8__reduce11ReduceAgentINS0_12zip_iteratorIN4cuda3std3__45tupleIJPKfNS0_17counting_iteratorIlNS0_11use_defaultESF_SF_EEEEEEEPNSB_IJflEEESJ_lNS1_9__extrema9arg_min_fIflNSA_4lessIfEEEEEEJSI_SK_lSP_EEEvDpT0_)
        /*01a0*/ 	.word	0x0000001c


	//----- nvinfo : EIATTR_FRAME_SIZE
	.align		4
.L_114:
        /*01a4*/ 	.byte	0x04, 0x11
        /*01a6*/ 	.short	(.L_116 - .L_115)
	.align		4
.L_115:
        /*01a8*/ 	.word	index@(_ZN6thrust24THRUST_300001_SM_1000_NS8cuda_cub4core6detail13_kernel_agentINS1_8__reduce11ReduceAgentINS0_12zip_iteratorIN4cuda3std3__45tupleIJPKfNS0_17counting_iteratorIlNS0_11use_defaultESF_SF_EEEEEEEPNSB_IJflEEESJ_lNS1_9__extrema9arg_min_fIflNSA_4lessIfEEEEEEJSI_SK_lSP_EEEvDpT0_)
        /*01ac*/ 	.word	0x00000000


	//----- nvinfo : EIATTR_REGCOUNT
	.align		4
.L_116:
        /*01b0*/ 	.byte	0x04, 0x2f
        /*01b2*/ 	.short	(.L_118 - .L_117)
	.align		4
.L_117:
        /*01b4*/ 	.word	index@(_ZN6thrust24THRUST_300001_SM_1000_NS8cuda_cub4core6detail13_kernel_agentINS1_8__reduce11ReduceAgentINS0_12zip_iteratorIN4cuda3std3__45tupleIJPKfNS0_17counting_iteratorIlNS0_11use_defaultESF_SF_EEEEEEEPNSB_IJflEEESJ_lNS1_9__extrema9arg_min_fIflNSA_4lessIfEEEEEEJSI_SK_lN3cub18CUB_300001_SM_100013GridEvenShareIlEENSS_9GridQueueIyEESP_EEEvDpT0_)
        /*01b8*/ 	.word	0x0000001e


	//----- nvinfo : EIATTR_FRAME_SIZE
	.align		4
.L_118:
        /*01bc*/ 	.byte	0x04, 0x11
        /*01be*/ 	.short	(.L_120 - .L_119)
	.align		4
.L_119:
        /*01c0*/ 	.word	index@(_ZN6thrust24THRUST_300001_SM_1000_NS8cuda_cub4core6detail13_kernel_agentINS1_8__reduce11ReduceAgentINS0_12zip_iteratorIN4cuda3std3__45tupleIJPKfNS0_17counting_iteratorIlNS0_11use_defaultESF_SF_EEEEEEEPNSB_IJflEEESJ_lNS1_9__extrema9arg_min_fIflNSA_4lessIfEEEEEEJSI_SK_lN3cub18CUB_300001_SM_100013GridEvenShareIlEENSS_9GridQueueIyEESP_EEEvDpT0_)
        /*01c4*/ 	.word	0x00000000


	//----- nvinfo : EIATTR_REGCOUNT
	.align		4
.L_120:
        /*01c8*/ 	.byte	0x04, 0x2f
        /*01ca*/ 	.short	(.L_122 - .L_121)
	.align		4
.L_121:
        /*01cc*/ 	.word	index@(_ZN6thrust24THRUST_300001_SM_1000_NS8cuda_cub4core6detail13_kernel_agentINS1_8__reduce10DrainAgentIlEEJN3cub18CUB_300001_SM_10009GridQueueIyEElEEEvDpT0_)
        /*01d0*/ 	.word	0x00000008


	//----- nvinfo : EIATTR_FRAME_SIZE
	.align		4
.L_122:
        /*01d4*/ 	.byte	0x04, 0x11
        /*01d6*/ 	.short	(.L_124 - .L_123)
	.align		4
.L_123:
        /*01d8*/ 	.word	index@(_ZN6thrust24THRUST_300001_SM_1000_NS8cuda_cub4core6detail13_kernel_agentINS1_8__reduce10DrainAgentIlEEJN3cub18CUB_300001_SM_10009GridQueueIyEElEEEvDpT0_)
        /*01dc*/ 	.word	0x00000000


	//----- nvinfo : EIATTR_REGCOUNT
	.align		4
.L_124:
        /*01e0*/ 	.byte	0x04, 0x2f
        /*01e2*/ 	.short	(.L_126 - .L_125)
	.align		4
.L_125:
        /*01e4*/ 	.word	index@(_ZN6thrust24THRUST_300001_SM_1000_NS8cuda_cub4core6detail13_kernel_agentINS1_8__reduce11ReduceAgentIPN4cuda3std3__45tupleIJflEEESC_SB_lNS1_9__extrema9arg_min_fIflNS9_4lessIfEEEEEEJSC_SC_iSH_EEEvDpT0_)
        /*01e8*/ 	.word	0x00000020


	//----- nvinfo : EIATTR_FRAME_SIZE
	.align		4
.L_126:
        /*01ec*/ 	.byte	0x04, 0x11
        /*01ee*/ 	.short	(.L_128 - .L_127)
	.align		4
.L_127:
        /*01f0*/ 	.word	index@(_ZN6thrust24THRUST_300001_SM_1000_NS8cuda_cub4core6detail13_kernel_agentINS1_8__reduce11ReduceAgentIPN4cuda3std3__45tupleIJflEEESC_SB_lNS1_9__extrema9arg_min_fIflNS9_4lessIfEEEEEEJSC_SC_iSH_EEEvDpT0_)
        /*01f4*/ 	.word	0x00000000


	//----- nvinfo : EIATTR_REGCOUNT
	.align		4
.L_128:
        /*01f8*/ 	.byte	0x04, 0x2f
        /*01fa*/ 	.short	(.L_130 - .L_129)
	.align		4
.L_129:
        /*01fc*/ 	.word	index@(_ZN6thrust24THRUST_300001_SM_1000_NS8cuda_cub4core6detail13_kernel_agentINS1_8__reduce11ReduceAgentINS0_12zip_iteratorIN4cuda3std3__45tupleIJPKfNS0_17counting_iteratorIlNS0_11use_defaultESF_SF_EEEEEEEPNSB_IJflEEESJ_iNS1_9__extrema9arg_max_fIflNSA_4lessIfEEEEEEJSI_SK_iSP_EEEvDpT0_)
        /*0200*/ 	.word	0x0000001c


	//----- nvinfo : EIATTR_FRAME_SIZE
	.align		4
.L_130:
        /*0204*/ 	.byte	0x04, 0x11
        /*0206*/ 	.short	(.L_132 - .L_131)
	.align		4
.L_131:
        /*0208*/ 	.word	index@(_ZN6thrust24THRUST_300001_SM_1000_NS8cuda_cub4core6detail13_kernel_agentINS1_8__reduce11ReduceAgentINS0_12zip_iteratorIN4cuda3std3__45tupleIJPKfNS0_17counting_iteratorIlNS0_11use_defaultESF_SF_EEEEEEEPNSB_IJflEEESJ_iNS1_9__extrema9arg_max_fIflNSA_4lessIfEEEEEEJSI_SK_iSP_EEEvDpT0_)
        /*020c*/ 	.word	0x00000000


	//----- nvinfo : EIATTR_REGCOUNT
	.align		4
.L_132:
        /*0210*/ 	.byte	0x04, 0x2f
        /*0212*/ 	.short	(.L_134 - .L_133)
	.align		4
.L_133:
        /*0214*/ 	.word	index@(_ZN6thrust24THRUST_300001_SM_1000_NS8cuda_cub4core6detail13_kernel_agentINS1_8__reduce11ReduceAgentINS0_12zip_iteratorIN4cuda3std3__45tupleIJPKfNS0_17counting_iteratorIlNS0_11use_defaultESF_SF_EEEEEEEPNSB_IJflEEESJ_iNS1_9__extrema9arg_max_fIflNSA_4lessIfEEEEEEJSI_SK_iN3cub18CUB_300001_SM_100013GridEvenShareIiEENSS_9GridQueueIjEESP_EEEvDpT0_)
        /*0218*/ 	.word	0x0000001d


	//----- nvinfo : EIATTR_FRAME_SIZE
	.align		4
.L_134:
        /*021c*/ 	.byte	0x04, 0x11
        /*021e*/ 	.short	(.L_136 - .L_135)
	.align		4
.L_135:
        /*0220*/ 	.word	index@(_ZN6thrust24THRUST_300001_SM_1000_NS8cuda_cub4core6detail13_kernel_agentINS1_8__reduce11ReduceAgentINS0_12zip_iteratorIN4cuda3std3__45tupleIJPKfNS0_17counting_iteratorIlNS0_11use_defaultESF_SF_EEEEEEEPNSB_IJflEEESJ_iNS1_9__extrema9arg_max_fIflNSA_4lessIfEEEEEEJSI_SK_iN3cub18CUB_300001_SM_100013GridEvenShareIiEENSS_9GridQueueIjEESP_EEEvDpT0_)
        /*0224*/ 	.word	0x00000000


	//----- nvinfo : EIATTR_REGCOUNT
	.align		4
.L_136:
        /*0228*/ 	.byte	0x04, 0x2f
        /*022a*/ 	.short	(.L_138 - .L_137)
	.align		4
.L_137:
        /*022c*/ 	.word	index@(_ZN6thrust24THRUST_300001_SM_1000_NS8cuda_cub4core6detail13_kernel_agentINS1_8__reduce11ReduceAgentIPN4cuda3std3__45tupleIJflEEESC_SB_iNS1_9__extrema9arg_max_fIflNS9_4lessIfEEEEEEJSC_SC_iSH_EEEvDpT0_)
        /*0230*/ 	.word	0x00000020


	//----- nvinfo : EIATTR_FRAME_SIZE
	.align		4
.L_138:
        /*0234*/ 	.byte	0x04, 0x11
        /*0236*/ 	.short	(.L_140 - .L_139)
	.align		4
.L_139:
        /*0238*/ 	.word	index@(_ZN6thrust24THRUST_300001_SM_1000_NS8cuda_cub4core6detail13_kernel_agentINS1_8__reduce11ReduceAgentIPN4cuda3std3__45tupleIJflEEESC_SB_iNS1_9__extrema9arg_max_fIflNS9_4lessIfEEEEEEJSC_SC_iSH_EEEvDpT0_)
        /*023c*/ 	.word	0x00000000


	//----- nvinfo : EIATTR_REGCOUNT
	.align		4
.L_140:
        /*0240*/ 	.byte	0x04, 0x2f
        /*0242*/ 	.short	(.L_142 - .L_141)
	.align		4
.L_141:
        /*0244*/ 	.word	index@(_ZN6thrust24THRUST_300001_SM_1000_NS8cuda_cub4core6detail13_kernel_agentINS1_8__reduce11ReduceAgentINS0_12zip_iteratorIN4cuda3std3__45tupleIJPKfNS0_17counting_iteratorIlNS0_11use_defaultESF_SF_EEEEEEEPNSB_IJflEEESJ_lNS1_9__extrema9arg_max_fIflNSA_4lessIfEEEEEEJSI_SK_lSP_EEEvDpT0_)
        /*0248*/ 	.word	0x0000001c


	//----- nvinfo : EIATTR_FRAME_SIZE
	.align		4
.L_142:
        /*024c*/ 	.byte	0x04, 0x11
        /*024e*/ 	.short	(.L_144 - .L_143)
	.align		4
.L_143:
        /*0250*/ 	.word	index@(_ZN6thrust24THRUST_300001_SM_1000_NS8cuda_cub4core6detail13_kernel_agentINS1_8__reduce11ReduceAgentINS0_12zip_iteratorIN4cuda3std3__45tupleIJPKfNS0_17counting_iteratorIlNS0_11use_defaultESF_SF_EEEEEEEPNSB_IJflEEESJ_lNS1_9__extrema9arg_max_fIflNSA_4lessIfEEEEEEJSI_SK_lSP_EEEvDpT0_)
        /*0254*/ 	.word	0x00000000


	//----- nvinfo : EIATTR_REGCOUNT
	.align		4
.L_144:
        /*0258*/ 	.byte	0x04, 0x2f
        /*025a*/ 	.short	(.L_146 - .L_145)
	.align		4
.L_145:
        /*025c*/ 	.word	index@(_ZN6thrust24THRUST_300001_SM_1000_NS8cuda_cub4core6detail13_kernel_agentINS1_8__reduce11ReduceAgentINS0_12zip_iteratorIN4cuda3std3__45tupleIJPKfNS0_17counting_iteratorIlNS0_11use_defaultESF_SF_EEEEEEEPNSB_IJflEEESJ_lNS1_9__extrema9arg_max_fIflNSA_4lessIfEEEEEEJSI_SK_lN3cub18CUB_300001_SM_100013GridEvenShareIlEENSS_9GridQueueIyEESP_EEEvDpT0_)
        /*0260*/ 	.word	0x0000001e


	//----- nvinfo : EIATTR_FRAME_SIZE
	.align		4
.L_146:
        /*0264*/ 	.byte	0x04, 0x11
        /*0266*/ 	.short	(.L_148 - .L_147)
	.align		4
.L_147:
        /*0268*/ 	.word	index@(_ZN6thrust24THRUST_300001_SM_1000_NS8cuda_cub4core6detail13_kernel_agentINS1_8__reduce11ReduceAgentINS0_12zip_iteratorIN4cuda3std3__45tupleIJPKfNS0_17counting_iteratorIlNS0_11use_defaultESF_SF_EEEEEEEPNSB_IJflEEESJ_lNS1_9__extrema9arg_max_fIflNSA_4lessIfEEEEEEJSI_SK_lN3cub18CUB_300001_SM_100013GridEvenShareIlEENSS_9GridQueueIyEESP_EEEvDpT0_)
        /*026c*/ 	.word	0x00000000


	//----- nvinfo : EIATTR_REGCOUNT
	.align		4
.L_148:
        /*0270*/ 	.byte	0x04, 0x2f
        /*0272*/ 	.short	(.L_150 - .L_149)
	.align		4
.L_149:
        /*0274*/ 	.word	index@(_ZN6thrust24THRUST_300001_SM_1000_NS8cuda_cub4core6detail13_kernel_agentINS1_8__reduce11ReduceAgentIPN4cuda3std3__45tupleIJflEEESC_SB_lNS1_9__extrema9arg_max_fIflNS9_4lessIfEEEEEEJSC_SC_iSH_EEEvDpT0_)
        /*0278*/ 	.word	0x00000020


	//----- nvinfo : EIATTR_FRAME_SIZE
	.align		4
.L_150:
        /*027c*/ 	.byte	0x04, 0x11
        /*027e*/ 	.short	(.L_152 - .L_151)
	.align		4
.L_151:
        /*0280*/ 	.word	index@(_ZN6thrust24THRUST_300001_SM_1000_NS8cuda_cub4core6detail13_kernel_agentINS1_8__reduce11ReduceAgentIPN4cuda3std3__45tupleIJflEEESC_SB_lNS1_9__extrema9arg_max_fIflNS9_4lessIfEEEEEEJSC_SC_iSH_EEEvDpT0_)
        /*0284*/ 	.word	0x00000000


	//----- nvinfo : EIATTR_REGCOUNT
	.align		4
.L_152:
        /*0288*/ 	.byte	0x04, 0x2f
        /*028a*/ 	.short	(.L_154 - .L_153)
	.align		4
.L_153:
        /*028c*/ 	.word	index@(_ZN3cub18CUB_300001_SM_10006detail11EmptyKernelIvEEvv)
        /*0290*/ 	.word	0x00000004


	//----- nvinfo : EIATTR_FRAME_SIZE
	.align		4
.L_154:
        /*0294*/ 	.byte	0x04, 0x11
        /*0296*/ 	.short	(.L_156 - .L_155)
	.align		4
.L_155:
        /*0298*/ 	.word	index@(_ZN3cub18CUB_300001_SM_10006detail11EmptyKernelIvEEvv)
        /*029c*/ 	.word	0x00000000


	//----- nvinfo : EIATTR_MIN_STACK_SIZE
	.align		4
.L_156:
        /*02a0*/ 	.byte	0x04, 0x12
        /*02a2*/ 	.short	(.L_158 - .L_157)
	.align		4
.L_157:
        /*02a4*/ 	.word	index@(_ZN3cub18CUB_300001_SM_10006detail11EmptyKernelIvEEvv)
        /*02a8*/ 	.word	0x00000000


	//----- nvinfo : EIATTR_MIN_STACK_SIZE
	.align		4
.L_158:
        /*02ac*/ 	.byte	0x04, 0x12
        /*02ae*/ 	.short	(.L_160 - .L_159)
	.align		4
.L_159:
        /*02b0*/ 	.word	index@(_ZN6thrust24THRUST_300001_SM_1000_NS8cuda_cub4core6detail13_kernel_agentINS1_8__reduce11ReduceAgentIPN4cuda3std3__45tupleIJflEEESC_SB_lNS1_9__extrema9arg_max_fIflNS9_4lessIfEEEEEEJSC_SC_iSH_EEEvDpT0_)
        /*02b4*/ 	.word	0x00000000


	//----- nvinfo : EIATTR_MIN_STACK_SIZE
	.align		4
.L_160:
        /*02b8*/ 	.byte	0x04, 0x12
        /*02ba*/ 	.short	(.L_162 - .L_161)
	.align		4
.L_161:
        /*02bc*/ 	.word	index@(_ZN6thrust24THRUST_300001_SM_1000_NS8cuda_cub4core6detail13_kernel_agentINS1_8__reduce11ReduceAgentINS0_12zip_iteratorIN4cuda3std3__45tupleIJPKfNS0_17counting_iteratorIlNS0_11use_defaultESF_SF_EEEEEEEPNSB_IJflEEESJ_lNS1_9__extrema9arg_max_fIflNSA_4lessIfEEEEEEJSI_SK_lN3cub18CUB_300001_SM_100013GridEvenShareIlEENSS_9GridQueueIyEESP_EEEvDpT0_)
        /*02c0*/ 	.word	0x00000000


	//----- nvinfo : EIATTR_MIN_STACK_SIZE
	.align		4
.L_162:
        /*02c4*/ 	.byte	0x04, 0x12
        /*02c6*/ 	.short	(.L_164 - .L_163)
	.align		4
.L_163:
        /*02c8*/ 	.word	index@(_ZN6thrust24THRUST_300001_SM_1000_NS8cuda_cub4core6detail13_kernel_agentINS1_8__reduce11ReduceAgentINS0_12zip_iteratorIN4cuda3std3__45tupleIJPKfNS0_17counting_iteratorIlNS0_11use_defaultESF_SF_EEEEEEEPNSB_IJflEEESJ_lNS1_9__extrema9arg_max_fIflNSA_4lessIfEEEEEEJSI_SK_lSP_EEEvDpT0_)
        /*02cc*/ 	.word	0x00000000


	//----- nvinfo : EIATTR_MIN_STACK_SIZE
	.align		4
.L_164:
        /*02d0*/ 	.byte	0x04, 0x12
        /*02d2*/ 	.short	(.L_166 - .L_165)
	.align		4
.L_165:
        /*02d4*/ 	.word	index@(_ZN6thrust24THRUST_300001_SM_1000_NS8cuda_cub4core6detail13_kernel_agentINS1_8__reduce11ReduceAgentIPN4cuda3std3__45tupleIJflEEESC_SB_iNS1_9__extrema9arg_max_fIflNS9_4lessIfEEEEEEJSC_SC_iSH_EEEvDpT0_)
        /*02d8*/ 	.word	0x00000000


	//----- nvinfo : EIATTR_MIN_STACK_SIZE
	.align		4
.L_166:
        /*02dc*/ 	.byte	0x04, 0x12
        /*02de*/ 	.short	(.L_168 - .L_167)
	.align		4
.L_167:
        /*02e0*/ 	.word	index@(_ZN6thrust24THRUST_300001_SM_1000_NS8cuda_cub4core6detail13_kernel_agentINS1_8__reduce11ReduceAgentINS0_12zip_iteratorIN4cuda3std3__45tupleIJPKfNS0_17counting_iteratorIlNS0_11use_defaultESF_SF_EEEEEEEPNSB_IJflEEESJ_iNS1_9__extrema9arg_max_fIflNSA_4lessIfEEEEEEJSI_SK_iN3cub18CUB_300001_SM_100013GridEvenShareIiEENSS_9GridQueueIjEESP_EEEvDpT0_)
        /*02e4*/ 	.word	0x00000000


	//----- nvinfo : EIATTR_MIN_STACK_SIZE
	.align		4
.L_168:
        /*02e8*/ 	.byte	0x04, 0x12
        /*02ea*/ 	.short	(.L_170 - .L_169)
	.align		4
.L_169:
        /*02ec*/ 	.word	index@(_ZN6thrust24THRUST_300001_SM_1000_NS8cuda_cub4core6detail13_kernel_agentINS1_8__reduce11ReduceAgentINS0_12zip_iteratorIN4cuda3std3__45tupleIJPKfNS0_17counting_iteratorIlNS0_11use_defaultESF_SF_EEEEEEEPNSB_IJflEEESJ_iNS1_9__extrema9arg_max_fIflNSA_4lessIfEEEEEEJSI_SK_iSP_EEEvDpT0_)
        /*02f0*/ 	.word	0x00000000


	//----- nvinfo : EIATTR_MIN_STACK_SIZE
	.align		4
.L_170:
        /*02f4*/ 	.byte	0x04, 0x12
        /*02f6*/ 	.short	(.L_172 - .L_171)
	.align		4
.L_171:
        /*02f8*/ 	.word	index@(_ZN6thrust24THRUST_300001_SM_1000_NS8cuda_cub4core6detail13_kernel_agentINS1_8__reduce11ReduceAgentIPN4cuda3std3__45tupleIJflEEESC_SB_lNS1_9__extrema9arg_min_fIflNS9_4lessIfEEEEEEJSC_SC_iSH_EEEvDpT0_)
        /*02fc*/ 	.word	0x00000000


	//----- nvinfo : EIATTR_MIN_STACK_SIZE
	.align		4
.L_172:
        /*0300*/ 	.byte	0x04, 0x12
        /*0302*/ 	.short	(.L_174 - .L_173)
	.align		4
.L_173:
        /*0304*/ 	.word	index@(_ZN6thrust24THRUST_300001_SM_1000_NS8cuda_cub4core6detail13_kernel_agentINS1_8__reduce10DrainAgentIlEEJN3cub18CUB_300001_SM_10009GridQueueIyEElEEEvDpT0_)
        /*0308*/ 	.word	0x00000000


	//----- nvinfo : EIATTR_MIN_STACK_SIZE
	.align		4
.L_174:
        /*030c*/ 	.byte	0x04, 0x12
        /*030e*/ 	.short	(.L_176 - .L_175)
	.align		4
.L_175:
        /*0310*/ 	.word	index@(_ZN6thrust24THRUST_300001_SM_1000_NS8cuda_cub4core6detail13_kernel_agentINS1_8__reduce11ReduceAgentINS0_12zip_iteratorIN4cuda3std3__45tupleIJPKfNS0_17counting_iteratorIlNS0_11use_defaultESF_SF_EEEEEEEPNSB_IJflEEESJ_lNS1_9__extrema9arg_min_fIflNSA_4lessIfEEEEEEJSI_SK_lN3cub18CUB_300001_SM_100013GridEvenShareIlEENSS_9GridQueueIyEESP_EEEvDpT0_)
        /*0314*/ 	.word	0x00000000


	//----- nvinfo : EIATTR_MIN_STACK_SIZE
	.align		4
.L_176:
        /*0318*/ 	.byte	0x04, 0x12
        /*031a*/ 	.short	(.L_178 - .L_177)
	.align		4
.L_177:
        /*031c*/ 	.word	index@(_ZN6thrust24THRUST_300001_SM_1000_NS8cuda_cub4core6detail13_kernel_agentINS1_8__reduce11ReduceAgentINS0_12zip_iteratorIN4cuda3std3__45tupleIJPKfNS0_17counting_iteratorIlNS0_11use_defaultESF_SF_EEEEEEEPNSB_IJflEEESJ_lNS1_9__extrema9arg_min_fIflNSA_4lessIfEEEEEEJSI_SK_lSP_EEEvDpT0_)
        /*0320*/ 	.word	0x00000000


	//----- nvinfo : EIATTR_MIN_STACK_SIZE
	.align		4
.L_178:
        /*0324*/ 	.byte	0x04, 0x12
        /*0326*/ 	.short	(.L_180 - .L_179)
	.align		4
.L_179:
        /*0328*/ 	.word	index@(_ZN6thrust24THRUST_300001_SM_1000_NS8cuda_cub4core6detail13_kernel_agentINS1_8__reduce11ReduceAgentIPN4cuda3std3__45tupleIJflEEESC_SB_iNS1_9__extrema9arg_min_fIflNS9_4lessIfEEEEEEJSC_SC_iSH_EEEvDpT0_)
        /*032c*/ 	.word	0x00000000


	//----- nvinfo : EIATTR_MIN_STACK_SIZE
	.align		4
.L_180:
        /*0330*/ 	.byte	0x04, 0x12
        /*0332*/ 	.short	(.L_182 - .L_181)
	.align		4
.L_181:
        /*0334*/ 	.word	index@(_ZN6thrust24THRUST_300001_SM_1000_NS8cuda_cub4core6detail13_kernel_agentINS1_8__reduce10DrainAgentIiEEJN3cub18CUB_300001_SM_10009GridQueueIjEEiEEEvDpT0_)
        /*0338*/ 	.word	0x00000000


	//----- nvinfo : EIATTR_MIN_STACK_SIZE
	.align		4
.L_182:
        /*033c*/ 	.byte	0x04, 0x12
        /*033e*/ 	.short	(.L_184 - .L_183)
	.align		4
.L_183:
        /*0340*/ 	.word	index@(_ZN6thrust24THRUST_300001_SM_1000_NS8cuda_cub4core6detail13_kernel_agentINS1_8__reduce11ReduceAgentINS0_12zip_iteratorIN4cuda3std3__45tupleIJPKfNS0_17counting_iteratorIlNS0_11use_defaultESF_SF_EEEEEEEPNSB_IJflEEESJ_iNS1_9__extrema9arg_min_fIflNSA_4lessIfEEEEEEJSI_SK_iN3cub18CUB_300001_SM_100013GridEvenShareIiEENSS_9GridQueueIjEESP_EEEvDpT0_)
        /*0344*/ 	.word	0x00000000


	//----- nvinfo : EIATTR_MIN_STACK_SIZE
	.align		4
.L_184:
        /*0348*/ 	.byte	0x04, 0x12
        /*034a*/ 	.short	(.L_186 - .L_185)
	.align		4
.L_185:
        /*034c*/ 	.word	index@(_ZN6thrust24THRUST_300001_SM_1000_NS8cuda_cub4core6detail13_kernel_agentINS1_8__reduce11ReduceAgentINS0_12zip_iteratorIN4cuda3std3__45tupleIJPKfNS0_17counting_iteratorIlNS0_11use_defaultESF_SF_EEEEEEEPNSB_IJflEEESJ_iNS1_9__extrema9arg_min_fIflNSA_4lessIfEEEEEEJSI_SK_iSP_EEEvDpT0_)
        /*0350*/ 	.word	0x00000000


	//----- nvinfo : EIATTR_MIN_STACK_SIZE
	.align		4
.L_186:
        /*0354*/ 	.byte	0x04, 0x12
        /*0356*/ 	.short	(.L_188 - .L_187)
	.align		4
.L_187:
        /*0358*/ 	.word	index@(_Z30_bfloat16_to_float_cuda_kernelPKtiiPf)
        /*035c*/ 	.word	0x00000000


	//----- nvinfo : EIATTR_MIN_STACK_SIZE
	.align		4
.L_188:
        /*0360*/ 	.byte	0x04, 0x12
        /*0362*/ 	.short	(.L_190 - .L_189)
	.align		4
.L_189:
        /*0364*/ 	.word	index@(_Z30_float_to_bfloat16_cuda_kernelPKfiiPt)
        /*0368*/ 	.word	0x00000000


	//----- nvinfo : EIATTR_MIN_STACK_SIZE
	.align		4
.L_190:
        /*036c*/ 	.byte	0x04, 0x12
        /*036e*/ 	.short	(.L_192 - .L_191)
	.align		4
.L_191:
        /*0370*/ 	.word	index@(_Z38_fusednbitrowwise_to_float_cuda_kerneliPKhiiPf)
        /*0374*/ 	.word	0x00000000


	//----- nvinfo : EIATTR_MIN_STACK_SIZE
	.align		4
.L_192:
        /*0378*/ 	.byte	0x04, 0x12
        /*037a*/ 	.short	(.L_194 - .L_193)
	.align		4
.L_193:
        /*037c*/ 	.word	index@(_Z38_float_to_fusednbitrowwise_cuda_kerneliPKfiiPh)
        /*0380*/ 	.word	0x00000000


	//----- nvinfo : EIATTR_MIN_STACK_SIZE
	.align		4
.L_194:
        /*0384*/ 	.byte	0x04, 0x12
        /*0386*/ 	.short	(.L_196 - .L_195)
	.align		4
.L_195:
        /*0388*/ 	.word	index@(_Z31_fake_8bit_quantize_cuda_kernelPKfiiPf)
        /*038c*/ 	.word	0x00000000


	//----- nvinfo : EIATTR_MIN_STACK_SIZE
	.align		4
.L_196:
        /*0390*/ 	.byte	0x04, 0x12
        /*0392*/ 	.short	(.L_198 - .L_197)
	.align		4
.L_197:
        /*0394*/ 	.word	index@(_Z38_fused8bitrowwise_to_float_cuda_kernelPKhiiPf)
        /*0398*/ 	.word	0x00000000


	//----- nvinfo : EIATTR_MIN_STACK_SIZE
	.align		4
.L_198:
        /*039c*/ 	.byte	0x04, 0x12
        /*039e*/ 	.short	(.L_200 - .L_199)
	.align		4
.L_199:
        /*03a0*/ 	.word	index@(_Z38_float_to_fused8bitrowwise_cuda_kernelPKfiiPh)
        /*03a4*/ 	.word	0x00000000


	//----- nvinfo : EIATTR_MIN_STACK_SIZE
	.align		4
.L_200:
        /*03a8*/ 	.byte	0x04, 0x12
        /*03aa*/ 	.short	(.L_202 - .L_201)
	.align		4
.L_201:
        /*03ac*/ 	.word	index@(_Z34_compute_8bit_quantize_cuda_kernelPKfS0_iiPh)
        /*03b0*/ 	.word	0x00000000


	//----- nvinfo : EIATTR_MIN_STACK_SIZE
	.align		4
.L_202:
        /*03b4*/ 	.byte	0x04, 0x12
        /*03b6*/ 	.short	(.L_204 - .L_203)
	.align		4
.L_203:
        /*03b8*/ 	.word	index@(_Z28_get_8bit_qparam_cuda_kernelPKfiiPhPf)
        /*03bc*/ 	.word	0x00000000
.L_204:


//--------------------- .nv.compat                --------------------------
	.section	.nv.compat,"",@"SHT_CUDA_COMPAT_INFO"
	.align	4
        /*0000*/ 	.byte	0x02, 0x09, 0x00, 0x00, 0x02, 0x02, 0x01, 0x00, 0x02, 0x05, 0x05, 0x00, 0x03, 0x07, 0x01, 0x01
        /*0010*/ 	.byte	0x02, 0x03, 0x00, 0x00, 0x02, 0x06, 0x01, 0x00, 0x04, 0x0b, 0x08, 0x00, 0x01, 0x00, 0x00, 0x00
        /*0020*/ 	.byte	0x00, 0x00, 0x00, 0x00


//--------------------- .nv.info._ZN3cub18CUB_300001_SM_10006detail11EmptyKernelIvEEvv --------------------------
	.section	.nv.info._ZN3cub18CUB_300001_SM_10006detail11EmptyKernelIvEEvv,"",@"SHT_CUDA_INFO"
	.sectionflags	@""
	.align	4


	//----- nvinfo : EIATTR_CUDA_API_VERSION
	.align		4
        /*0000*/ 	.byte	0x04, 0x37
        /*0002*/ 	.short	(.L_206 - .L_205)
.L_205:
        /*0004*/ 	.word	0x00000082


	//----- nvinfo : EIATTR_SPARSE_MMA_MASK
	.align		4
.L_206:
        /*0008*/ 	.byte	0x03, 0x50
        /*000a*/ 	.short	0x0000


	//----- nvinfo : EIATTR_MAXREG_COUNT
	.align		4
        /*000c*/ 	.byte	0x03, 0x1b
        /*000e*/ 	.short	0x00ff


	//----- nvinfo : EIATTR_MERCURY_ISA_VERSION
	.align		4
        /*0010*/ 	.byte	0x03, 0x5f
        /*0012*/ 	.short	0x0101


	//----- nvinfo : EIATTR_VRC_CTA_INIT_COUNT
	.align		4
        /*0014*/ 	.byte	0x02, 0x4a
	.zero		1
	.zero		1


	//----- nvinfo : EIATTR_EXIT_INSTR_OFFSETS
	.align		4
        /*0018*/ 	.byte	0x04, 0x1c
        /*001a*/ 	.short	(.L_208 - .L_207)


	//   ....[0]....
.L_207:
        /*001c*/ 	.word	0x00000010


	//----- nvinfo : EIATTR_SW_WAR
	.align		4
.L_208:
        /*0020*/ 	.byte	0x04, 0x36
        /*0022*/ 	.short	(.L_210 - .L_209)
.L_209:
        /*0024*/ 	.word	0x00000008
.L_210:


//--------------------- .nv.info._ZN6thrust24THRUST_300001_SM_1000_NS8cuda_cub4core6detail13_kernel_agentINS1_8__reduce11ReduceAgentIPN4cuda3std3__45tupleIJflEEESC_SB_lNS1_9__extrema9arg_max_fIflNS9_4lessIfEEEEEEJSC_SC_iSH_EEEvDpT0_ --------------------------
	.section	.nv.info._ZN6thrust24THRUST_300001_SM_1000_NS8cuda_cub4core6detail13_kernel_agentINS1_8__reduce11ReduceAgentIPN4cuda3std3__45tupleIJflEEESC_SB_lNS1_9__extrema9arg_max_fIflNS9_4lessIfEEEEEEJSC_SC_iSH_EEEvDpT0_,"",@"SHT_CUDA_INFO"
	.sectionflags	@""
	.align	4


	//----- nvinfo : EIATTR_CUDA_API_VERSION
	.align		4
        /*0000*/ 	.byte	0x04, 0x37
        /*0002*/ 	.short	(.L_212 - .L_211)
.L_211:
        /*0004*/ 	.word	0x00000082


	//----- nvinfo : EIATTR_KPARAM_INFO
	.align		4
.L_212:
        /*0008*/ 	.byte	0x04, 0x17
        /*000a*/ 	.short	(.L_214 - .L_213)
.L_213:
        /*000c*/ 	.word	0x00000000
        /*0010*/ 	.short	0x0003
        /*0012*/ 	.short	0x0014
        /*0014*/ 	.byte	0x00, 0xf0, 0x05, 0x00


	//----- nvinfo : EIATTR_KPARAM_INFO
	.align		4
.L_214:
        /*0018*/ 	.byte	0x04, 0x17
        /*001a*/ 	.short	(.L_216 - .L_215)
.L_215:
        /*001c*/ 	.word	0x00000000
        /*0020*/ 	.short	0x0002
        /*0022*/ 	.short	0x0010
        /*0024*/ 	.byte	0x00, 0xf0, 0x11, 0x00


	//----- nvinfo : EIATTR_KPARAM_INFO
	.align		4
.L_216:
        /*0028*/ 	.byte	0x04, 0x17
        /*002a*/ 	.short	(.L_218 - .L_217)
.L_217:
        /*002c*/ 	.word	0x00000000
        /*0030*/ 	.short	0x0001
        /*0032*/ 	.short	0x0008
        /*0034*/ 	.byte	0x00, 0xf5, 0x21, 0x00


	//----- nvinfo : EIATTR_KPARAM_INFO
	.align		4
.L_218:
        /*0038*/ 	.byte	0x04, 0x17
        /*003a*/ 	.short	(.L_220 - .L_219)
.L_219:
        /*003c*/ 	.word	0x00000000
        /*0040*/ 	.short	0x0000
        /*0042*/ 	.short	0x0000
        /*0044*/ 	.byte	0x00, 0xf5, 0x21, 0x00


	//----- nvinfo : EIATTR_SPARSE_MMA_MASK
	.align		4
.L_220:
        /*0048*/ 	.byte	0x03, 0x50
        /*004a*/ 	.short	0x0000


	//----- nvinfo : EIATTR_MAXREG_COUNT
	.align		4
        /*004c*/ 	.byte	0x03, 0x1b
        /*004e*/ 	.short	0x00ff


	//----- nvinfo : EIATTR_NUM_BARRIERS
	.align		4
        /*0050*/ 	.byte	0x02, 0x4c
        /*0052*/ 	.byte	0x01
	.zero		1


	//----- nvinfo : EIATTR_MERCURY_ISA_VERSION
	.align		4
        /*0054*/ 	.byte	0x03, 0x5f
        /*0056*/ 	.short	0x0101


	//----- nvinfo : EIATTR_COOP_GROUP_MASK_REGIDS
	.align		4
        /*0058*/ 	.byte	0x04, 0x29
        /*005a*/ 	.short	(.L_222 - .L_221)


	//   ....[0]....
.L_221:
        /*005c*/ 	.word	0xffffffff


	//   ....[1]....
        /*0060*/ 	.word	0xffffffff


	//   ....[2]....
        /*0064*/ 	.word	0xffffffff


	//   ....[3]....
        /*0068*/ 	.word	0xffffffff


	//   ....[4]....
        /*006c*/ 	.word	0xffffffff


	//   ....[5]....
        /*0070*/ 	.word	0xffffffff


	//   ....[6]....
        /*0074*/ 	.word	0xffffffff


	//   ....[7]....
        /*0078*/ 	.word	0xffffffff


	//   ....[8]....
        /*007c*/ 	.word	0xffffffff


	//   ....[9]....
        /*0080*/ 	.word	0xffffffff


	//   ....[10]....
        /*0084*/ 	.word	0xffffffff


	//   ....[11]....
        /*0088*/ 	.word	0xffffffff


	//   ....[12]....
        /*008c*/ 	.word	0xffffffff


	//   ....[13]....
        /*0090*/ 	.word	0xffffffff


	//   ....[14]....
        /*0094*/ 	.word	0xffffffff


	//   ....[15]....
        /*0098*/ 	.word	0xffffffff


	//   ....[16]....
        /*009c*/ 	.word	0xffffffff


	//   ....[17]....
        /*00a0*/ 	.word	0xffffffff


	//   ....[18]....
        /*00a4*/ 	.word	0xffffffff


	//   ....[19]....
        /*00a8*/ 	.word	0xffffffff


	//   ....[20]....
        /*00ac*/ 	.word	0xffffffff


	//   ....[21]....
        /*00b0*/ 	.word	0xffffffff


	//   ....[22]....
        /*00b4*/ 	.word	0xffffffff


	//   ....[23]....
        /*00b8*/ 	.word	0xffffffff


	//   ....[24]....
        /*00bc*/ 	.word	0xffffffff


	//   ....[25]....
        /*00c0*/ 	.word	0xffffffff


	//   ....[26]....
        /*00c4*/ 	.word	0xffffffff


	//   ....[27]....
        /*00c8*/ 	.word	0xffffffff


	//   ....[28]....
        /*00cc*/ 	.word	0xffffffff


	//   ....[29]....
        /*00d0*/ 	.word	0xffffffff


	//   ....[30]....
        /*00d4*/ 	.word	0xffffffff


	//   ....[31]....
        /*00d8*/ 	.word	0xffffffff


	//   ....[32]....
        /*00dc*/ 	.word	0xffffffff


	//   ....[33]....
        /*00e0*/ 	.word	0xffffffff


	//   ....[34]....
        /*00e4*/ 	.word	0xffffffff


	//   ....[35]....
        /*00e8*/ 	.word	0xffffffff


	//   ....[36]....
        /*00ec*/ 	.word	0xffffffff


	//   ....[37]....
        /*00f0*/ 	.word	0xffffffff


	//   ....[38]....
        /*00f4*/ 	.word	0xffffffff


	//   ....[39]....
        /*00f8*/ 	.word	0xffffffff


	//   ....[40]....
        /*00fc*/ 	.word	0xffffffff


	//   ....[41]....
        /*0100*/ 	.word	0xffffffff


	//   ....[42]....
        /*0104*/ 	.word	0xffffffff


	//   ....[43]....
        /*0108*/ 	.word	0xffffffff


	//   ....[44]....
        /*010c*/ 	.word	0xffffffff


	//----- nvinfo : EIATTR_COOP_GROUP_INSTR_OFFSETS
	.align		4
.L_222:
        /*0110*/ 	.byte	0x04, 0x28
        /*0112*/ 	.short	(.L_224 - .L_223)


	//   ....[0]....
.L_223:
        /*0114*/ 	.word	0x00000a60


	//   ....[1]....
        /*0118*/ 	.word	0x00000a90


	//   ....[2]....
        /*011c*/ 	.word	0x00000aa0


	//   ....[3]....
        /*0120*/ 	.word	0x00000c00


	//   ....[4]....
        /*0124*/ 	.word	0x00000c40


	//   ....[5]....
        /*0128*/ 	.word	0x00000c80


	//   ....[6]....
        /*012c*/ 	.word	0x00000dc0


	//   ....[7]....
        /*0130*/ 	.word	0x00000df0


	//   ....[8]....
        /*0134*/ 	.word	0x00000e20


	//   ....[9]....
        /*0138*/ 	.word	0x00000f50


	//   ....[10]....
        /*013c*/ 	.word	0x00000f80


	//   ....[11]....
        /*0140*/ 	.word	0x00000fb0


	//   ....[12]....
        /*0144*/ 	.word	0x000010e0


	//   ....[13]....
        /*0148*/ 	.word	0x00001110


	//   ....[14]....
        /*014c*/ 	.word	0x00001140


	//   ....[15]....
        /*0150*/ 	.word	0x00001d00


	//   ....[16]....
        /*0154*/ 	.word	0x00001d10


	//   ....[17]....
        /*0158*/ 	.word	0x00001d20


	//   ....[18]....
        /*015c*/ 	.word	0x00001ef0


	//   ....[19]....
        /*0160*/ 	.word	0x00001f30


	//   ....[20]....
        /*0164*/ 	.word	0x00001f60


	//   ....[21]....
        /*0168*/ 	.word	0x00002090


	//   ....[22]....
        /*016c*/ 	.word	0x000020c0


	//   ....[23]....
        /*0170*/ 	.word	0x000020f0


	//   ....[24]....
        /*0174*/ 	.word	0x00002220


	//   ....[25]....
        /*0178*/ 	.word	0x00002250


	//   ....[26]....
        /*017c*/ 	.word	0x00002280


	//   ....[27]....
        /*0180*/ 	.word	0x000023b0


	//   ....[28]....
        /*0184*/ 	.word	0x000023e0


	//   ....[29]....
        /*0188*/ 	.word	0x00002410


	//   ....[30]....
        /*018c*/ 	.word	0x00004a60


	//   ....[31]....
        /*0190*/ 	.word	0x00004a80


	//   ....[32]....
        /*0194*/ 	.word	0x00004a90


	//   ....[33]....
        /*0198*/ 	.word	0x00004c30


	//   ....[34]....
        /*019c*/ 	.word	0x00004c60


	//   ....[35]....
        /*01a0*/ 	.word	0x00004c90


	//   ....[36]....
        /*01a4*/ 	.word	0x00004dc0


	//   ....[37]....
        /*01a8*/ 	.word	0x00004df0


	//   ....[38]....
        /*01ac*/ 	.word	0x00004e20


	//   ....[39]....
        /*01b0*/ 	.word	0x00004f50


	//   ....[40]....
        /*01b4*/ 	.word	0x00004f80


	//   ....[41]....
        /*01b8*/ 	.word	0x00004fb0


	//   ....[42]....
        /*01bc*/ 	.word	0x000050e0


	//   ....[43]....
        /*01c0*/ 	.word	0x00005110


	//   ....[44]....
        /*01c4*/ 	.word	0x00005140


	//----- nvinfo : EIATTR_VRC_CTA_INIT_COUNT
	.align		4
.L_224:
        /*01c8*/ 	.byte	0x02, 0x4a
	.zero		1
	.zero		1


	//----- nvinfo : EIATTR_EXIT_INSTR_OFFSETS
	.align		4
        /*01cc*/ 	.byte	0x04, 0x1c
        /*01ce*/ 	.short	(.L_226 - .L_225)


	//   ....[0]....
.L_225:
        /*01d0*/ 	.word	0x00000030


	//   ....[1]....
        /*01d4*/ 	.word	0x00005c50


	//   ....[2]....
        /*01d8*/ 	.word	0x00005cc0


	//----- nvinfo : EIATTR_MAX_THREADS
	.align		4
.L_226:
        /*01dc*/ 	.byte	0x04, 0x05
        /*01de*/ 	.short	(.L_228 - .L_227)
.L_227:
        /*01e0*/ 	.word	0x00000100
        /*01e4*/ 	.word	0x00000001
        /*01e8*/ 	.word	0x00000001


	//----- nvinfo : EIATTR_CRS_STACK_SIZE
	.align		4
.L_228:
        /*01ec*/ 	.byte	0x04, 0x1e
        /*01ee*/ 	.short	(.L_230 - .L_229)
.L_229:
        /*01f0*/ 	.word	0x00000000


	//----- nvinfo : EIATTR_CBANK_PARAM_SIZE
	.align		4
.L_230:
        /*01f4*/ 	.byte	0x03, 0x19
        /*01f6*/ 	.short	0x0015


	//----- nvinfo : EIATTR_PARAM_CBANK
	.align		4
        /*01f8*/ 	.byte	0x04, 0x0a
        /*01fa*/ 	.short	(.L_232 - .L_231)
	.align		4
.L_231:
        /*01fc*/ 	.word	index@(.nv.constant0._ZN6thrust24THRUST_300001_SM_1000_NS8cuda_cub4core6detail13_kernel_agentINS1_8__reduce11ReduceAgentIPN4cuda3std3__45tupleIJflEEESC_SB_lNS1_9__extrema9arg_max_fIflNS9_4lessIfEEEEEEJSC_SC_iSH_EEEvDpT0_)
        /*0200*/ 	.short	0x0380
        /*0202*/ 	.short	0x0015


	//----- nvinfo : EIATTR_SW_WAR
	.align		4
.L_232:
        /*0204*/ 	.byte	0x04, 0x36
        /*0206*/ 	.short	(.L_234 - .L_233)
.L_233:
        /*0208*/ 	.word	0x00000008
.L_234:


//--------------------- .nv.info._ZN6thrust24THRUST_300001_SM_1000_NS8cuda_cub4core6detail13_kernel_agentINS1_8__reduce11ReduceAgentINS0_12zip_iteratorIN4cuda3std3__45tupleIJPKfNS0_17counting_iteratorIlNS0_11use_defaultESF_SF_EEEEEEEPNSB_IJflEEESJ_lNS1_9__extrema9arg_max_fIflNSA_4lessIfEEEEEEJSI_SK_lN3cub18CUB_300001_SM_100013GridEvenShareIlEENSS_9GridQueueIyEESP_EEEvDpT0_ --------------------------
	.section	.nv.info._ZN6thrust24THRUST_300001_SM_1000_NS8cuda_cub4core6detail13_kernel_agentINS1_8__reduce11ReduceAgentINS0_12zip_iteratorIN4cuda3std3__45tupleIJPKfNS0_17counting_iteratorIlNS0_11use_defaultESF_SF_EEEEEEEPNSB_IJflEEESJ_lNS1_9__extrema9arg_max_fIflNSA_4lessIfEEEEEEJSI_SK_lN3cub18CUB_300001_SM_100013GridEvenShareIlEENSS_9GridQueueIyEESP_EEEvDpT0_,"",@"SHT_CUDA_INFO"
	.sectionflags	@""
	.align	4


	//----- nvinfo : EIATTR_CUDA_API_VERSION
	.align		4
        /*0000*/ 	.byte	0x04, 0x37
        /*0002*/ 	.short	(.L_236 - .L_235)
.L_235:
        /*0004*/ 	.word	0x00000082


	//----- nvinfo : EIATTR_KPARAM_INFO
	.align		4
.L_236:
        /*0008*/ 	.byte	0x04, 0x17
        /*000a*/ 	.short	(.L_238 - .L_237)
.L_237:
        /*000c*/ 	.word	0x00000000
        /*0010*/ 	.short	0x0005
        /*0012*/ 	.short	0x0070
        /*0014*/ 	.byte	0x00, 0xf0, 0x05, 0x00


	//----- nvinfo : EIATTR_KPARAM_INFO
	.align		4
.L_238:
        /*0018*/ 	.byte	0x04, 0x17
        /*001a*/ 	.short	(.L_240 - .L_239)
.L_239:
        /*001c*/ 	.word	0x00000000
        /*0020*/ 	.short	0x0004
        /*0022*/ 	.short	0x0068
        /*0024*/ 	.byte	0x00, 0xf0, 0x21, 0x00


	//----- nvinfo : EIATTR_KPARAM_INFO
	.align		4
.L_240:
        /*0028*/ 	.byte	0x04, 0x17
        /*002a*/ 	.short	(.L_242 - .L_241)
.L_241:
        /*002c*/ 	.word	0x00000000
        /*0030*/ 	.short	0x0003
        /*0032*/ 	.short	0x0020
        /*0034*/ 	.byte	0x00, 0xf0, 0x21, 0x01


	//----- nvinfo : EIATTR_KPARAM_INFO
	.align		4
.L_242:
        /*0038*/ 	.byte	0x04, 0x17
        /*003a*/ 	.short	(.L_244 - .L_243)
.L_243:
        /*003c*/ 	.word	0x00000000
        /*0040*/ 	.short	0x0002
        /*0042*/ 	.short	0x0018
        /*0044*/ 	.byte	0x00, 0xf0, 0x21, 0x00


	//----- nvinfo : EIATTR_KPARAM_INFO
	.align		4
.L_244:
        /*0048*/ 	.byte	0x04, 0x17
        /*004a*/ 	.short	(.L_246 - .L_245)
.L_245:
        /*004c*/ 	.word	0x00000000
        /*0050*/ 	.short	0x0001
        /*0052*/ 	.short	0x0010
        /*0054*/ 	.byte	0x00, 0xf5, 0x21, 0x00


	//----- nvinfo : EIATTR_KPARAM_INFO
	.align		4
.L_246:
        /*0058*/ 	.byte	0x04, 0x17
        /*005a*/ 	.short	(.L_248 - .L_247)
.L_247:
        /*005c*/ 	.word	0x00000000
        /*0060*/ 	.short	0x0000
        /*0062*/ 	.short	0x0000
        /*0064*/ 	.byte	0x00, 0xf0, 0x41, 0x00


	//----- nvinfo : EIATTR_SPARSE_MMA_MASK
	.align		4
.L_248:
        /*0068*/ 	.byte	0x03, 0x50
        /*006a*/ 	.short	0x0000


	//----- nvinfo : EIATTR_MAXREG_COUNT
	.align		4
        /*006c*/ 	.byte	0x03, 0x1b
        /*006e*/ 	.short	0x00ff


	//----- nvinfo : EIATTR_NUM_BARRIERS
	.align		4
        /*0070*/ 	.byte	0x02, 0x4c
        /*0072*/ 	.byte	0x01
	.zero		1


	//----- nvinfo : EIATTR_MERCURY_ISA_VERSION
	.align		4
        /*0074*/ 	.byte	0x03, 0x5f
        /*0076*/ 	.short	0x0101


	//----- nvinfo : EIATTR_COOP_GROUP_MASK_REGIDS
	.align		4
        /*0078*/ 	.byte	0x04, 0x29
        /*007a*/ 	.short	(.L_250 - .L_249)


	//   ....[0]....
.L_249:
        /*007c*/ 	.word	0xffffffff


	//   ....[1]....
        /*0080*/ 	.word	0xffffffff


	//   ....[2]....
        /*0084*/ 	.word	0xffffffff


	//   ....[3]....
        /*0088*/ 	.word	0xffffffff


	//   ....[4]....
        /*008c*/ 	.word	0xffffffff


	//   ....[5]....
        /*0090*/ 	.word	0xffffffff


	//   ....[6]....
        /*0094*/ 	.word	0xffffffff


	//   ....[7]....
        /*0098*/ 	.word	0xffffffff


	//   ....[8]....
        /*009c*/ 	.word	0xffffffff


	//   ....[9]....
        /*00a0*/ 	.word	0xffffffff


	//   ....[10]....
        /*00a4*/ 	.word	0xffffffff


	//   ....[11]....
        /*00a8*/ 	.word	0xffffffff


	//   ....[12]....
        /*00ac*/ 	.word	0xffffffff


	//   ....[13]....
        /*00b0*/ 	.word	0xffffffff


	//   ....[14]....
        /*00b4*/ 	.word	0xffffffff


	//   ....[15]....
        /*00b8*/ 	.word	0xffffffff


	//   ....[16]....
        /*00bc*/ 	.word	0xffffffff


	//   ....[17]....
        /*00c0*/ 	.word	0xffffffff


	//   ....[18]....
        /*00c4*/ 	.word	0xffffffff


	//   ....[19]....
        /*00c8*/ 	.word	0xffffffff


	//   ....[20]....
        /*00cc*/ 	.word	0xffffffff


	//   ....[21]....
        /*00d0*/ 	.word	0xffffffff


	//   ....[22]....
        /*00d4*/ 	.word	0xffffffff


	//   ....[23]....
        /*00d8*/ 	.word	0xffffffff


	//   ....[24]....
        /*00dc*/ 	.word	0xffffffff


	//   ....[25]....
        /*00e0*/ 	.word	0xffffffff


	//   ....[26]....
        /*00e4*/ 	.word	0xffffffff


	//   ....[27]....
        /*00e8*/ 	.word	0xffffffff


	//   ....[28]....
        /*00ec*/ 	.word	0xffffffff


	//   ....[29]....
        /*00f0*/ 	.word	0xffffffff


	//   ....[30]....
        /*00f4*/ 	.word	0xffffffff


	//   ....[31]....
        /*00f8*/ 	.word	0xffffffff


	//   ....[32]....
        /*00fc*/ 	.word	0xffffffff


	//   ....[33]....
        /*0100*/ 	.word	0xffffffff


	//   ....[34]....
        /*0104*/ 	.word	0xffffffff


	//   ....[35]....
        /*0108*/ 	.word	0xffffffff


	//   ....[36]....
        /*010c*/ 	.word	0xffffffff


	//   ....[37]....
        /*0110*/ 	.word	0xffffffff


	//   ....[38]....
        /*0114*/ 	.word	0xffffffff


	//   ....[39]....
        /*0118*/ 	.word	0xffffffff


	//   ....[40]....
        /*011c*/ 	.word	0xffffffff


	//   ....[41]....
        /*0120*/ 	.word	0xffffffff


	//   ....[42]....
        /*0124*/ 	.word	0xffffffff


	//   ....[43]....
        /*0128*/ 	.word	0xffffffff


	//   ....[44]....
        /*012c*/ 	.word	0xffffffff


	//----- nvinfo : EIATTR_COOP_GROUP_INSTR_OFFSETS
	.align		4
.L_250:
        /*0130*/ 	.byte	0x04, 0x28
        /*0132*/ 	.short	(.L_252 - .L_251)


	//   ....[0]....
.L_251:
        /*0134*/ 	.word	0x00000c20


	//   ....[1]....
        /*0138*/ 	.word	0x00000c50


	//   ....[2]....
        /*013c*/ 	.word	0x00000c60


	//   ....[3]....
        /*0140*/ 	.word	0x00000dc0


	//   ....[4]....
        /*0144*/ 	.word	0x00000e00


	//   ....[5]....
        /*0148*/ 	.word	0x00000e40


	//   ....[6]....
        /*014c*/ 	.word	0x00000f80


	//   ....[7]....
        /*0150*/ 	.word	0x00000fb0


	//   ....[8]....
        /*0154*/ 	.word	0x00000fe0


	//   ....[9]....
        /*0158*/ 	.word	0x00001110


	//   ....[10]....
        /*015c*/ 	.word	0x00001140


	//   ....[11]....
        /*0160*/ 	.word	0x00001170


	//   ....[12]....
        /*0164*/ 	.word	0x000012a0


	//   ....[13]....
        /*0168*/ 	.word	0x000012d0


	//   ....[14]....
        /*016c*/ 	.word	0x00001300


	//   ....[15]....
        /*0170*/ 	.word	0x00001eb0


	//   ....[16]....
        /*0174*/ 	.word	0x00001ec0


	//   ....[17]....
        /*0178*/ 	.word	0x00001f40


	//   ....[18]....
        /*017c*/ 	.word	0x000020c0


	//   ....[19]....
        /*0180*/ 	.word	0x000020f0


	//   ....[20]....
        /*0184*/ 	.word	0x00002120


	//   ....[21]....
        /*0188*/ 	.word	0x00002250


	//   ....[22]....
        /*018c*/ 	.word	0x00002280


	//   ....[23]....
        /*0190*/ 	.word	0x000022b0


	//   ....[24]....
        /*0194*/ 	.word	0x000023e0


	//   ....[25]....
        /*0198*/ 	.word	0x00002410


	//   ....[26]....
        /*019c*/ 	.word	0x00002440


	//   ....[27]....
        /*01a0*/ 	.word	0x00002570


	//   ....[28]....
        /*01a4*/ 	.word	0x000025a0


	//   ....[29]....
        /*01a8*/ 	.word	0x000025d0


	//   ....[30]....
        /*01ac*/ 	.word	0x000048a0


	//   ....[31]....
        /*01b0*/ 	.word	0x000048c0


	//   ....[32]....
        /*01b4*/ 	.word	0x000048d0


	//   ....[33]....
        /*01b8*/ 	.word	0x00004a70


	//   ....[34]....
        /*01bc*/ 	.word	0x00004aa0


	//   ....[35]....
        /*01c0*/ 	.word	0x00004ad0


	//   ....[36]....
        /*01c4*/ 	.word	0x00004c00


	//   ....[37]....
        /*01c8*/ 	.word	0x00004c30


	//   ....[38]....
        /*01cc*/ 	.word	0x00004c60


	//   ....[39]....
        /*01d0*/ 	.word	0x00004d90


	//   ....[40]....
        /*01d4*/ 	.word	0x00004dc0


	//   ....[41]....
        /*01d8*/ 	.word	0x00004df0


	//   ....[42]....
        /*01dc*/ 	.word	0x00004f20


	//   ....[43]....
        /*01e0*/ 	.word	0x00004f50


	//   ....[44]....
        /*01e4*/ 	.word	0x00004f80


	//----- nvinfo : EIATTR_VRC_CTA_INIT_COUNT
	.align		4
.L_252:
        /*01e8*/ 	.byte	0x02, 0x4a
	.zero		1
	.zero		1


	//----- nvinfo : EIATTR_EXIT_INSTR_OFFSETS
	.align		4
        /*01ec*/ 	.byte	0x04, 0x1c
        /*01ee*/ 	.short	(.L_254 - .L_253)


	//   ....[0]....
.L_253:
        /*01f0*/ 	.word	0x00005a90


	//   ....[1]....
        /*01f4*/ 	.word	0x00005b00


	//----- nvinfo : EIATTR_MAX_THREADS
	.align		4
.L_254:
        /*01f8*/ 	.byte	0x04, 0x05
        /*01fa*/ 	.short	(.L_256 - .L_255)
.L_255:
        /*01fc*/ 	.word	0x00000100
        /*0200*/ 	.word	0x00000001
        /*0204*/ 	.word	0x00000001


	//----- nvinfo : EIATTR_CRS_STACK_SIZE
	.align		4
.L_256:
        /*0208*/ 	.byte	0x04, 0x1e
        /*020a*/ 	.short	(.L_258 - .L_257)
.L_257:
        /*020c*/ 	.word	0x00000000


	//----- nvinfo : EIATTR_CBANK_PARAM_SIZE
	.align		4
.L_258:
        /*0210*/ 	.byte	0x03, 0x19
        /*0212*/ 	.short	0x0071


	//----- nvinfo : EIATTR_PARAM_CBANK
	.align		4
        /*0214*/ 	.byte	0x04, 0x0a
        /*0216*/ 	.short	(.L_260 - .L_259)
	.align		4
.L_259:
        /*0218*/ 	.word	index@(.nv.constant0._ZN6thrust24THRUST_300001_SM_1000_NS8cuda_cub4core6detail13_kernel_agentINS1_8__reduce11ReduceAgentINS0_12zip_iteratorIN4cuda3std3__45tupleIJPKfNS0_17counting_iteratorIlNS0_11use_defaultESF_SF_EEEEEEEPNSB_IJflEEESJ_lNS1_9__extrema9arg_max_fIflNSA_4lessIfEEEEEEJSI_SK_lN3cub18CUB_300001_SM_100013GridEvenShareIlEENSS_9GridQueueIyEESP_EEEvDpT0_)
        /*021c*/ 	.short	0x0380
        /*021e*/ 	.short	0x0071


	//----- nvinfo : EIATTR_SW_WAR
	.align		4
.L_260:
        /*0220*/ 	.byte	0x04, 0x36
        /*0222*/ 	.short	(.L_262 - .L_261)
.L_261:
        /*0224*/ 	.word	0x00000008
.L_262:


//--------------------- .nv.info._ZN6thrust24THRUST_300001_SM_1000_NS8cuda_cub4core6detail13_kernel_agentINS1_8__reduce11ReduceAgentINS0_12zip_iteratorIN4cuda3std3__45tupleIJPKfNS0_17counting_iteratorIlNS0_11use_defaultESF_SF_EEEEEEEPNSB_IJflEEESJ_lNS1_9__extrema9arg_max_fIflNSA_4lessIfEEEEEEJSI_SK_lSP_EEEvDpT0_ --------------------------
	.section	.nv.info._ZN6thrust24THRUST_300001_SM_1000_NS8cuda_cub4core6detail13_kernel_agentINS1_8__reduce11ReduceAgentINS0_12zip_iteratorIN4cuda3std3__45tupleIJPKfNS0_17counting_iteratorIlNS0_11use_defaultESF_SF_EEEEEEEPNSB_IJflEEESJ_lNS1_9__extrema9arg_max_fIflNSA_4lessIfEEEEEEJSI_SK_lSP_EEEvDpT0_,"",@"SHT_CUDA_INFO"
	.sectionflags	@""
	.align	4


	//----- nvinfo : EIATTR_CUDA_API_VERSION
	.align		4
        /*0000*/ 	.byte	0x04, 0x37
        /*0002*/ 	.short	(.L_264 - .L_263)
.L_263:
        /*0004*/ 	.word	0x00000082


	//----- nvinfo : EIATTR_KPARAM_INFO
	.align		4
.L_264:
        /*0008*/ 	.byte	0x04, 0x17
        /*000a*/ 	.short	(.L_266 - .L_265)
.L_265:
        /*000c*/ 	.word	0x00000000
        /*0010*/ 	.short	0x0003
        /*0012*/ 	.short	0x0020
        /*0014*/ 	.byte	0x00, 0xf0, 0x05, 0x00


	//----- nvinfo : EIATTR_KPARAM_INFO
	.align		4
.L_266:
        /*0018*/ 	.byte	0x04, 0x17
        /*001a*/ 	.short	(.L_268 - .L_267)
.L_267:
        /*001c*/ 	.word	0x00000000
        /*0020*/ 	.short	0x0002
        /*0022*/ 	.short	0x0018
        /*0024*/ 	.byte	0x00, 0xf0, 0x21, 0x00


	//----- nvinfo : EIATTR_KPARAM_INFO
	.align		4
.L_268:
        /*0028*/ 	.byte	0x04, 0x17
        /*002a*/ 	.short	(.L_270 - .L_269)
.L_269:
        /*002c*/ 	.word	0x00000000
        /*0030*/ 	.short	0x0001
        /*0032*/ 	.short	0x0010
        /*0034*/ 	.byte	0x00, 0xf5, 0x21, 0x00


	//----- nvinfo : EIATTR_KPARAM_INFO
	.align		4
.L_270:
        /*0038*/ 	.byte	0x04, 0x17
        /*003a*/ 	.short	(.L_272 - .L_271)
.L_271:
        /*003c*/ 	.word	0x00000000
        /*0040*/ 	.short	0x0000
        /*0042*/ 	.short	0x0000
        /*0044*/ 	.byte	0x00, 0xf0, 0x41, 0x00


	//----- nvinfo : EIATTR_SPARSE_MMA_MASK
	.align		4
.L_272:
        /*0048*/ 	.byte	0x03, 0x50
        /*004a*/ 	.short	0x0000


	//----- nvinfo : EIATTR_MAXREG_COUNT
	.align		4
        /*004c*/ 	.byte	0x03, 0x1b
        /*004e*/ 	.short	0x00ff


	//----- nvinfo : EIATTR_NUM_BARRIERS
	.align		4
        /*0050*/ 	.byte	0x02, 0x4c
        /*0052*/ 	.byte	0x01
	.zero		1


	//----- nvinfo : EIATTR_MERCURY_ISA_VERSION
	.align		4
        /*0054*/ 	.byte	0x03, 0x5f
        /*0056*/ 	.short	0x0101


	//----- nvinfo : EIATTR_COOP_GROUP_MASK_REGIDS
	.align		4
        /*0058*/ 	.byte	0x04, 0x29
        /*005a*/ 	.short	(.L_274 - .L_273)


	//   ....[0]....
.L_273:
        /*005c*/ 	.word	0xffffffff


	//   ....[1]....
        /*0060*/ 	.word	0xffffffff


	//   ....[2]....
        /*0064*/ 	.word	0xffffffff


	//   ....[3]....
        /*0068*/ 	.word	0xffffffff


	//   ....[4]....
        /*006c*/ 	.word	0xffffffff


	//   ....[5]....
        /*0070*/ 	.word	0xffffffff


	//   ....[6]....
        /*0074*/ 	.word	0xffffffff


	//   ....[7]....
        /*0078*/ 	.word	0xffffffff


	//   ....[8]....
        /*007c*/ 	.word	0xffffffff


	//   ....[9]....
        /*0080*/ 	.word	0xffffffff


	//   ....[10]....
        /*0084*/ 	.word	0xffffffff


	//   ....[11]....
        /*0088*/ 	.word	0xffffffff


	//   ....[12]....
        /*008c*/ 	.word	0xffffffff


	//   ....[13]....
        /*0090*/ 	.word	0xffffffff


	//   ....[14]....
        /*0094*/ 	.word	0xffffffff


	//   ....[15]....
        /*0098*/ 	.word	0xffffffff


	//   ....[16]....
        /*009c*/ 	.word	0xffffffff


	//   ....[17]....
        /*00a0*/ 	.word	0xffffffff


	//   ....[18]....
        /*00a4*/ 	.word	0xffffffff


	//   ....[19]....
        /*00a8*/ 	.word	0xffffffff


	//   ....[20]....
        /*00ac*/ 	.word	0xffffffff


	//   ....[21]....
        /*00b0*/ 	.word	0xffffffff


	//   ....[22]....
        /*00b4*/ 	.word	0xffffffff


	//   ....[23]....
        /*00b8*/ 	.word	0xffffffff


	//   ....[24]....
        /*00bc*/ 	.word	0xffffffff


	//   ....[25]....
        /*00c0*/ 	.word	0xffffffff


	//   ....[26]....
        /*00c4*/ 	.word	0xffffffff


	//   ....[27]....
        /*00c8*/ 	.word	0xffffffff


	//   ....[28]....
        /*00cc*/ 	.word	0xffffffff


	//   ....[29]....
        /*00d0*/ 	.word	0xffffffff


	//   ....[30]....
        /*00d4*/ 	.word	0xffffffff


	//   ....[31]....
        /*00d8*/ 	.word	0xffffffff


	//   ....[32]....
        /*00dc*/ 	.word	0xffffffff


	//   ....[33]....
        /*00e0*/ 	.word	0xffffffff


	//   ....[34]....
        /*00e4*/ 	.word	0xffffffff


	//   ....[35]....
        /*00e8*/ 	.word	0xffffffff


	//   ....[36]....
        /*00ec*/ 	.word	0xffffffff


	//   ....[37]....
        /*00f0*/ 	.word	0xffffffff


	//   ....[38]....
        /*00f4*/ 	.word	0xffffffff


	//   ....[39]....
        /*00f8*/ 	.word	0xffffffff


	//   ....[40]....
        /*00fc*/ 	.word	0xffffffff


	//   ....[41]....
        /*0100*/ 	.word	0xffffffff


	//   ....[42]....
        /*0104*/ 	.word	0xffffffff


	//   ....[43]....
        /*0108*/ 	.word	0xffffffff


	//   ....[44]....
        /*010c*/ 	.word	0xffffffff


	//----- nvinfo : EIATTR_COOP_GROUP_INSTR_OFFSETS
	.align		4
.L_274:
        /*0110*/ 	.byte	0x04, 0x28
        /*0112*/ 	.short	(.L_276 - .L_275)


	//   ....[0]....
.L_275:
        /*0114*/ 	.word	0x00000b20


	//   ....[1]....
        /*0118*/ 	.word	0x00000b50


	//   ....[2]....
        /*011c*/ 	.word	0x00000b60


	//   ....[3]....
        /*0120*/ 	.word	0x00000cd0


	//   ....[4]....
        /*0124*/ 	.word	0x00000d10


	//   ....[5]....
        /*0128*/ 	.word	0x00000d40


	//   ....[6]....
        /*012c*/ 	.word	0x00000e80


	//   ....[7]....
        /*0130*/ 	.word	0x00000eb0


	//   ....[8]....
        /*0134*/ 	.word	0x00000ee0


	//   ....[9]....
        /*0138*/ 	.word	0x00001010


	//   ....[10]....
        /*013c*/ 	.word	0x00001040


	//   ....[11]....
        /*0140*/ 	.word	0x00001070


	//   ....[12]....
        /*0144*/ 	.word	0x000011a0


	//   ....[13]....
        /*0148*/ 	.word	0x000011d0


	//   ....[14]....
        /*014c*/ 	.word	0x00001200


	//   ....[15]....
        /*0150*/ 	.word	0x00001dc0


	//   ....[16]....
        /*0154*/ 	.word	0x00001dd0


	//   ....[17]....
        /*0158*/ 	.word	0x00001e40


	//   ....[18]....
        /*015c*/ 	.word	0x00001fb0


	//   ....[19]....
        /*0160*/ 	.word	0x00001ff0


	//   ....[20]....
        /*0164*/ 	.word	0x00002020


	//   ....[21]....
        /*0168*/ 	.word	0x00002150


	//   ....[22]....
        /*016c*/ 	.word	0x00002180


	//   ....[23]....
        /*0170*/ 	.word	0x000021b0


	//   ....[24]....
        /*0174*/ 	.word	0x000022e0


	//   ....[25]....
        /*0178*/ 	.word	0x00002310


	//   ....[26]....
        /*017c*/ 	.word	0x00002340


	//   ....[27]....
        /*0180*/ 	.word	0x00002470


	//   ....[28]....
        /*0184*/ 	.word	0x000024a0


	//   ....[29]....
        /*0188*/ 	.word	0x000024d0


	//   ....[30]....
        /*018c*/ 	.word	0x00004400


	//   ....[31]....
        /*0190*/ 	.word	0x00004420


	//   ....[32]....
        /*0194*/ 	.word	0x00004430


	//   ....[33]....
        /*0198*/ 	.word	0x000045d0


	//   ....[34]....
        /*019c*/ 	.word	0x00004600


	//   ....[35]....
        /*01a0*/ 	.word	0x00004630


	//   ....[36]....
        /*01a4*/ 	.word	0x00004760


	//   ....[37]....
        /*01a8*/ 	.word	0x00004790


	//   ....[38]....
        /*01ac*/ 	.word	0x000047c0


	//   ....[39]....
        /*01b0*/ 	.word	0x000048f0


	//   ....[40]....
        /*01b4*/ 	.word	0x00004920


	//   ....[41]....
        /*01b8*/ 	.word	0x00004950


	//   ....[42]....
        /*01bc*/ 	.word	0x00004a80


	//   ....[43]....
        /*01c0*/ 	.word	0x00004ab0


	//   ....[44]....
        /*01c4*/ 	.word	0x00004ae0


	//----- nvinfo : EIATTR_VRC_CTA_INIT_COUNT
	.align		4
.L_276:
        /*01c8*/ 	.byte	0x02, 0x4a
	.zero		1
	.zero		1


	//----- nvinfo : EIATTR_EXIT_INSTR_OFFSETS
	.align		4
        /*01cc*/ 	.byte	0x04, 0x1c
        /*01ce*/ 	.short	(.L_278 - .L_277)


	//   ....[0]....
.L_277:
        /*01d0*/ 	.word	0x00000040


	//   ....[1]....
        /*01d4*/ 	.word	0x000055f0


	//   ....[2]....
        /*01d8*/ 	.word	0x00005660


	//----- nvinfo : EIATTR_MAX_THREADS
	.align		4
.L_278:
        /*01dc*/ 	.byte	0x04, 0x05
        /*01de*/ 	.short	(.L_280 - .L_279)
.L_279:
        /*01e0*/ 	.word	0x00000100
        /*01e4*/ 	.word	0x00000001
        /*01e8*/ 	.word	0x00000001


	//----- nvinfo : EIATTR_CRS_STACK_SIZE
	.align		4
.L_280:
        /*01ec*/ 	.byte	0x04, 0x1e
        /*01ee*/ 	.short	(.L_282 - .L_281)
.L_281:
        /*01f0*/ 	.word	0x00000000


	//----- nvinfo : EIATTR_CBANK_PARAM_SIZE
	.align		4
.L_282:
        /*01f4*/ 	.byte	0x03, 0x19
        /*01f6*/ 	.short	0x0021


	//----- nvinfo : EIATTR_PARAM_CBANK
	.align		4
        /*01f8*/ 	.byte	0x04, 0x0a
        /*01fa*/ 	.short	(.L_284 - .L_283)
	.align		4
.L_283:
        /*01fc*/ 	.word	index@(.nv.constant0._ZN6thrust24THRUST_300001_SM_1000_NS8cuda_cub4core6detail13_kernel_agentINS1_8__reduce11ReduceAgentINS0_12zip_iteratorIN4cuda3std3__45tupleIJPKfNS0_17counting_iteratorIlNS0_11use_defaultESF_SF_EEEEEEEPNSB_IJflEEESJ_lNS1_9__extrema9arg_max_fIflNSA_4lessIfEEEEEEJSI_SK_lSP_EEEvDpT0_)
        /*0200*/ 	.short	0x0380
        /*0202*/ 	.short	0x0021


	//----- nvinfo : EIATTR_SW_WAR
	.align		4
.L_284:
        /*0204*/ 	.byte	0x04, 0x36
        /*0206*/ 	.short	(.L_286 - .L_285)
.L_285:
        /*0208*/ 	.word	0x00000008
.L_286:


//--------------------- .nv.info._ZN6thrust24THRUST_300001_SM_1000_NS8cuda_cub4core6detail13_kernel_agentINS1_8__reduce11ReduceAgentIPN4cuda3std3__45tupleIJflEEESC_SB_iNS1_9__extrema9arg_max_fIflNS9_4lessIfEEEEEEJSC_SC_iSH_EEEvDpT0_ --------------------------
	.section	.nv.info._ZN6thrust24THRUST_300001_SM_1000_NS8cuda_cub4core6detail13_kernel_agentINS1_8__reduce11ReduceAgentIPN4cuda3std3__45tupleIJflEEESC_SB_iNS1_9__extrema9arg_max_fIflNS9_4lessIfEEEEEEJSC_SC_iSH_EEEvDpT0_,"",@"SHT_CUDA_INFO"
	.sectionflags	@""
	.align	4


	//----- nvinfo : EIATTR_CUDA_API_VERSION
	.align		4
        /*0000*/ 	.byte	0x04, 0x37
        /*0002*/ 	.short	(.L_288 - .L_287)
.L_287:
        /*0004*/ 	.word	0x00000082


	//----- nvinfo : EIATTR_KPARAM_INFO
	.align		4
.L_288:
        /*0008*/ 	.byte	0x04, 0x17
        /*000a*/ 	.short	(.L_290 - .L_289)
.L_289:
        /*000c*/ 	.word	0x00000000
        /*0010*/ 	.short	0x0003
        /*0012*/ 	.short	0x0014
        /*0014*/ 	.byte	0x00, 0xf0, 0x05, 0x00


	//----- nvinfo : EIATTR_KPARAM_INFO
	.align		4
.L_290:
        /*0018*/ 	.byte	0x04, 0x17
        /*001a*/ 	.short	(.L_292 - .L_291)
.L_291:
        /*001c*/ 	.word	0x00000000
        /*0020*/ 	.short	0x0002
        /*0022*/ 	.short	0x0010
        /*0024*/ 	.byte	0x00, 0xf0, 0x11, 0x00


	//----- nvinfo : EIATTR_KPARAM_INFO
	.align		4
.L_292:
        /*0028*/ 	.byte	0x04, 0x17
        /*002a*/ 	.short	(.L_294 - .L_293)
.L_293:
        /*002c*/ 	.word	0x00000000
        /*0030*/ 	.short	0x0001
        /*0032*/ 	.short	0x0008
        /*0034*/ 	.byte	0x00, 0xf5, 0x21, 0x00


	//----- nvinfo : EIATTR_KPARAM_INFO
	.align		4
.L_294:
        /*0038*/ 	.byte	0x04, 0x17
        /*003a*/ 	.short	(.L_296 - .L_295)
.L_295:
        /*003c*/ 	.word	0x00000000
        /*0040*/ 	.short	0x0000
        /*0042*/ 	.short	0x0000
        /*0044*/ 	.byte	0x00, 0xf5, 0x21, 0x00


	//----- nvinfo : EIATTR_SPARSE_MMA_MASK
	.align		4
.L_296:
        /*0048*/ 	.byte	0x03, 0x50
        /*004a*/ 	.short	0x0000


	//----- nvinfo : EIATTR_MAXREG_COUNT
	.align		4
        /*004c*/ 	.byte	0x03, 0x1b
        /*004e*/ 	.short	0x00ff


	//----- nvinfo : EIATTR_NUM_BARRIERS
	.align		4
        /*0050*/ 	.byte	0x02, 0x4c
        /*0052*/ 	.byte	0x01
	.zero		1


	//----- nvinfo : EIATTR_MERCURY_ISA_VERSION
	.align		4
        /*0054*/ 	.byte	0x03, 0x5f
        /*0056*/ 	.short	0x0101


	//----- nvinfo : EIATTR_COOP_GROUP_MASK_REGIDS
	.align		4
        /*0058*/ 	.byte	0x04, 0x29
        /*005a*/ 	.short	(.L_298 - .L_297)


	//   ....[0]....
.L_297:
        /*005c*/ 	.word	0xffffffff


	//   ....[1]....
        /*0060*/ 	.word	0xffffffff


	//   ....[2]....
        /*0064*/ 	.word	0xffffffff


	//   ....[3]....
        /*0068*/ 	.word	0xffffffff


	//   ....[4]....
        /*006c*/ 	.word	0xffffffff


	//   ....[5]....
        /*0070*/ 	.word	0xffffffff


	//   ....[6]....
        /*0074*/ 	.word	0xffffffff


	//   ....[7]....
        /*0078*/ 	.word	0xffffffff


	//   ....[8]....
        /*007c*/ 	.word	0xffffffff


	//   ....[9]....
        /*0080*/ 	.word	0xffffffff


	//   ....[10]....
        /*0084*/ 	.word	0xffffffff


	//   ....[11]....
        /*0088*/ 	.word	0xffffffff


	//   ....[12]....
        /*008c*/ 	.word	0xffffffff


	//   ....[13]....
        /*0090*/ 	.word	0xffffffff


	//   ....[14]....
        /*0094*/ 	.word	0xffffffff


	//   ....[15]....
        /*0098*/ 	.word	0xffffffff


	//   ....[16]....
        /*009c*/ 	.word	0xffffffff


	//   ....[17]....
        /*00a0*/ 	.word	0xffffffff


	//   ....[18]....
        /*00a4*/ 	.word	0xffffffff


	//   ....[19]....
        /*00a8*/ 	.word	0xffffffff


	//   ....[20]....
        /*00ac*/ 	.word	0xffffffff


	//   ....[21]....
        /*00b0*/ 	.word	0xffffffff


	//   ....[22]....
        /*00b4*/ 	.word	0xffffffff


	//   ....[23]....
        /*00b8*/ 	.word	0xffffffff


	//   ....[24]....
        /*00bc*/ 	.word	0xffffffff


	//   ....[25]....
        /*00c0*/ 	.word	0xffffffff


	//   ....[26]....
        /*00c4*/ 	.word	0xffffffff


	//   ....[27]....
        /*00c8*/ 	.word	0xffffffff


	//   ....[28]....
        /*00cc*/ 	.word	0xffffffff


	//   ....[29]....
        /*00d0*/ 	.word	0xffffffff


	//   ....[30]....
        /*00d4*/ 	.word	0xffffffff


	//   ....[31]....
        /*00d8*/ 	.word	0xffffffff


	//   ....[32]....
        /*00dc*/ 	.word	0xffffffff


	//   ....[33]....
        /*00e0*/ 	.word	0xffffffff


	//   ....[34]....
        /*00e4*/ 	.word	0xffffffff


	//   ....[35]....
        /*00e8*/ 	.word	0xffffffff


	//   ....[36]....
        /*00ec*/ 	.word	0xffffffff


	//   ....[37]....
        /*00f0*/ 	.word	0xffffffff


	//   ....[38]....
        /*00f4*/ 	.word	0xffffffff


	//   ....[39]....
        /*00f8*/ 	.word	0xffffffff


	//   ....[40]....
        /*00fc*/ 	.word	0xffffffff


	//   ....[41]....
        /*0100*/ 	.word	0xffffffff


	//   ....[42]....
        /*0104*/ 	.word	0xffffffff


	//   ....[43]....
        /*0108*/ 	.word	0xffffffff


	//   ....[44]....
        /*010c*/ 	.word	0xffffffff


	//----- nvinfo : EIATTR_COOP_GROUP_INSTR_OFFSETS
	.align		4
.L_298:
        /*0110*/ 	.byte	0x04, 0x28
        /*0112*/ 	.short	(.L_300 - .L_299)


	//   ....[0]....
.L_299:
        /*0114*/ 	.word	0x00000a60


	//   ....[1]....
        /*0118*/ 	.word	0x00000a90


	//   ....[2]....
        /*011c*/ 	.word	0x00000aa0


	//   ....[3]....
        /*0120*/ 	.word	0x00000c00


	//   ....[4]....
        /*0124*/ 	.word	0x00000c40


	//   ....[5]....
        /*0128*/ 	.word	0x00000c80


	//   ....[6]....
        /*012c*/ 	.word	0x00000dc0


	//   ....[7]....
        /*0130*/ 	.word	0x00000df0


	//   ....[8]....
        /*0134*/ 	.word	0x00000e20


	//   ....[9]....
        /*0138*/ 	.word	0x00000f50


	//   ....[10]....
        /*013c*/ 	.word	0x00000f80


	//   ....[11]....
        /*0140*/ 	.word	0x00000fb0


	//   ....[12]....
        /*0144*/ 	.word	0x000010e0


	//   ....[13]....
        /*0148*/ 	.word	0x00001110


	//   ....[14]....
        /*014c*/ 	.word	0x00001140


	//   ....[15]....
        /*0150*/ 	.word	0x00001d00


	//   ....[16]....
        /*0154*/ 	.word	0x00001d10


	//   ....[17]....
        /*0158*/ 	.word	0x00001d20


	//   ....[18]....
        /*015c*/ 	.word	0x00001ef0


	//   ....[19]....
        /*0160*/ 	.word	0x00001f30


	//   ....[20]....
        /*0164*/ 	.word	0x00001f60


	//   ....[21]....
        /*0168*/ 	.word	0x00002090


	//   ....[22]....
        /*016c*/ 	.word	0x000020c0


	//   ....[23]....
        /*0170*/ 	.word	0x000020f0


	//   ....[24]....
        /*0174*/ 	.word	0x00002220


	//   ....[25]....
        /*0178*/ 	.word	0x00002250


	//   ....[26]....
        /*017c*/ 	.word	0x00002280


	//   ....[27]....
        /*0180*/ 	.word	0x000023b0


	//   ....[28]....
        /*0184*/ 	.word	0x000023e0


	//   ....[29]....
        /*0188*/ 	.word	0x00002410


	//   ....[30]....
        /*018c*/ 	.word	0x000042a0


	//   ....[31]....
        /*0190*/ 	.word	0x000042c0


	//   ....[32]....
        /*0194*/ 	.word	0x000042d0


	//   ....[33]....
        /*0198*/ 	.word	0x00004470


	//   ....[34]....
        /*019c*/ 	.word	0x000044a0


	//   ....[35]....
        /*01a0*/ 	.word	0x000044d0


	//   ....[36]....
        /*01a4*/ 	.word	0x00004600


	//   ....[37]....
        /*01a8*/ 	.word	0x00004630


	//   ....[38]....
        /*01ac*/ 	.word	0x00004660


	//   ....[39]....
        /*01b0*/ 	.word	0x00004790


	//   ....[40]....
        /*01b4*/ 	.word	0x000047c0


	//   ....[41]....
        /*01b8*/ 	.word	0x000047f0


	//   ....[42]....
        /*01bc*/ 	.word	0x00004920


	//   ....[43]....
        /*01c0*/ 	.word	0x00004950


	//   ....[44]....
        /*01c4*/ 	.word	0x00004980


	//----- nvinfo : EIATTR_VRC_CTA_INIT_COUNT
	.align		4
.L_300:
        /*01c8*/ 	.byte	0x02, 0x4a
	.zero		1
	.zero		1


	//----- nvinfo : EIATTR_EXIT_INSTR_OFFSETS
	.align		4
        /*01cc*/ 	.byte	0x04, 0x1c
        /*01ce*/ 	.short	(.L_302 - .L_301)


	//   ....[0]....
.L_301:
        /*01d0*/ 	.word	0x00000030


	//   ....[1]....
        /*01d4*/ 	.word	0x00005490


	//   ....[2]....
        /*01d8*/ 	.word	0x00005500


	//----- nvinfo : EIATTR_MAX_THREADS
	.align		4
.L_302:
        /*01dc*/ 	.byte	0x04, 0x05
        /*01de*/ 	.short	(.L_304 - .L_303)
.L_303:
        /*01e0*/ 	.word	0x00000100
        /*01e4*/ 	.word	0x00000001
        /*01e8*/ 	.word	0x00000001


	//----- nvinfo : EIATTR_CRS_STACK_SIZE
	.align		4
.L_304:
        /*01ec*/ 	.byte	0x04, 0x1e
        /*01ee*/ 	.short	(.L_306 - .L_305)
.L_305:
        /*01f0*/ 	.word	0x00000000


	//----- nvinfo : EIATTR_CBANK_PARAM_SIZE
	.align		4
.L_306:
        /*01f4*/ 	.byte	0x03, 0x19
        /*01f6*/ 	.short	0x0015


	//----- nvinfo : EIATTR_PARAM_CBANK
	.align		4
        /*01f8*/ 	.byte	0x04, 0x0a
        /*01fa*/ 	.short	(.L_308 - .L_307)
	.align		4
.L_307:
        /*01fc*/ 	.word	index@(.nv.constant0._ZN6thrust24THRUST_300001_SM_1000_NS8cuda_cub4core6detail13_kernel_agentINS1_8__reduce11ReduceAgentIPN4cuda3std3__45tupleIJflEEESC_SB_iNS1_9__extrema9arg_max_fIflNS9_4lessIfEEEEEEJSC_SC_iSH_EEEvDpT0_)
        /*0200*/ 	.short	0x0380
        /*0202*/ 	.short	0x0015


	//----- nvinfo : EIATTR_SW_WAR
	.align		4
.L_308:
        /*0204*/ 	.byte	0x04, 0x36
        /*0206*/ 	.short	(.L_310 - .L_309)
.L_309:
        /*0208*/ 	.word	0x00000008
.L_310:


//--------------------- .nv.info._ZN6thrust24THRUST_300001_SM_1000_NS8cuda_cub4core6detail13_kernel_agentINS1_8__reduce11ReduceAgentINS0_12zip_iteratorIN4cuda3std3__45tupleIJPKfNS0_17counting_iteratorIlNS0_11use_defaultESF_SF_EEEEEEEPNSB_IJflEEESJ_iNS1_9__extrema9arg_max_fIflNSA_4lessIfEEEEEEJSI_SK_iN3cub18CUB_300001_SM_100013GridEvenShareIiEENSS_9GridQueueIjEESP_EEEvDpT0_ --------------------------
	.section	.nv.info._ZN6thrust24THRUST_300001_SM_1000_NS8cuda_cub4core6detail13_kernel_agentINS1_8__reduce11ReduceAgentINS0_12zip_iteratorIN4cuda3std3__45tupleIJPKfNS0_17counting_iteratorIlNS0_11use_defaultESF_SF_EEEEEEEPNSB_IJflEEESJ_iNS1_9__extrema9arg_max_fIflNSA_4lessIfEEEEEEJSI_SK_iN3cub18CUB_300001_SM_100013GridEvenShareIiEENSS_9GridQueueIjEESP_EEEvDpT0_,"",@"SHT_CUDA_INFO"
	.sectionflags	@""
	.align	4


	//----- nvinfo : EIATTR_CUDA_API_VERSION
	.align		4
        /*0000*/ 	.byte	0x04, 0x37
        /*0002*/ 	.short	(.L_312 - .L_311)
.L_311:
        /*0004*/ 	.word	0x00000082


	//----- nvinfo : EIATTR_KPARAM_INFO
	.align		4
.L_312:
        /*0008*/ 	.byte	0x04, 0x17
        /*000a*/ 	.short	(.L_314 - .L_313)
.L_313:
        /*000c*/ 	.word	0x00000000
        /*0010*/ 	.short	0x0005
        /*0012*/ 	.short	0x0050
        /*0014*/ 	.byte	0x00, 0xf0, 0x05, 0x00


	//----- nvinfo : EIATTR_KPARAM_INFO
	.align		4
.L_314:
        /*0018*/ 	.byte	0x04, 0x17
        /*001a*/ 	.short	(.L_316 - .L_315)
.L_315:
        /*001c*/ 	.word	0x00000000
        /*0020*/ 	.short	0x0004
        /*0022*/ 	.short	0x0048
        /*0024*/ 	.byte	0x00, 0xf0, 0x21, 0x00


	//----- nvinfo : EIATTR_KPARAM_INFO
	.align		4
.L_316:
        /*0028*/ 	.byte	0x04, 0x17
        /*002a*/ 	.short	(.L_318 - .L_317)
.L_317:
        /*002c*/ 	.word	0x00000000
        /*0030*/ 	.short	0x0003
        /*0032*/ 	.short	0x001c
        /*0034*/ 	.byte	0x00, 0xf0, 0xa1, 0x00


	//----- nvinfo : EIATTR_KPARAM_INFO
	.align		4
.L_318:
        /*0038*/ 	.byte	0x04, 0x17
        /*003a*/ 	.short	(.L_320 - .L_319)
.L_319:
        /*003c*/ 	.word	0x00000000
        /*0040*/ 	.short	0x0002
        /*0042*/ 	.short	0x0018
        /*0044*/ 	.byte	0x00, 0xf0, 0x11, 0x00


	//----- nvinfo : EIATTR_KPARAM_INFO
	.align		4
.L_320:
        /*0048*/ 	.byte	0x04, 0x17
        /*004a*/ 	.short	(.L_322 - .L_321)
.L_321:
        /*004c*/ 	.word	0x00000000
        /*0050*/ 	.short	0x0001
        /*0052*/ 	.short	0x0010
        /*0054*/ 	.byte	0x00, 0xf5, 0x21, 0x00


	//----- nvinfo : EIATTR_KPARAM_INFO
	.align		4
.L_322:
        /*0058*/ 	.byte	0x04, 0x17
        /*005a*/ 	.short	(.L_324 - .L_323)
.L_323:
        /*005c*/ 	.word	0x00000000
        /*0060*/ 	.short	0x0000
        /*0062*/ 	.short	0x0000
        /*0064*/ 	.byte	0x00, 0xf0, 0x41, 0x00


	//----- nvinfo : EIATTR_SPARSE_MMA_MASK
	.align		4
.L_324:
        /*0068*/ 	.byte	0x03, 0x50
        /*006a*/ 	.short	0x0000


	//----- nvinfo : EIATTR_MAXREG_COUNT
	.align		4
        /*006c*/ 	.byte	0x03, 0x1b
        /*006e*/ 	.short	0x00ff


	//----- nvinfo : EIATTR_NUM_BARRIERS
	.align		4
        /*0070*/ 	.byte	0x02, 0x4c
        /*0072*/ 	.byte	0x01
	.zero		1


	//----- nvinfo : EIATTR_MERCURY_ISA_VERSION
	.align		4
        /*0074*/ 	.byte	0x03, 0x5f
        /*0076*/ 	.short	0x0101


	//----- nvinfo : EIATTR_COOP_GROUP_MASK_REGIDS
	.align		4
        /*0078*/ 	.byte	0x04, 0x29
        /*007a*/ 	.short	(.L_326 - .L_325)


	//   ....[0]....
.L_325:
        /*007c*/ 	.word	0xffffffff


	//   ....[1]....
        /*0080*/ 	.word	0xffffffff


	//   ....[2]....
        /*0084*/ 	.word	0xffffffff


	//   ....[3]....
        /*0088*/ 	.word	0xffffffff


	//   ....[4]....
        /*008c*/ 	.word	0xffffffff


	//   ....[5]....
        /*0090*/ 	.word	0xffffffff


	//   ....[6]....
        /*0094*/ 	.word	0xffffffff


	//   ....[7]....
        /*0098*/ 	.word	0xffffffff


	//   ....[8]....
        /*009c*/ 	.word	0xffffffff


	//   ....[9]....
        /*00a0*/ 	.word	0xffffffff


	//   ....[10]....
        /*00a4*/ 	.word	0xffffffff


	//   ....[11]....
        /*00a8*/ 	.word	0xffffffff


	//   ....[12]....
        /*00ac*/ 	.word	0xffffffff


	//   ....[13]....
        /*00b0*/ 	.word	0xffffffff


	//   ....[14]....
        /*00b4*/ 	.word	0xffffffff


	//   ....[15]....
        /*00b8*/ 	.word	0xffffffff


	//   ....[16]....
        /*00bc*/ 	.word	0xffffffff


	//   ....[17]....
        /*00c0*/ 	.word	0xffffffff


	//   ....[18]....
        /*00c4*/ 	.word	0xffffffff


	//   ....[19]....
        /*00c8*/ 	.word	0xffffffff


	//   ....[20]....
        /*00cc*/ 	.word	0xffffffff


	//   ....[21]....
        /*00d0*/ 	.word	0xffffffff


	//   ....[22]....
        /*00d4*/ 	.word	0xffffffff


	//   ....[23]....
        /*00d8*/ 	.word	0xffffffff


	//   ....[24]....
        /*00dc*/ 	.word	0xffffffff


	//   ....[25]....
        /*00e0*/ 	.word	0xffffffff


	//   ....[26]....
        /*00e4*/ 	.word	0xffffffff


	//   ....[27]....
        /*00e8*/ 	.word	0xffffffff


	//   ....[28]....
        /*00ec*/ 	.word	0xffffffff


	//   ....[29]....
        /*00f0*/ 	.word	0xffffffff


	//   ....[30]....
        /*00f4*/ 	.word	0xffffffff


	//   ....[31]....
        /*00f8*/ 	.word	0xffffffff


	//   ....[32]....
        /*00fc*/ 	.word	0xffffffff


	//   ....[33]....
        /*0100*/ 	.word	0xffffffff


	//   ....[34]....
        /*0104*/ 	.word	0xffffffff


	//   ....[35]....
        /*0108*/ 	.word	0xffffffff


	//   ....[36]....
        /*010c*/ 	.word	0xffffffff


	//   ....[37]....
        /*0110*/ 	.word	0xffffffff


	//   ....[38]....
        /*0114*/ 	.word	0xffffffff


	//   ....[39]....
        /*0118*/ 	.word	0xffffffff


	//   ....[40]....
        /*011c*/ 	.word	0xffffffff


	//   ....[41]....
        /*0120*/ 	.word	0xffffffff


	//   ....[42]....
        /*0124*/ 	.word	0xffffffff


	//   ....[43]....
        /*0128*/ 	.word	0xffffffff


	//   ....[44]....
        /*012c*/ 	.word	0xffffffff


	//----- nvinfo : EIATTR_COOP_GROUP_INSTR_OFFSETS
	.align		4
.L_326:
        /*0130*/ 	.byte	0x04, 0x28
        /*0132*/ 	.short	(.L_328 - .L_327)


	//   ....[0]....
.L_327:
        /*0134*/ 	.word	0x00000b70


	//   ....[1]....
        /*0138*/ 	.word	0x00000ba0


	//   ....[2]....
        /*013c*/ 	.word	0x00000bb0


	//   ....[3]....
        /*0140*/ 	.word	0x00000d20


	//   ....[4]....
        /*0144*/ 	.word	0x00000d60


	//   ....[5]....
        /*0148*/ 	.word	0x00000d90


	//   ....[6]....
        /*014c*/ 	.word	0x00000ed0


	//   ....[7]....
        /*0150*/ 	.word	0x00000f00


	//   ....[8]....
        /*0154*/ 	.word	0x00000f30


	//   ....[9]....
        /*0158*/ 	.word	0x00001060


	//   ....[10]....
        /*015c*/ 	.word	0x00001090


	//   ....[11]....
        /*0160*/ 	.word	0x000010c0


	//   ....[12]....
        /*0164*/ 	.word	0x000011f0


	//   ....[13]....
        /*0168*/ 	.word	0x00001220


	//   ....[14]....
        /*016c*/ 	.word	0x00001250


	//   ....[15]....
        /*0170*/ 	.word	0x00001e00


	//   ....[16]....
        /*0174*/ 	.word	0x00001e10


	//   ....[17]....
        /*0178*/ 	.word	0x00001e90


	//   ....[18]....
        /*017c*/ 	.word	0x00002010


	//   ....[19]....
        /*0180*/ 	.word	0x00002040


	//   ....[20]....
        /*0184*/ 	.word	0x00002070


	//   ....[21]....
        /*0188*/ 	.word	0x000021a0


	//   ....[22]....
        /*018c*/ 	.word	0x000021d0


	//   ....[23]....
        /*0190*/ 	.word	0x00002200


	//   ....[24]....
        /*0194*/ 	.word	0x00002330


	//   ....[25]....
        /*0198*/ 	.word	0x00002360


	//   ....[26]....
        /*019c*/ 	.word	0x00002390


	//   ....[27]....
        /*01a0*/ 	.word	0x000024c0


	//   ....[28]....
        /*01a4*/ 	.word	0x000024f0


	//   ....[29]....
        /*01a8*/ 	.word	0x00002520


	//   ....[30]....
        /*01ac*/ 	.word	0x000046b0


	//   ....[31]....
        /*01b0*/ 	.word	0x000046d0


	//   ....[32]....
        /*01b4*/ 	.word	0x000046e0


	//   ....[33]....
        /*01b8*/ 	.word	0x00004880


	//   ....[34]....
        /*01bc*/ 	.word	0x000048b0


	//   ....[35]....
        /*01c0*/ 	.word	0x000048e0


	//   ....[36]....
        /*01c4*/ 	.word	0x00004a10


	//   ....[37]....
        /*01c8*/ 	.word	0x00004a40


	//   ....[38]....
        /*01cc*/ 	.word	0x00004a70


	//   ....[39]....
        /*01d0*/ 	.word	0x00004ba0


	//   ....[40]....
        /*01d4*/ 	.word	0x00004bd0


	//   ....[41]....
        /*01d8*/ 	.word	0x00004c00


	//   ....[42]....
        /*01dc*/ 	.word	0x00004d30


	//   ....[43]....
        /*01e0*/ 	.word	0x00004d60


	//   ....[44]....
        /*01e4*/ 	.word	0x00004d90


	//----- nvinfo : EIATTR_VRC_CTA_INIT_COUNT
	.align		4
.L_328:
        /*01e8*/ 	.byte	0x02, 0x4a
	.zero		1
	.zero		1


	//----- nvinfo : EIATTR_EXIT_INSTR_OFFSETS
	.align		4
        /*01ec*/ 	.byte	0x04, 0x1c
        /*01ee*/ 	.short	(.L_330 - .L_329)


	//   ....[0]....
.L_329:
        /*01f0*/ 	.word	0x000058a0


	//   ....[1]....
        /*01f4*/ 	.word	0x00005910


	//----- nvinfo : EIATTR_MAX_THREADS
	.align		4
.L_330:
        /*01f8*/ 	.byte	0x04, 0x05
        /*01fa*/ 	.short	(.L_332 - .L_331)
.L_331:
        /*01fc*/ 	.word	0x00000100
        /*0200*/ 	.word	0x00000001
        /*0204*/ 	.word	0x00000001


	//----- nvinfo : EIATTR_CRS_STACK_SIZE
	.align		4
.L_332:
        /*0208*/ 	.byte	0x04, 0x1e
        /*020a*/ 	.short	(.L_334 - .L_333)
.L_333:
        /*020c*/ 	.word	0x00000000


	//----- nvinfo : EIATTR_CBANK_PARAM_SIZE
	.align		4
.L_334:
        /*0210*/ 	.byte	0x03, 0x19
        /*0212*/ 	.short	0x0051


	//----- nvinfo : EIATTR_PARAM_CBANK
	.align		4
        /*0214*/ 	.byte	0x04, 0x0a
        /*0216*/ 	.short	(.L_336 - .L_335)
	.align		4
.L_335:
        /*0218*/ 	.word	index@(.nv.constant0._ZN6thrust24THRUST_300001_SM_1000_NS8cuda_cub4core6detail13_kernel_agentINS1_8__reduce11ReduceAgentINS0_12zip_iteratorIN4cuda3std3__45tupleIJPKfNS0_17counting_iteratorIlNS0_11use_defaultESF_SF_EEEEEEEPNSB_IJflEEESJ_iNS1_9__extrema9arg_max_fIflNSA_4lessIfEEEEEEJSI_SK_iN3cub18CUB_300001_SM_100013GridEvenShareIiEENSS_9GridQueueIjEESP_EEEvDpT0_)
        /*021c*/ 	.short	0x0380
        /*021e*/ 	.short	0x0051


	//----- nvinfo : EIATTR_SW_WAR
	.align		4
.L_336:
        /*0220*/ 	.byte	0x04, 0x36
        /*0222*/ 	.short	(.L_338 - .L_337)
.L_337:
        /*0224*/ 	.word	0x00000008
.L_338:


//--------------------- .nv.info._ZN6thrust24THRUST_300001_SM_1000_NS8cuda_cub4core6detail13_kernel_agentINS1_8__reduce11ReduceAgentINS0_12zip_iteratorIN4cuda3std3__45tupleIJPKfNS0_17counting_iteratorIlNS0_11use_defaultESF_SF_EEEEEEEPNSB_IJflEEESJ_iNS1_9__extrema9arg_max_fIflNSA_4lessIfEEEEEEJSI_SK_iSP_EEEvDpT0_ --------------------------
	.section	.nv.info._ZN6thrust24THRUST_300001_SM_1000_NS8cuda_cub4core6detail13_kernel_agentINS1_8__reduce11ReduceAgentINS0_12zip_iteratorIN4cuda3std3__45tupleIJPKfNS0_17counting_iteratorIlNS0_11use_defaultESF_SF_EEEEEEEPNSB_IJflEEESJ_iNS1_9__extrema9arg_max_fIflNSA_4lessIfEEEEEEJSI_SK_iSP_EEEvDpT0_,"",@"SHT_CUDA_INFO"
	.sectionflags	@""
	.align	4


	//----- nvinfo : EIATTR_CUDA_API_VERSION
	.align		4
        /*0000*/ 	.byte	0x04, 0x37
        /*0002*/ 	.short	(.L_340 - .L_339)
.L_339:
        /*0004*/ 	.word	0x00000082


	//----- nvinfo : EIATTR_KPARAM_INFO
	.align		4
.L_340:
        /*0008*/ 	.byte	0x04, 0x17
        /*000a*/ 	.short	(.L_342 - .L_341)
.L_341:
        /*000c*/ 	.word	0x00000000
        /*0010*/ 	.short	0x0003
        /*0012*/ 	.short	0x001c
        /*0014*/ 	.byte	0x00, 0xf0, 0x05, 0x00


	//----- nvinfo : EIATTR_KPARAM_INFO
	.align		4
.L_342:
        /*0018*/ 	.byte	0x04, 0x17
        /*001a*/ 	.short	(.L_344 - .L_343)
.L_343:
        /*001c*/ 	.word	0x00000000
        /*0020*/ 	.short	0x0002
        /*0022*/ 	.short	0x0018
        /*0024*/ 	.byte	0x00, 0xf0, 0x11, 0x00


	//----- nvinfo : EIATTR_KPARAM_INFO
	.align		4
.L_344:
        /*0028*/ 	.byte	0x04, 0x17
        /*002a*/ 	.short	(.L_346 - .L_345)
.L_345:
        /*002c*/ 	.word	0x00000000
        /*0030*/ 	.short	0x0001
        /*0032*/ 	.short	0x0010
        /*0034*/ 	.byte	0x00, 0xf5, 0x21, 0x00


	//----- nvinfo : EIATTR_KPARAM_INFO
	.align		4
.L_346:
        /*0038*/ 	.byte	0x04, 0x17
        /*003a*/ 	.short	(.L_348 - .L_347)
.L_347:
        /*003c*/ 	.word	0x00000000
        /*0040*/ 	.short	0x0000
        /*0042*/ 	.short	0x0000
        /*0044*/ 	.byte	0x00, 0xf0, 0x41, 0x00


	//----- nvinfo : EIATTR_SPARSE_MMA_MASK
	.align		4
.L_348:
        /*0048*/ 	.byte	0x03, 0x50
        /*004a*/ 	.short	0x0000


	//----- nvinfo : EIATTR_MAXREG_COUNT
	.align		4
        /*004c*/ 	.byte	0x03, 0x1b
        /*004e*/ 	.short	0x00ff


	//----- nvinfo : EIATTR_NUM_BARRIERS
	.align		4
        /*0050*/ 	.byte	0x02, 0x4c
        /*0052*/ 	.byte	0x01
	.zero		1


	//----- nvinfo : EIATTR_MERCURY_ISA_VERSION
	.align		4
        /*0054*/ 	.byte	0x03, 0x5f
        /*0056*/ 	.short	0x0101


	//----- nvinfo : EIATTR_COOP_GROUP_MASK_REGIDS
	.align		4
        /*0058*/ 	.byte	0x04, 0x29
        /*005a*/ 	.short	(.L_350 - .L_349)


	//   ....[0]....
.L_349:
        /*005c*/ 	.word	0xffffffff


	//   ....[1]....
        /*0060*/ 	.word	0xffffffff


	//   ....[2]....
        /*0064*/ 	.word	0xffffffff


	//   ....[3]....
        /*0068*/ 	.word	0xffffffff


	//   ....[4]....
        /*006c*/ 	.word	0xffffffff


	//   ....[5]....
        /*0070*/ 	.word	0xffffffff


	//   ....[6]....
        /*0074*/ 	.word	0xffffffff


	//   ....[7]....
        /*0078*/ 	.word	0xffffffff


	//   ....[8]....
        /*007c*/ 	.word	0xffffffff


	//   ....[9]....
        /*0080*/ 	.word	0xffffffff


	//   ....[10]....
        /*0084*/ 	.word	0xffffffff


	//   ....[11]....
        /*0088*/ 	.word	0xffffffff


	//   ....[12]....
        /*008c*/ 	.word	0xffffffff


	//   ....[13]....
        /*0090*/ 	.word	0xffffffff


	//   ....[14]....
        /*0094*/ 	.word	0xffffffff


	//   ....[15]....
        /*0098*/ 	.word	0xffffffff


	//   ....[16]....
        /*009c*/ 	.word	0xffffffff


	//   ....[17]....
        /*00a0*/ 	.word	0xffffffff


	//   ....[18]....
        /*00a4*/ 	.word	0xffffffff


	//   ....[19]....
        /*00a8*/ 	.word	0xffffffff


	//   ....[20]....
        /*00ac*/ 	.word	0xffffffff


	//   ....[21]....
        /*00b0*/ 	.word	0xffffffff


	//   ....[22]....
        /*00b4*/ 	.word	0xffffffff


	//   ....[23]....
        /*00b8*/ 	.word	0xffffffff


	//   ....[24]....
        /*00bc*/ 	.word	0xffffffff


	//   ....[25]....
        /*00c0*/ 	.word	0xffffffff


	//   ....[26]....
        /*00c4*/ 	.word	0xffffffff


	//   ....[27]....
        /*00c8*/ 	.word	0xffffffff


	//   ....[28]....
        /*00cc*/ 	.word	0xffffffff


	//   ....[29]....
        /*00d0*/ 	.word	0xffffffff


	//   ....[30]....
        /*00d4*/ 	.word	0xffffffff


	//   ....[31]....
        /*00d8*/ 	.word	0xffffffff


	//   ....[32]....
        /*00dc*/ 	.word	0xffffffff


	//   ....[33]....
        /*00e0*/ 	.word	0xffffffff


	//   ....[34]....
        /*00e4*/ 	.word	0xffffffff


	//   ....[35]....
        /*00e8*/ 	.word	0xffffffff


	//   ....[36]....
        /*00ec*/ 	.word	0xffffffff


	//   ....[37]....
        /*00f0*/ 	.word	0xffffffff


	//   ....[38]....
        /*00f4*/ 	.word	0xffffffff


	//   ....[39]....
        /*00f8*/ 	.word	0xffffffff


	//   ....[40]....
        /*00fc*/ 	.word	0xffffffff


	//   ....[41]....
        /*0100*/ 	.word	0xffffffff


	//   ....[42]....
        /*0104*/ 	.word	0xffffffff


	//   ....[43]....
        /*0108*/ 	.word	0xffffffff


	//   ....[44]....
        /*010c*/ 	.word	0xffffffff


	//----- nvinfo : EIATTR_COOP_GROUP_INSTR_OFFSETS
	.align		4
.L_350:
        /*0110*/ 	.byte	0x04, 0x28
        /*0112*/ 	.short	(.L_352 - .L_351)


	//   ....[0]....
.L_351:
        /*0114*/ 	.word	0x00000b00


	//   ....[1]....
        /*0118*/ 	.word	0x00000b30


	//   ....[2]....
        /*011c*/ 	.word	0x00000b40


	//   ....[3]....
        /*0120*/ 	.word	0x00000cb0


	//   ....[4]....
        /*0124*/ 	.word	0x00000cf0


	//   ....[5]....
        /*0128*/ 	.word	0x00000d20


	//   ....[6]....
        /*012c*/ 	.word	0x00000e60


	//   ....[7]....
        /*0130*/ 	.word	0x00000e90


	//   ....[8]....
        /*0134*/ 	.word	0x00000ec0


	//   ....[9]....
        /*0138*/ 	.word	0x00000ff0


	//   ....[10]....
        /*013c*/ 	.word	0x00001020


	//   ....[11]....
        /*0140*/ 	.word	0x00001050


	//   ....[12]....
        /*0144*/ 	.word	0x00001180


	//   ....[13]....
        /*0148*/ 	.word	0x000011b0


	//   ....[14]....
        /*014c*/ 	.word	0x000011e0


	//   ....[15]....
        /*0150*/ 	.word	0x00001da0


	//   ....[16]....
        /*0154*/ 	.word	0x00001db0


	//   ....[17]....
        /*0158*/ 	.word	0x00001e20


	//   ....[18]....
        /*015c*/ 	.word	0x00001f90


	//   ....[19]....
        /*0160*/ 	.word	0x00001fd0


	//   ....[20]....
        /*0164*/ 	.word	0x00002000


	//   ....[21]....
        /*0168*/ 	.word	0x00002130


	//   ....[22]....
        /*016c*/ 	.word	0x00002160


	//   ....[23]....
        /*0170*/ 	.word	0x00002190


	//   ....[24]....
        /*0174*/ 	.word	0x000022c0


	//   ....[25]....
        /*0178*/ 	.word	0x000022f0


	//   ....[26]....
        /*017c*/ 	.word	0x00002320


	//   ....[27]....
        /*0180*/ 	.word	0x00002450


	//   ....[28]....
        /*0184*/ 	.word	0x00002480


	//   ....[29]....
        /*0188*/ 	.word	0x000024b0


	//   ....[30]....
        /*018c*/ 	.word	0x000043f0


	//   ....[31]....
        /*0190*/ 	.word	0x00004410


	//   ....[32]....
        /*0194*/ 	.word	0x00004420


	//   ....[33]....
        /*0198*/ 	.word	0x000045c0


	//   ....[34]....
        /*019c*/ 	.word	0x000045f0


	//   ....[35]....
        /*01a0*/ 	.word	0x00004620


	//   ....[36]....
        /*01a4*/ 	.word	0x00004750


	//   ....[37]....
        /*01a8*/ 	.word	0x00004780


	//   ....[38]....
        /*01ac*/ 	.word	0x000047b0


	//   ....[39]....
        /*01b0*/ 	.word	0x000048e0


	//   ....[40]....
        /*01b4*/ 	.word	0x00004910


	//   ....[41]....
        /*01b8*/ 	.word	0x00004940


	//   ....[42]....
        /*01bc*/ 	.word	0x00004a70


	//   ....[43]....
        /*01c0*/ 	.word	0x00004aa0


	//   ....[44]....
        /*01c4*/ 	.word	0x00004ad0


	//----- nvinfo : EIATTR_VRC_CTA_INIT_COUNT
	.align		4
.L_352:
        /*01c8*/ 	.byte	0x02, 0x4a
	.zero		1
	.zero		1


	//----- nvinfo : EIATTR_EXIT_INSTR_OFFSETS
	.align		4
        /*01cc*/ 	.byte	0x04, 0x1c
        /*01ce*/ 	.short	(.L_354 - .L_353)


	//   ....[0]....
.L_353:
        /*01d0*/ 	.word	0x00000030


	//   ....[1]....
        /*01d4*/ 	.word	0x000055e0


	//   ....[2]....
        /*01d8*/ 	.word	0x00005650


	//----- nvinfo : EIATTR_MAX_THREADS
	.align		4
.L_354:
        /*01dc*/ 	.byte	0x04, 0x05
        /*01de*/ 	.short	(.L_356 - .L_355)
.L_355:
        /*01e0*/ 	.word	0x00000100
        /*01e4*/ 	.word	0x00000001
        /*01e8*/ 	.word	0x00000001


	//----- nvinfo : EIATTR_CRS_STACK_SIZE
	.align		4
.L_356:
        /*01ec*/ 	.byte	0x04, 0x1e
        /*01ee*/ 	.short	(.L_358 - .L_357)
.L_357:
        /*01f0*/ 	.word	0x00000000


	//----- nvinfo : EIATTR_CBANK_PARAM_SIZE
	.align		4
.L_358:
        /*01f4*/ 	.byte	0x03, 0x19
        /*01f6*/ 	.short	0x001d


	//----- nvinfo : EIATTR_PARAM_CBANK
	.align		4
        /*01f8*/ 	.byte	0x04, 0x0a
        /*01fa*/ 	.short	(.L_360 - .L_359)
	.align		4
.L_359:
        /*01fc*/ 	.word	index@(.nv.constant0._ZN6thrust24THRUST_300001_SM_1000_NS8cuda_cub4core6detail13_kernel_agentINS1_8__reduce11ReduceAgentINS0_12zip_iteratorIN4cuda3std3__45tupleIJPKfNS0_17counting_iteratorIlNS0_11use_defaultESF_SF_EEEEEEEPNSB_IJflEEESJ_iNS1_9__extrema9arg_max_fIflNSA_4lessIfEEEEEEJSI_SK_iSP_EEEvDpT0_)
        /*0200*/ 	.short	0x0380
        /*0202*/ 	.short	0x001d


	//----- nvinfo : EIATTR_SW_WAR
	.align		4
.L_360:
        /*0204*/ 	.byte	0x04, 0x36
        /*0206*/ 	.short	(.L_362 - .L_361)
.L_361:
        /*0208*/ 	.word	0x00000008
.L_362:


//--------------------- .nv.info._ZN6thrust24THRUST_300001_SM_1000_NS8cuda_cub4core6detail13_kernel_agentINS1_8__reduce11ReduceAgentIPN4cuda3std3__45tupleIJflEEESC_SB_lNS1_9__extrema9arg_min_fIflNS9_4lessIfEEEEEEJSC_SC_iSH_EEEvDpT0_ --------------------------
	.section	.nv.info._ZN6thrust24THRUST_300001_SM_1000_NS8cuda_cub4core6detail13_kernel_agentINS1_8__reduce11ReduceAgentIPN4cuda3std3__45tupleIJflEEESC_SB_lNS1_9__extrema9arg_min_fIflNS9_4lessIfEEEEEEJSC_SC_iSH_EEEvDpT0_,"",@"SHT_CUDA_INFO"
	.sectionflags	@""
	.align	4


	//----- nvinfo : EIATTR_CUDA_API_VERSION
	.align		4
        /*0000*/ 	.byte	0x04, 0x37
        /*0002*/ 	.short	(.L_364 - .L_363)
.L_363:
        /*0004*/ 	.word	0x00000082


	//----- nvinfo : EIATTR_KPARAM_INFO
	.align		4
.L_364:
        /*0008*/ 	.byte	0x04, 0x17
        /*000a*/ 	.short	(.L_366 - .L_365)
.L_365:
        /*000c*/ 	.word	0x00000000
        /*0010*/ 	.short	0x0003
        /*0012*/ 	.short	0x0014
        /*0014*/ 	.byte	0x00, 0xf0, 0x05, 0x00


	//----- nvinfo : EIATTR_KPARAM_INFO
	.align		4
.L_366:
        /*0018*/ 	.byte	0x04, 0x17
        /*001a*/ 	.short	(.L_368 - .L_367)
.L_367:
        /*001c*/ 	.word	0x00000000
        /*0020*/ 	.short	0x0002
        /*0022*/ 	.short	0x0010
        /*0024*/ 	.byte	0x00, 0xf0, 0x11, 0x00


	//----- nvinfo : EIATTR_KPARAM_INFO
	.align		4
.L_368:
        /*0028*/ 	.byte	0x04, 0x17
        /*002a*/ 	.short	(.L_370 - .L_369)
.L_369:
        /*002c*/ 	.word	0x00000000
        /*0030*/ 	.short	0x0001
        /*0032*/ 	.short	0x0008
        /*0034*/ 	.byte	0x00, 0xf5, 0x21, 0x00


	//----- nvinfo : EIATTR_KPARAM_INFO
	.align		4
.L_370:
        /*0038*/ 	.byte	0x04, 0x17
        /*003a*/ 	.short	(.L_372 - .L_371)
.L_371:
        /*003c*/ 	.word	0x00000000
        /*0040*/ 	.short	0x0000
        /*0042*/ 	.short	0x0000
        /*0044*/ 	.byte	0x00, 0xf5, 0x21, 0x00


	//----- nvinfo : EIATTR_SPARSE_MMA_MASK
	.align		4
.L_372:
        /*0048*/ 	.byte	0x03, 0x50
        /*004a*/ 	.short	0x0000


	//----- nvinfo : EIATTR_MAXREG_COUNT
	.align		4
        /*004c*/ 	.byte	0x03, 0x1b
        /*004e*/ 	.short	0x00ff


	//----- nvinfo : EIATTR_NUM_BARRIERS
	.align		4
        /*0050*/ 	.byte	0x02, 0x4c
        /*0052*/ 	.byte	0x01
	.zero		1


	//----- nvinfo : EIATTR_MERCURY_ISA_VERSION
	.align		4
        /*0054*/ 	.byte	0x03, 0x5f
        /*0056*/ 	.short	0x0101


	//----- nvinfo : EIATTR_COOP_GROUP_MASK_REGIDS
	.align		4
        /*0058*/ 	.byte	0x04, 0x29
        /*005a*/ 	.short	(.L_374 - .L_373)


	//   ....[0]....
.L_373:
        /*005c*/ 	.word	0xffffffff


	//   ....[1]....
        /*0060*/ 	.word	0xffffffff


	//   ....[2]....
        /*0064*/ 	.word	0xffffffff


	//   ....[3]....
        /*0068*/ 	.word	0xffffffff


	//   ....[4]....
        /*006c*/ 	.word	0xffffffff


	//   ....[5]....
        /*0070*/ 	.word	0xffffffff


	//   ....[6]....
        /*0074*/ 	.word	0xffffffff


	//   ....[7]....
        /*0078*/ 	.word	0xffffffff


	//   ....[8]....
        /*007c*/ 	.word	0xffffffff


	//   ....[9]....
        /*0080*/ 	.word	0xffffffff


	//   ....[10]....
        /*0084*/ 	.word	0xffffffff


	//   ....[11]....
        /*0088*/ 	.word	0xffffffff


	//   ....[12]....
        /*008c*/ 	.word	0xffffffff


	//   ....[13]....
        /*0090*/ 	.word	0xffffffff


	//   ....[14]....
        /*0094*/ 	.word	0xffffffff


	//   ....[15]....
        /*0098*/ 	.word	0xffffffff


	//   ....[16]....
        /*009c*/ 	.word	0xffffffff


	//   ....[17]....
        /*00a0*/ 	.word	0xffffffff


	//   ....[18]....
        /*00a4*/ 	.word	0xffffffff


	//   ....[19]....
        /*00a8*/ 	.word	0xffffffff


	//   ....[20]....
        /*00ac*/ 	.word	0xffffffff


	//   ....[21]....
        /*00b0*/ 	.word	0xffffffff


	//   ....[22]....
        /*00b4*/ 	.word	0xffffffff


	//   ....[23]....
        /*00b8*/ 	.word	0xffffffff


	//   ....[24]....
        /*00bc*/ 	.word	0xffffffff


	//   ....[25]....
        /*00c0*/ 	.word	0xffffffff


	//   ....[26]....
        /*00c4*/ 	.word	0xffffffff


	//   ....[27]....
        /*00c8*/ 	.word	0xffffffff


	//   ....[28]....
        /*00cc*/ 	.word	0xffffffff


	//   ....[29]....
        /*00d0*/ 	.word	0xffffffff


	//   ....[30]....
        /*00d4*/ 	.word	0xffffffff


	//   ....[31]....
        /*00d8*/ 	.word	0xffffffff


	//   ....[32]....
        /*00dc*/ 	.word	0xffffffff


	//   ....[33]....
        /*00e0*/ 	.word	0xffffffff


	//   ....[34]....
        /*00e4*/ 	.word	0xffffffff


	//   ....[35]....
        /*00e8*/ 	.word	0xffffffff


	//   ....[36]....
        /*00ec*/ 	.word	0xffffffff


	//   ....[37]....
        /*00f0*/ 	.word	0xffffffff


	//   ....[38]....
        /*00f4*/ 	.word	0xffffffff


	//   ....[39]....
        /*00f8*/ 	.word	0xffffffff


	//   ....[40]....
        /*00fc*/ 	.word	0xffffffff


	//   ....[41]....
        /*0100*/ 	.word	0xffffffff


	//   ....[42]....
        /*0104*/ 	.word	0xffffffff


	//   ....[43]....
        /*0108*/ 	.word	0xffffffff


	//   ....[44]....
        /*010c*/ 	.word	0xffffffff


	//----- nvinfo : EIATTR_COOP_GROUP_INSTR_OFFSETS
	.align		4
.L_374:
        /*0110*/ 	.byte	0x04, 0x28
        /*0112*/ 	.short	(.L_376 - .L_375)


	//   ....[0]....
.L_375:
        /*0114*/ 	.word	0x00000a00


	//   ....[1]....
        /*0118*/ 	.word	0x00000a30


	//   ....[2]....
        /*011c*/ 	.word	0x00000a40


	//   ....[3]....
        /*0120*/ 	.word	0x00000b40


	//   ....[4]....
        /*0124*/ 	.word	0x00000b70


	//   ....[5]....
        /*0128*/ 	.word	0x00000ba0


	//   ....[6]....
        /*012c*/ 	.word	0x00000ca0


	//   ....[7]....
        /*0130*/ 	.word	0x00000cd0


	//   ....[8]....
        /*0134*/ 	.word	0x00000d00


	//   ....[9]....
        /*0138*/ 	.word	0x00000e00


	//   ....[10]....
        /*013c*/ 	.word	0x00000e30


	//   ....[11]....
        /*0140*/ 	.word	0x00000e60


	//   ....[12]....
        /*0144*/ 	.word	0x00000f60


	//   ....[13]....
        /*0148*/ 	.word	0x00000fa0


	//   ....[14]....
        /*014c*/ 	.word	0x00000fd0


	//   ....[15]....
        /*0150*/ 	.word	0x00001b70


	//   ....[16]....
        /*0154*/ 	.word	0x00001b80


	//   ....[17]....
        /*0158*/ 	.word	0x00001b90


	//   ....[18]....
        /*015c*/ 	.word	0x00001c90


	//   ....[19]....
        /*0160*/ 	.word	0x00001cd0


	//   ....[20]....
        /*0164*/ 	.word	0x00001cf0


	//   ....[21]....
        /*0168*/ 	.word	0x00001e00


	//   ....[22]....
        /*016c*/ 	.word	0x00001e40


	//   ....[23]....
        /*0170*/ 	.word	0x00001e60


	//   ....[24]....
        /*0174*/ 	.word	0x00001f70


	//   ....[25]....
        /*0178*/ 	.word	0x00001fb0


	//   ....[26]....
        /*017c*/ 	.word	0x00001fe0


	//   ....[27]....
        /*0180*/ 	.word	0x000020e0


	//   ....[28]....
        /*0184*/ 	.word	0x00002120


	//   ....[29]....
        /*0188*/ 	.word	0x00002150


	//   ....[30]....
        /*018c*/ 	.word	0x00005430


	//   ....[31]....
        /*0190*/ 	.word	0x00005460


	//   ....[32]....
        /*0194*/ 	.word	0x00005470


	//   ....[33]....
        /*0198*/ 	.word	0x00005570


	//   ....[34]....
        /*019c*/ 	.word	0x000055a0


	//   ....[35]....
        /*01a0*/ 	.word	0x000055d0


	//   ....[36]....
        /*01a4*/ 	.word	0x000056d0


	//   ....[37]....
        /*01a8*/ 	.word	0x00005700


	//   ....[38]....
        /*01ac*/ 	.word	0x00005730


	//   ....[39]....
        /*01b0*/ 	.word	0x00005830


	//   ....[40]....
        /*01b4*/ 	.word	0x00005860


	//   ....[41]....
        /*01b8*/ 	.word	0x00005890


	//   ....[42]....
        /*01bc*/ 	.word	0x00005990


	//   ....[43]....
        /*01c0*/ 	.word	0x000059d0


	//   ....[44]....
        /*01c4*/ 	.word	0x00005a00


	//----- nvinfo : EIATTR_VRC_CTA_INIT_COUNT
	.align		4
.L_376:
        /*01c8*/ 	.byte	0x02, 0x4a
	.zero		1
	.zero		1


	//----- nvinfo : EIATTR_EXIT_INSTR_OFFSETS
	.align		4
        /*01cc*/ 	.byte	0x04, 0x1c
        /*01ce*/ 	.short	(.L_378 - .L_377)


	//   ....[0]....
.L_377:
        /*01d0*/ 	.word	0x00000030


	//   ....[1]....
        /*01d4*/ 	.word	0x000064e0


	//   ....[2]....
        /*01d8*/ 	.word	0x00006540


	//----- nvinfo : EIATTR_MAX_THREADS
	.align		4
.L_378:
        /*01dc*/ 	.byte	0x04, 0x05
        /*01de*/ 	.short	(.L_380 - .L_379)
.L_379:
        /*01e0*/ 	.word	0x00000100
        /*01e4*/ 	.word	0x00000001
        /*01e8*/ 	.word	0x00000001


	//----- nvinfo : EIATTR_CRS_STACK_SIZE
	.align		4
.L_380:
        /*01ec*/ 	.byte	0x04, 0x1e
        /*01ee*/ 	.short	(.L_382 - .L_381)
.L_381:
        /*01f0*/ 	.word	0x00000000


	//----- nvinfo : EIATTR_CBANK_PARAM_SIZE
	.align		4
.L_382:
        /*01f4*/ 	.byte	0x03, 0x19
        /*01f6*/ 	.short	0x0015


	//----- nvinfo : EIATTR_PARAM_CBANK
	.align		4
        /*01f8*/ 	.byte	0x04, 0x0a
        /*01fa*/ 	.short	(.L_384 - .L_383)
	.align		4
.L_383:
        /*01fc*/ 	.word	index@(.nv.constant0._ZN6thrust24THRUST_300001_SM_1000_NS8cuda_cub4core6detail13_kernel_agentINS1_8__reduce11ReduceAgentIPN4cuda3std3__45tupleIJflEEESC_SB_lNS1_9__extrema9arg_min_fIflNS9_4lessIfEEEEEEJSC_SC_iSH_EEEvDpT0_)
        /*0200*/ 	.short	0x0380
        /*0202*/ 	.short	0x0015


	//----- nvinfo : EIATTR_SW_WAR
	.align		4
.L_384:
        /*0204*/ 	.byte	0x04, 0x36
        /*0206*/ 	.short	(.L_386 - .L_385)
.L_385:
        /*0208*/ 	.word	0x00000008
.L_386:


//--------------------- .nv.info._ZN6thrust24THRUST_300001_SM_1000_NS8cuda_cub4core6detail13_kernel_agentINS1_8__reduce10DrainAgentIlEEJN3cub18CUB_300001_SM_10009GridQueueIyEElEEEvDpT0_ --------------------------
	.section	.nv.info._ZN6thrust24THRUST_300001_SM_1000_NS8cuda_cub4core6detail13_kernel_agentINS1_8__reduce10DrainAgentIlEEJN3cub18CUB_300001_SM_10009GridQueueIyEElEEEvDpT0_,"",@"SHT_CUDA_INFO"
	.sectionflags	@""
	.align	4


	//----- nvinfo : EIATTR_CUDA_API_VERSION
	.align		4
        /*0000*/ 	.byte	0x04, 0x37
        /*0002*/ 	.short	(.L_388 - .L_387)
.L_387:
        /*0004*/ 	.word	0x00000082


	//----- nvinfo : EIATTR_KPARAM_INFO
	.align		4
.L_388:
        /*0008*/ 	.byte	0x04, 0x17
        /*000a*/ 	.short	(.L_390 - .L_389)
.L_389:
        /*000c*/ 	.word	0x00000000
        /*0010*/ 	.short	0x0001
        /*0012*/ 	.short	0x0008
        /*0014*/ 	.byte	0x00, 0xf0, 0x21, 0x00


	//----- nvinfo : EIATTR_KPARAM_INFO
	.align		4
.L_390:
        /*0018*/ 	.byte	0x04, 0x17
        /*001a*/ 	.short	(.L_392 - .L_391)
.L_391:
        /*001c*/ 	.word	0x00000000
        /*0020*/ 	.short	0x0000
        /*0022*/ 	.short	0x0000
        /*0024*/ 	.byte	0x00, 0xf0, 0x21, 0x00


	//----- nvinfo : EIATTR_SPARSE_MMA_MASK
	.align		4
.L_392:
        /*0028*/ 	.byte	0x03, 0x50
        /*002a*/ 	.short	0x0000


	//----- nvinfo : EIATTR_MAXREG_COUNT
	.align		4
        /*002c*/ 	.byte	0x03, 0x1b
        /*002e*/ 	.short	0x00ff


	//----- nvinfo : EIATTR_MERCURY_ISA_VERSION
	.align		4
        /*0030*/ 	.byte	0x03, 0x5f
        /*0032*/ 	.short	0x0101


	//----- nvinfo : EIATTR_VRC_CTA_INIT_COUNT
	.align		4
        /*0034*/ 	.byte	0x02, 0x4a
	.zero		1
	.zero		1


	//----- nvinfo : EIATTR_EXIT_INSTR_OFFSETS
	.align		4
        /*0038*/ 	.byte	0x04, 0x1c
        /*003a*/ 	.short	(.L_394 - .L_393)


	//   ....[0]....
.L_393:
        /*003c*/ 	.word	0x00000060


	//----- nvinfo : EIATTR_MAX_THREADS
	.align		4
.L_394:
        /*0040*/ 	.byte	0x04, 0x05
        /*0042*/ 	.short	(.L_396 - .L_395)
.L_395:
        /*0044*/ 	.word	0x00000001
        /*0048*/ 	.word	0x00000001
        /*004c*/ 	.word	0x00000001


	//----- nvinfo : EIATTR_CBANK_PARAM_SIZE
	.align		4
.L_396:
        /*0050*/ 	.byte	0x03, 0x19
        /*0052*/ 	.short	0x0010


	//----- nvinfo : EIATTR_PARAM_CBANK
	.align		4
        /*0054*/ 	.byte	0x04, 0x0a
        /*0056*/ 	.short	(.L_398 - .L_397)
	.align		4
.L_397:
        /*0058*/ 	.word	index@(.nv.constant0._ZN6thrust24THRUST_300001_SM_1000_NS8cuda_cub4core6detail13_kernel_agentINS1_8__reduce10DrainAgentIlEEJN3cub18CUB_300001_SM_10009GridQueueIyEElEEEvDpT0_)
        /*005c*/ 	.short	0x0380
        /*005e*/ 	.short	0x0010


	//----- nvinfo : EIATTR_SW_WAR
	.align		4
.L_398:
        /*0060*/ 	.byte	0x04, 0x36
        /*0062*/ 	.short	(.L_400 - .L_399)
.L_399:
        /*0064*/ 	.word	0x00000008
.L_400:


//--------------------- .nv.info._ZN6thrust24THRUST_300001_SM_1000_NS8cuda_cub4core6detail13_kernel_agentINS1_8__reduce11ReduceAgentINS0_12zip_iteratorIN4cuda3std3__45tupleIJPKfNS0_17counting_iteratorIlNS0_11use_defaultESF_SF_EEEEEEEPNSB_IJflEEESJ_lNS1_9__extrema9arg_min_fIflNSA_4lessIfEEEEEEJSI_SK_lN3cub18CUB_300001_SM_100013GridEvenShareIlEENSS_9GridQueueIyEESP_EEEvDpT0_ --------------------------
	.section	.nv.info._ZN6thrust24THRUST_300001_SM_1000_NS8cuda_cub4core6detail13_kernel_agentINS1_8__reduce11ReduceAgentINS0_12zip_iteratorIN4cuda3std3__45tupleIJPKfNS0_17counting_iteratorIlNS0_11use_defaultESF_SF_EEEEEEEPNSB_IJflEEESJ_lNS1_9__extrema9arg_min_fIflNSA_4lessIfEEEEEEJSI_SK_lN3cub18CUB_300001_SM_100013GridEvenShareIlEENSS_9GridQueueIyEESP_EEEvDpT0_,"",@"SHT_CUDA_INFO"
	.sectionflags	@""
	.align	4


	//----- nvinfo : EIATTR_CUDA_API_VERSION
	.align		4
        /*0000*/ 	.byte	0x04, 0x37
        /*0002*/ 	.short	(.L_402 - .L_401)
.L_401:
        /*0004*/ 	.word	0x00000082


	//----- nvinfo : EIATTR_KPARAM_INFO
	.align		4
.L_402:
        /*0008*/ 	.byte	0x04, 0x17
        /*000a*/ 	.short	(.L_404 - .L_403)
.L_403:
        /*000c*/ 	.word	0x00000000
        /*0010*/ 	.short	0x0005
        /*0012*/ 	.short	0x0070
        /*0014*/ 	.byte	0x00, 0xf0, 0x05, 0x00


	//----- nvinfo : EIATTR_KPARAM_INFO
	.align		4
.L_404:
        /*0018*/ 	.byte	0x04, 0x17
        /*001a*/ 	.short	(.L_406 - .L_405)
.L_405:
        /*001c*/ 	.word	0x00000000
        /*0020*/ 	.short	0x0004
        /*0022*/ 	.short	0x0068
        /*0024*/ 	.byte	0x00, 0xf0, 0x21, 0x00


	//----- nvinfo : EIATTR_KPARAM_INFO
	.align		4
.L_406:
        /*0028*/ 	.byte	0x04, 0x17
        /*002a*/ 	.short	(.L_408 - .L_407)
.L_407:
        /*002c*/ 	.word	0x00000000
        /*0030*/ 	.short	0x0003
        /*0032*/ 	.short	0x0020
        /*0034*/ 	.byte	0x00, 0xf0, 0x21, 0x01


	//----- nvinfo : EIATTR_KPARAM_INFO
	.align		4
.L_408:
        /*0038*/ 	.byte	0x04, 0x17
        /*003a*/ 	.short	(.L_410 - .L_409)
.L_409:
        /*003c*/ 	.word	0x00000000
        /*0040*/ 	.short	0x0002
        /*0042*/ 	.short	0x0018
        /*0044*/ 	.byte	0x00, 0xf0, 0x21, 0x00


	//----- nvinfo : EIATTR_KPARAM_INFO
	.align		4
.L_410:
        /*0048*/ 	.byte	0x04, 0x17
        /*004a*/ 	.short	(.L_412 - .L_411)
.L_411:
        /*004c*/ 	.word	0x00000000
        /*0050*/ 	.short	0x0001
        /*0052*/ 	.short	0x0010
        /*0054*/ 	.byte	0x00, 0xf5, 0x21, 0x00


	//----- nvinfo : EIATTR_KPARAM_INFO
	.align		4
.L_412:
        /*0058*/ 	.byte	0x04, 0x17
        /*005a*/ 	.short	(.L_414 - .L_413)
.L_413:
        /*005c*/ 	.word	0x00000000
        /*0060*/ 	.short	0x0000
        /*0062*/ 	.short	0x0000
        /*0064*/ 	.byte	0x00, 0xf0, 0x41, 0x00


	//----- nvinfo : EIATTR_SPARSE_MMA_MASK
	.align		4
.L_414:
        /*0068*/ 	.byte	0x03, 0x50
        /*006a*/ 	.short	0x0000


	//----- nvinfo : EIATTR_MAXREG_COUNT
	.align		4
        /*006c*/ 	.byte	0x03, 0x1b
        /*006e*/ 	.short	0x00ff


	//----- nvinfo : EIATTR_NUM_BARRIERS
	.align		4
        /*0070*/ 	.byte	0x02, 0x4c
        /*0072*/ 	.byte	0x01
	.zero		1


	//----- nvinfo : EIATTR_MERCURY_ISA_VERSION
	.align		4
        /*0074*/ 	.byte	0x03, 0x5f
        /*0076*/ 	.short	0x0101


	//----- nvinfo : EIATTR_COOP_GROUP_MASK_REGIDS
	.align		4
        /*0078*/ 	.byte	0x04, 0x29
        /*007a*/ 	.short	(.L_416 - .L_415)


	//   ....[0]....
.L_415:
        /*007c*/ 	.word	0xffffffff


	//   ....[1]....
        /*0080*/ 	.word	0xffffffff


	//   ....[2]....
        /*0084*/ 	.word	0xffffffff


	//   ....[3]....
        /*0088*/ 	.word	0xffffffff


	//   ....[4]....
        /*008c*/ 	.word	0xffffffff


	//   ....[5]....
        /*0090*/ 	.word	0xffffffff


	//   ....[6]....
        /*0094*/ 	.word	0xffffffff


	//   ....[7]....
        /*0098*/ 	.word	0xffffffff


	//   ....[8]....
        /*009c*/ 	.word	0xffffffff


	//   ....[9]....
        /*00a0*/ 	.word	0xffffffff


	//   ....[10]....
        /*00a4*/ 	.word	0xffffffff


	//   ....[11]....
        /*00a8*/ 	.word	0xffffffff


	//   ....[12]....
        /*00ac*/ 	.word	0xffffffff


	//   ....[13]....
        /*00b0*/ 	.word	0xffffffff


	//   ....[14]....
        /*00b4*/ 	.word	0xffffffff


	//   ....[15]....
        /*00b8*/ 	.word	0xffffffff


	//   ....[16]....
        /*00bc*/ 	.word	0xffffffff


	//   ....[17]....
        /*00c0*/ 	.word	0xffffffff


	//   ....[18]....
        /*00c4*/ 	.word	0xffffffff


	//   ....[19]....
        /*00c8*/ 	.word	0xffffffff


	//   ....[20]....
        /*00cc*/ 	.word	0xffffffff


	//   ....[21]....
        /*00d0*/ 	.word	0xffffffff


	//   ....[22]....
        /*00d4*/ 	.word	0xffffffff


	//   ....[23]....
        /*00d8*/ 	.word	0xffffffff


	//   ....[24]....
        /*00dc*/ 	.word	0xffffffff


	//   ....[25]....
        /*00e0*/ 	.word	0xffffffff


	//   ....[26]....
        /*00e4*/ 	.word	0xffffffff


	//   ....[27]....
        /*00e8*/ 	.word	0xffffffff


	//   ....[28]....
        /*00ec*/ 	.word	0xffffffff


	//   ....[29]....
        /*00f0*/ 	.word	0xffffffff


	//   ....[30]....
        /*00f4*/ 	.word	0xffffffff


	//   ....[31]....
        /*00f8*/ 	.word	0xffffffff


	//   ....[32]....
        /*00fc*/ 	.word	0xffffffff


	//   ....[33]....
        /*0100*/ 	.word	0xffffffff


	//   ....[34]....
        /*0104*/ 	.word	0xffffffff


	//   ....[35]....
        /*0108*/ 	.word	0xffffffff


	//   ....[36]....
        /*010c*/ 	.word	0xffffffff


	//   ....[37]....
        /*0110*/ 	.word	0xffffffff


	//   ....[38]....
        /*0114*/ 	.word	0xffffffff


	//   ....[39]....
        /*0118*/ 	.word	0xffffffff


	//   ....[40]....
        /*011c*/ 	.word	0xffffffff


	//   ....[41]....
        /*0120*/ 	.word	0xffffffff


	//   ....[42]....
        /*0124*/ 	.word	0xffffffff


	//   ....[43]....
        /*0128*/ 	.word	0xffffffff


	//   ....[44]....
        /*012c*/ 	.word	0xffffffff


	//----- nvinfo : EIATTR_COOP_GROUP_INSTR_OFFSETS
	.align		4
.L_416:
        /*0130*/ 	.byte	0x04, 0x28
        /*0132*/ 	.short	(.L_418 - .L_417)


	//   ....[0]....
.L_417:
        /*0134*/ 	.word	0x00000bf0


	//   ....[1]....
        /*0138*/ 	.word	0x00000c20


	//   ....[2]....
        /*013c*/ 	.word	0x00000c30


	//   ....[3]....
        /*0140*/ 	.word	0x00000d30


	//   ....[4]....
        /*0144*/ 	.word	0x00000d60


	//   ....[5]....
        /*0148*/ 	.word	0x00000d90


	//   ....[6]....
        /*014c*/ 	.word	0x00000e90


	//   ....[7]....
        /*0150*/ 	.word	0x00000ec0


	//   ....[8]....
        /*0154*/ 	.word	0x00000ef0


	//   ....[9]....
        /*0158*/ 	.word	0x00000ff0


	//   ....[10]....
        /*015c*/ 	.word	0x00001020


	//   ....[11]....
        /*0160*/ 	.word	0x00001050


	//   ....[12]....
        /*0164*/ 	.word	0x00001150


	//   ....[13]....
        /*0168*/ 	.word	0x00001190


	//   ....[14]....
        /*016c*/ 	.word	0x000011c0


	//   ....[15]....
        /*0170*/ 	.word	0x00001d60


	//   ....[16]....
        /*0174*/ 	.word	0x00001d70


	//   ....[17]....
        /*0178*/ 	.word	0x00001d80


	//   ....[18]....
        /*017c*/ 	.word	0x00001e80


	//   ....[19]....
        /*0180*/ 	.word	0x00001ec0


	//   ....[20]....
        /*0184*/ 	.word	0x00001ee0


	//   ....[21]....
        /*0188*/ 	.word	0x00001ff0


	//   ....[22]....
        /*018c*/ 	.word	0x00002030


	//   ....[23]....
        /*0190*/ 	.word	0x00002050


	//   ....[24]....
        /*0194*/ 	.word	0x00002160


	//   ....[25]....
        /*0198*/ 	.word	0x000021a0


	//   ....[26]....
        /*019c*/ 	.word	0x000021c0


	//   ....[27]....
        /*01a0*/ 	.word	0x000022d0


	//   ....[28]....
        /*01a4*/ 	.word	0x00002310


	//   ....[29]....
        /*01a8*/ 	.word	0x00002340


	//   ....[30]....
        /*01ac*/ 	.word	0x00004a10


	//   ....[31]....
        /*01b0*/ 	.word	0x00004a40


	//   ....[32]....
        /*01b4*/ 	.word	0x00004a50


	//   ....[33]....
        /*01b8*/ 	.word	0x00004b50


	//   ....[34]....
        /*01bc*/ 	.word	0x00004b80


	//   ....[35]....
        /*01c0*/ 	.word	0x00004bb0


	//   ....[36]....
        /*01c4*/ 	.word	0x00004cb0


	//   ....[37]....
        /*01c8*/ 	.word	0x00004ce0


	//   ....[38]....
        /*01cc*/ 	.word	0x00004d10


	//   ....[39]....
        /*01d0*/ 	.word	0x00004e10


	//   ....[40]....
        /*01d4*/ 	.word	0x00004e40


	//   ....[41]....
        /*01d8*/ 	.word	0x00004e70


	//   ....[42]....
        /*01dc*/ 	.word	0x00004f70


	//   ....[43]....
        /*01e0*/ 	.word	0x00004fb0


	//   ....[44]....
        /*01e4*/ 	.word	0x00004fe0


	//----- nvinfo : EIATTR_VRC_CTA_INIT_COUNT
	.align		4
.L_418:
        /*01e8*/ 	.byte	0x02, 0x4a
	.zero		1
	.zero		1


	//----- nvinfo : EIATTR_EXIT_INSTR_OFFSETS
	.align		4
        /*01ec*/ 	.byte	0x04, 0x1c
        /*01ee*/ 	.short	(.L_420 - .L_419)


	//   ....[0]....
.L_419:
        /*01f0*/ 	.word	0x00005aa0


	//   ....[1]....
        /*01f4*/ 	.word	0x00005b20


	//----- nvinfo : EIATTR_MAX_THREADS
	.align		4
.L_420:
        /*01f8*/ 	.byte	0x04, 0x05
        /*01fa*/ 	.short	(.L_422 - .L_421)
.L_421:
        /*01fc*/ 	.word	0x00000100
        /*0200*/ 	.word	0x00000001
        /*0204*/ 	.word	0x00000001


	//----- nvinfo : EIATTR_CRS_STACK_SIZE
	.align		4
.L_422:
        /*0208*/ 	.byte	0x04, 0x1e
        /*020a*/ 	.short	(.L_424 - .L_423)
.L_423:
        /*020c*/ 	.word	0x00000000


	//----- nvinfo : EIATTR_CBANK_PARAM_SIZE
	.align		4
.L_424:
        /*0210*/ 	.byte	0x03, 0x19
        /*0212*/ 	.short	0x0071


	//----- nvinfo : EIATTR_PARAM_CBANK
	.align		4
        /*0214*/ 	.byte	0x04, 0x0a
        /*0216*/ 	.short	(.L_426 - .L_425)
	.align		4
.L_425:
        /*0218*/ 	.word	index@(.nv.constant0._ZN6thrust24THRUST_300001_SM_1000_NS8cuda_cub4core6detail13_kernel_agentINS1_8__reduce11ReduceAgentINS0_12zip_iteratorIN4cuda3std3__45tupleIJPKfNS0_17counting_iteratorIlNS0_11use_defaultESF_SF_EEEEEEEPNSB_IJflEEESJ_lNS1_9__extrema9arg_min_fIflNSA_4lessIfEEEEEEJSI_SK_lN3cub18CUB_300001_SM_100013GridEvenShareIlEENSS_9GridQueueIyEESP_EEEvDpT0_)
        /*021c*/ 	.short	0x0380
        /*021e*/ 	.short	0x0071


	//----- nvinfo : EIATTR_SW_WAR
	.align		4
.L_426:
        /*0220*/ 	.byte	0x04, 0x36
        /*0222*/ 	.short	(.L_428 - .L_427)
.L_427:
        /*0224*/ 	.word	0x00000008
.L_428:


//--------------------- .nv.info._ZN6thrust24THRUST_300001_SM_1000_NS8cuda_cub4core6detail13_kernel_agentINS1_8__reduce11ReduceAgentINS0_12zip_iteratorIN4cuda3std3__45tupleIJPKfNS0_17counting_iteratorIlNS0_11use_defaultESF_SF_EEEEEEEPNSB_IJflEEESJ_lNS1_9__extrema9arg_min_fIflNSA_4lessIfEEEEEEJSI_SK_lSP_EEEvDpT0_ --------------------------
	.section	.nv.info._ZN6thrust24THRUST_300001_SM_1000_NS8cuda_cub4core6detail13_kernel_agentINS1_8__reduce11ReduceAgentINS0_12zip_iteratorIN4cuda3std3__45tupleIJPKfNS0_17counting_iteratorIlNS0_11use_defaultESF_SF_EEEEEEEPNSB_IJflEEESJ_lNS1_9__extrema9arg_min_fIflNSA_4lessIfEEEEEEJSI_SK_lSP_EEEvDpT0_,"",@"SHT_CUDA_INFO"
	.sectionflags	@""
	.align	4


	//----- nvinfo : EIATTR_CUDA_API_VERSION
	.align		4
        /*0000*/ 	.byte	0x04, 0x37
        /*0002*/ 	.short	(.L_430 - .L_429)
.L_429:
        /*0004*/ 	.word	0x00000082


	//----- nvinfo : EIATTR_KPARAM_INFO
	.align		4
.L_430:
        /*0008*/ 	.byte	0x04, 0x17
        /*000a*/ 	.short	(.L_432 - .L_431)
.L_431:
        /*000c*/ 	.word	0x00000000
        /*0010*/ 	.short	0x0003
        /*0012*/ 	.short	0x0020
        /*0014*/ 	.byte	0x00, 0xf0, 0x05, 0x00


	//----- nvinfo : EIATTR_KPARAM_INFO
	.align		4
.L_432:
        /*0018*/ 	.byte	0x04, 0x17
        /*001a*/ 	.short	(.L_434 - .L_433)
.L_433:
        /*001c*/ 	.word	0x00000000
        /*0020*/ 	.short	0x0002
        /*0022*/ 	.short	0x0018
        /*0024*/ 	.byte	0x00, 0xf0, 0x21, 0x00


	//----- nvinfo : EIATTR_KPARAM_INFO
	.align		4
.L_434:
        /*0028*/ 	.byte	0x04, 0x17
        /*002a*/ 	.short	(.L_436 - .L_435)
.L_435:
        /*002c*/ 	.word	0x00000000
        /*0030*/ 	.short	0x0001
        /*0032*/ 	.short	0x0010
        /*0034*/ 	.byte	0x00, 0xf5, 0x21, 0x00


	//----- nvinfo : EIATTR_KPARAM_INFO
	.align		4
.L_436:
        /*0038*/ 	.byte	0x04, 0x17
        /*003a*/ 	.short	(.L_438 - .L_437)
.L_437:
        /*003c*/ 	.word	0x00000000
        /*0040*/ 	.short	0x0000
        /*0042*/ 	.short	0x0000
        /*0044*/ 	.byte	0x00, 0xf0, 0x41, 0x00


	//----- nvinfo : EIATTR_SPARSE_MMA_MASK
	.align		4
.L_438:
        /*0048*/ 	.byte	0x03, 0x50
        /*004a*/ 	.short	0x0000


	//----- nvinfo : EIATTR_MAXREG_COUNT
	.align		4
        /*004c*/ 	.byte	0x03, 0x1b
        /*004e*/ 	.short	0x00ff


	//----- nvinfo : EIATTR_NUM_BARRIERS
	.align		4
        /*0050*/ 	.byte	0x02, 0x4c
        /*0052*/ 	.byte	0x01
	.zero		1


	//----- nvinfo : EIATTR_MERCURY_ISA_VERSION
	.align		4
        /*0054*/ 	.byte	0x03, 0x5f
        /*0056*/ 	.short	0x0101


	//----- nvinfo : EIATTR_COOP_GROUP_MASK_REGIDS
	.align		4
        /*0058*/ 	.byte	0x04, 0x29
        /*005a*/ 	.short	(.L_440 - .L_439)


	//   ....[0]....
.L_439:
        /*005c*/ 	.word	0xffffffff


	//   ....[1]....
        /*0060*/ 	.word	0xffffffff


	//   ....[2]....
        /*0064*/ 	.word	0xffffffff


	//   ....[3]....
        /*0068*/ 	.word	0xffffffff


	//   ....[4]....
        /*006c*/ 	.word	0xffffffff


	//   ....[5]....
        /*0070*/ 	.word	0xffffffff


	//   ....[6]....
        /*0074*/ 	.word	0xffffffff


	//   ....[7]....
        /*0078*/ 	.word	0xffffffff


	//   ....[8]....
        /*007c*/ 	.word	0xffffffff


	//   ....[9]....
        /*0080*/ 	.word	0xffffffff


	//   ....[10]....
        /*0084*/ 	.word	0xffffffff


	//   ....[11]....
        /*0088*/ 	.word	0xffffffff


	//   ....[12]....
        /*008c*/ 	.word	0xffffffff


	//   ....[13]....
        /*0090*/ 	.word	0xffffffff


	//   ....[14]....
        /*0094*/ 	.word	0xffffffff


	//   ....[15]....
        /*0098*/ 	.word	0xffffffff


	//   ....[16]....
        /*009c*/ 	.word	0xffffffff


	//   ....[17]....
        /*00a0*/ 	.word	0xffffffff


	//   ....[18]....
        /*00a4*/ 	.word	0xffffffff


	//   ....[19]....
        /*00a8*/ 	.word	0xffffffff


	//   ....[20]....
        /*00ac*/ 	.word	0xffffffff


	//   ....[21]....
        /*00b0*/ 	.word	0xffffffff


	//   ....[22]....
        /*00b4*/ 	.word	0xffffffff


	//   ....[23]....
        /*00b8*/ 	.word	0xffffffff


	//   ....[24]....
        /*00bc*/ 	.word	0xffffffff


	//   ....[25]....
        /*00c0*/ 	.word	0xffffffff


	//   ....[26]....
        /*00c4*/ 	.word	0xffffffff


	//   ....[27]....
        /*00c8*/ 	.word	0xffffffff


	//   ....[28]....
        /*00cc*/ 	.word	0xffffffff


	//   ....[29]....
        /*00d0*/ 	.word	0xffffffff


	//   ....[30]....
        /*00d4*/ 	.word	0xffffffff


	//   ....[31]....
        /*00d8*/ 	.word	0xffffffff


	//   ....[32]....
        /*00dc*/ 	.word	0xffffffff


	//   ....[33]....
        /*00e0*/ 	.word	0xffffffff


	//   ....[34]....
        /*00e4*/ 	.word	0xffffffff


	//   ....[35]....
        /*00e8*/ 	.word	0xffffffff


	//   ....[36]....
        /*00ec*/ 	.word	0xffffffff


	//   ....[37]....
        /*00f0*/ 	.word	0xffffffff


	//   ....[38]....
        /*00f4*/ 	.word	0xffffffff


	//   ....[39]....
        /*00f8*/ 	.word	0xffffffff


	//   ....[40]....
        /*00fc*/ 	.word	0xffffffff


	//   ....[41]....
        /*0100*/ 	.word	0xffffffff


	//   ....[42]....
        /*0104*/ 	.word	0xffffffff


	//   ....[43]....
        /*0108*/ 	.word	0xffffffff


	//   ....[44]....
        /*010c*/ 	.word	0xffffffff


	//----- nvinfo : EIATTR_COOP_GROUP_INSTR_OFFSETS
	.align		4
.L_440:
        /*0110*/ 	.byte	0x04, 0x28
        /*0112*/ 	.short	(.L_442 - .L_441)


	//   ....[0]....
.L_441:
        /*0114*/ 	.word	0x00000b30


	//   ....[1]....
        /*0118*/ 	.word	0x00000b60


	//   ....[2]....
        /*011c*/ 	.word	0x00000b70


	//   ....[3]....
        /*0120*/ 	.word	0x00000c70


	//   ....[4]....
        /*0124*/ 	.word	0x00000ca0


	//   ....[5]....
        /*0128*/ 	.word	0x00000cd0


	//   ....[6]....
        /*012c*/ 	.word	0x00000dd0


	//   ....[7]....
        /*0130*/ 	.word	0x00000e00


	//   ....[8]....
        /*0134*/ 	.word	0x00000e30


	//   ....[9]....
        /*0138*/ 	.word	0x00000f30


	//   ....[10]....
        /*013c*/ 	.word	0x00000f60


	//   ....[11]....
        /*0140*/ 	.word	0x00000f90


	//   ....[12]....
        /*0144*/ 	.word	0x00001090


	//   ....[13]....
        /*0148*/ 	.word	0x000010d0


	//   ....[14]....
        /*014c*/ 	.word	0x00001100


	//   ....[15]....
        /*0150*/ 	.word	0x00001ca0


	//   ....[16]....
        /*0154*/ 	.word	0x00001cb0


	//   ....[17]....
        /*0158*/ 	.word	0x00001cc0


	//   ....[18]....
        /*015c*/ 	.word	0x00001dc0


	//   ....[19]....
        /*0160*/ 	.word	0x00001e00


	//   ....[20]....
        /*0164*/ 	.word	0x00001e20


	//   ....[21]....
        /*0168*/ 	.word	0x00001f30


	//   ....[22]....
        /*016c*/ 	.word	0x00001f70


	//   ....[23]....
        /*0170*/ 	.word	0x00001f90


	//   ....[24]....
        /*0174*/ 	.word	0x000020a0


	//   ....[25]....
        /*0178*/ 	.word	0x000020e0


	//   ....[26]....
        /*017c*/ 	.word	0x00002110


	//   ....[27]....
        /*0180*/ 	.word	0x00002210


	//   ....[28]....
        /*0184*/ 	.word	0x00002250


	//   ....[29]....
        /*0188*/ 	.word	0x00002280


	//   ....[30]....
        /*018c*/ 	.word	0x00004540


	//   ....[31]....
        /*0190*/ 	.word	0x00004570


	//   ....[32]....
        /*0194*/ 	.word	0x00004580


	//   ....[33]....
        /*0198*/ 	.word	0x00004680


	//   ....[34]....
        /*019c*/ 	.word	0x000046b0


	//   ....[35]....
        /*01a0*/ 	.word	0x000046e0


	//   ....[36]....
        /*01a4*/ 	.word	0x000047e0


	//   ....[37]....
        /*01a8*/ 	.word	0x00004810


	//   ....[38]....
        /*01ac*/ 	.word	0x00004840


	//   ....[39]....
        /*01b0*/ 	.word	0x00004940


	//   ....[40]....
        /*01b4*/ 	.word	0x00004970


	//   ....[41]....
        /*01b8*/ 	.word	0x000049a0


	//   ....[42]....
        /*01bc*/ 	.word	0x00004aa0


	//   ....[43]....
        /*01c0*/ 	.word	0x00004ae0


	//   ....[44]....
        /*01c4*/ 	.word	0x00004b10


	//----- nvinfo : EIATTR_VRC_CTA_INIT_COUNT
	.align		4
.L_442:
        /*01c8*/ 	.byte	0x02, 0x4a
	.zero		1
	.zero		1


	//----- nvinfo : EIATTR_EXIT_INSTR_OFFSETS
	.align		4
        /*01cc*/ 	.byte	0x04, 0x1c
        /*01ce*/ 	.short	(.L_444 - .L_443)


	//   ....[0]....
.L_443:
        /*01d0*/ 	.word	0x00000040


	//   ....[1]....
        /*01d4*/ 	.word	0x000055f0


	//   ....[2]....
        /*01d8*/ 	.word	0x00005650


	//----- nvinfo : EIATTR_MAX_THREADS
	.align		4
.L_444:
        /*01dc*/ 	.byte	0x04, 0x05
        /*01de*/ 	.short	(.L_446 - .L_445)
.L_445:
        /*01e0*/ 	.word	0x00000100
        /*01e4*/ 	.word	0x00000001
        /*01e8*/ 	.word	0x00000001


	//----- nvinfo : EIATTR_CRS_STACK_SIZE
	.align		4
.L_446:
        /*01ec*/ 	.byte	0x04, 0x1e
        /*01ee*/ 	.short	(.L_448 - .L_447)
.L_447:
        /*01f0*/ 	.word	0x00000000


	//----- nvinfo : EIATTR_CBANK_PARAM_SIZE
	.align		4
.L_448:
        /*01f4*/ 	.byte	0x03, 0x19
        /*01f6*/ 	.short	0x0021


	//----- nvinfo : EIATTR_PARAM_CBANK
	.align		4
        /*01f8*/ 	.byte	0x04, 0x0a
        /*01fa*/ 	.short	(.L_450 - .L_449)
	.align		4
.L_449:
        /*01fc*/ 	.word	index@(.nv.constant0._ZN6thrust24THRUST_300001_SM_1000_NS8cuda_cub4core6detail13_kernel_agentINS1_8__reduce11ReduceAgentINS0_12zip_iteratorIN4cuda3std3__45tupleIJPKfNS0_17counting_iteratorIlNS0_11use_defaultESF_SF_EEEEEEEPNSB_IJflEEESJ_lNS1_9__extrema9arg_min_fIflNSA_4lessIfEEEEEEJSI_SK_lSP_EEEvDpT0_)
        /*0200*/ 	.short	0x0380
        /*0202*/ 	.short	0x0021


	//----- nvinfo : EIATTR_SW_WAR
	.align		4
.L_450:
        /*0204*/ 	.byte	0x04, 0x36
        /*0206*/ 	.short	(.L_452 - .L_451)
.L_451:
        /*0208*/ 	.word	0x00000008
.L_452:


//--------------------- .nv.info._ZN6thrust24THRUST_300001_SM_1000_NS8cuda_cub4core6detail13_kernel_agentINS1_8__reduce11ReduceAgentIPN4cuda3std3__45tupleIJflEEESC_SB_iNS1_9__extrema9arg_min_fIflNS9_4lessIfEEEEEEJSC_SC_iSH_EEEvDpT0_ --------------------------
	.section	.nv.info._ZN6thrust24THRUST_300001_SM_1000_NS8cuda_cub4core6detail13_kernel_agentINS1_8__reduce11ReduceAgentIPN4cuda3std3__45tupleIJflEEESC_SB_iNS1_9__extrema9arg_min_fIflNS9_4lessIfEEEEEEJSC_SC_iSH_EEEvDpT0_,"",@"SHT_CUDA_INFO"
	.sectionflags	@""
	.align	4


	//----- nvinfo : EIATTR_CUDA_API_VERSION
	.align		4
        /*0000*/ 	.byte	0x04, 0x37
        /*0002*/ 	.short	(.L_454 - .L_453)
.L_453:
        /*0004*/ 	.word	0x00000082


	//----- nvinfo : EIATTR_KPARAM_INFO
	.align		4
.L_454:
        /*0008*/ 	.byte	0x04, 0x17
        /*000a*/ 	.short	(.L_456 - .L_455)
.L_455:
        /*000c*/ 	.word	0x00000000
        /*0010*/ 	.short	0x0003
        /*0012*/ 	.short	0x0014
        /*0014*/ 	.byte	0x00, 0xf0, 0x05, 0x00


	//----- nvinfo : EIATTR_KPARAM_INFO
	.align		4
.L_456:
        /*0018*/ 	.byte	0x04, 0x17
        /*001a*/ 	.short	(.L_458 - .L_457)
.L_457:
        /*001c*/ 	.word	0x00000000
        /*0020*/ 	.short	0x0002
        /*0022*/ 	.short	0x0010
        /*0024*/ 	.byte	0x00, 0xf0, 0x11, 0x00


	//----- nvinfo : EIATTR_KPARAM_INFO
	.align		4
.L_458:
        /*0028*/ 	.byte	0x04, 0x17
        /*002a*/ 	.short	(.L_460 - .L_459)
.L_459:
        /*002c*/ 	.word	0x00000000
        /*0030*/ 	.short	0x0001
        /*0032*/ 	.short	0x0008
        /*0034*/ 	.byte	0x00, 0xf5, 0x21, 0x00


	//----- nvinfo : EIATTR_KPARAM_INFO
	.align		4
.L_460:
        /*0038*/ 	.byte	0x04, 0x17
        /*003a*/ 	.short	(.L_462 - .L_461)
.L_461:
        /*003c*/ 	.word	0x00000000
        /*0040*/ 	.short	0x0000
        /*0042*/ 	.short	0x0000
        /*0044*/ 	.byte	0x00, 0xf5, 0x21, 0x00


	//----- nvinfo : EIATTR_SPARSE_MMA_MASK
	.align		4
.L_462:
        /*0048*/ 	.byte	0x03, 0x50
        /*004a*/ 	.short	0x0000


	//----- nvinfo : EIATTR_MAXREG_COUNT
	.align		4
        /*004c*/ 	.byte	0x03, 0x1b
        /*004e*/ 	.short	0x00ff


	//----- nvinfo : EIATTR_NUM_BARRIERS
	.align		4
        /*0050*/ 	.byte	0x02, 0x4c
        /*0052*/ 	.byte	0x01
	.zero		1


	//----- nvinfo : EIATTR_MERCURY_ISA_VERSION
	.align		4
        /*0054*/ 	.byte	0x03, 0x5f
        /*0056*/ 	.short	0x0101


	//----- nvinfo : EIATTR_COOP_GROUP_MASK_REGIDS
	.align		4
        /*0058*/ 	.byte	0x04, 0x29
        /*005a*/ 	.short	(.L_464 - .L_463)


	//   ....[0]....
.L_463:
        /*005c*/ 	.word	0xffffffff


	//   ....[1]....
        /*0060*/ 	.word	0xffffffff


	//   ....[2]....
        /*0064*/ 	.word	0xffffffff


	//   ....[3]....
        /*0068*/ 	.word	0xffffffff


	//   ....[4]....
        /*006c*/ 	.word	0xffffffff


	//   ....[5]....
        /*0070*/ 	.word	0xffffffff


	//   ....[6]....
        /*0074*/ 	.word	0xffffffff


	//   ....[7]....
        /*0078*/ 	.word	0xffffffff


	//   ....[8]....
        /*007c*/ 	.word	0xffffffff


	//   ....[9]....
        /*0080*/ 	.word	0xffffffff


	//   ....[10]....
        /*0084*/ 	.word	0xffffffff


	//   ....[11]....
        /*0088*/ 	.word	0xffffffff


	//   ....[12]....
        /*008c*/ 	.word	0xffffffff


	//   ....[13]....
        /*0090*/ 	.word	0xffffffff


	//   ....[14]....
        /*0094*/ 	.word	0xffffffff


	//   ....[15]....
        /*0098*/ 	.word	0xffffffff


	//   ....[16]....
        /*009c*/ 	.word	0xffffffff


	//   ....[17]....
        /*00a0*/ 	.word	0xffffffff


	//   ....[18]....
        /*00a4*/ 	.word	0xffffffff


	//   ....[19]....
        /*00a8*/ 	.word	0xffffffff


	//   ....[20]....
        /*00ac*/ 	.word	0xffffffff


	//   ....[21]....
        /*00b0*/ 	.word	0xffffffff


	//   ....[22]....
        /*00b4*/ 	.word	0xffffffff


	//   ....[23]....
        /*00b8*/ 	.word	0xffffffff


	//   ....[24]....
        /*00bc*/ 	.word	0xffffffff


	//   ....[25]....
        /*00c0*/ 	.word	0xffffffff


	//   ....[26]....
        /*00c4*/ 	.word	0xffffffff


	//   ....[27]....
        /*00c8*/ 	.word	0xffffffff


	//   ....[28]....
        /*00cc*/ 	.word	0xffffffff


	//   ....[29]....
        /*00d0*/ 	.word	0xffffffff


	//   ....[30]....
        /*00d4*/ 	.word	0xffffffff


	//   ....[31]....
        /*00d8*/ 	.word	0xffffffff


	//   ....[32]....
        /*00dc*/ 	.word	0xffffffff


	//   ....[33]....
        /*00e0*/ 	.word	0xffffffff


	//   ....[34]....
        /*00e4*/ 	.word	0xffffffff


	//   ....[35]....
        /*00e8*/ 	.word	0xffffffff


	//   ....[36]....
        /*00ec*/ 	.word	0xffffffff


	//   ....[37]....
        /*00f0*/ 	.word	0xffffffff


	//   ....[38]....
        /*00f4*/ 	.word	0xffffffff


	//   ....[39]....
        /*00f8*/ 	.word	0xffffffff


	//   ....[40]....
        /*00fc*/ 	.word	0xffffffff


	//   ....[41]....
        /*0100*/ 	.word	0xffffffff


	//   ....[42]....
        /*0104*/ 	.word	0xffffffff


	//   ....[43]....
        /*0108*/ 	.word	0xffffffff


	//   ....[44]....
        /*010c*/ 	.word	0xffffffff


	//----- nvinfo : EIATTR_COOP_GROUP_INSTR_OFFSETS
	.align		4
.L_464:
        /*0110*/ 	.byte	0x04, 0x28
        /*0112*/ 	.short	(.L_466 - .L_465)


	//   ....[0]....
.L_465:
        /*0114*/ 	.word	0x00000a00


	//   ....[1]....
        /*0118*/ 	.word	0x00000a30


	//   ....[2]....
        /*011c*/ 	.word	0x00000a40


	//   ....[3]....
        /*0120*/ 	.word	0x00000b40


	//   ....[4]....
        /*0124*/ 	.word	0x00000b70


	//   ....[5]....
        /*0128*/ 	.word	0x00000ba0


	//   ....[6]....
        /*012c*/ 	.word	0x00000ca0


	//   ....[7]....
        /*0130*/ 	.word	0x00000cd0


	//   ....[8]....
        /*0134*/ 	.word	0x00000d00


	//   ....[9]....
        /*0138*/ 	.word	0x00000e00


	//   ....[10]....
        /*013c*/ 	.word	0x00000e30


	//   ....[11]....
        /*0140*/ 	.word	0x00000e60


	//   ....[12]....
        /*0144*/ 	.word	0x00000f60


	//   ....[13]....
        /*0148*/ 	.word	0x00000fa0


	//   ....[14]....
        /*014c*/ 	.word	0x00000fd0


	//   ....[15]....
        /*0150*/ 	.word	0x00001b70


	//   ....[16]....
        /*0154*/ 	.word	0x00001b80


	//   ....[17]....
        /*0158*/ 	.word	0x00001b90


	//   ....[18]....
        /*015c*/ 	.word	0x00001c90


	//   ....[19]....
        /*0160*/ 	.word	0x00001cd0


	//   ....[20]....
        /*0164*/ 	.word	0x00001cf0


	//   ....[21]....
        /*0168*/ 	.word	0x00001e00


	//   ....[22]....
        /*016c*/ 	.word	0x00001e40


	//   ....[23]....
        /*0170*/ 	.word	0x00001e60


	//   ....[24]....
        /*0174*/ 	.word	0x00001f70


	//   ....[25]....
        /*0178*/ 	.word	0x00001fb0


	//   ....[26]....
        /*017c*/ 	.word	0x00001fe0


	//   ....[27]....
        /*0180*/ 	.word	0x000020e0


	//   ....[28]....
        /*0184*/ 	.word	0x00002120


	//   ....[29]....
        /*0188*/ 	.word	0x00002150


	//   ....[30]....
        /*018c*/ 	.word	0x00004530


	//   ....[31]....
        /*0190*/ 	.word	0x00004560


	//   ....[32]....
        /*0194*/ 	.word	0x00004570


	//   ....[33]....
        /*0198*/ 	.word	0x00004670


	//   ....[34]....
        /*019c*/ 	.word	0x000046a0


	//   ....[35]....
        /*01a0*/ 	.word	0x000046d0


	//   ....[36]....
        /*01a4*/ 	.word	0x000047d0


	//   ....[37]....
        /*01a8*/ 	.word	0x00004800


	//   ....[38]....
        /*01ac*/ 	.word	0x00004830


	//   ....[39]....
        /*01b0*/ 	.word	0x00004930


	//   ....[40]....
        /*01b4*/ 	.word	0x00004960


	//   ....[41]....
        /*01b8*/ 	.word	0x00004990


	//   ....[42]....
        /*01bc*/ 	.word	0x00004a90


	//   ....[43]....
        /*01c0*/ 	.word	0x00004ad0


	//   ....[44]....
        /*01c4*/ 	.word	0x00004b00


	//----- nvinfo : EIATTR_VRC_CTA_INIT_COUNT
	.align		4
.L_466:
        /*01c8*/ 	.byte	0x02, 0x4a
	.zero		1
	.zero		1


	//----- nvinfo : EIATTR_EXIT_INSTR_OFFSETS
	.align		4
        /*01cc*/ 	.byte	0x04, 0x1c
        /*01ce*/ 	.short	(.L_468 - .L_467)


	//   ....[0]....
.L_467:
        /*01d0*/ 	.word	0x00000030


	//   ....[1]....
        /*01d4*/ 	.word	0x000055e0


	//   ....[2]....
        /*01d8*/ 	.word	0x00005640


	//----- nvinfo : EIATTR_MAX_THREADS
	.align		4
.L_468:
        /*01dc*/ 	.byte	0x04, 0x05
        /*01de*/ 	.short	(.L_470 - .L_469)
.L_469:
        /*01e0*/ 	.word	0x00000100
        /*01e4*/ 	.word	0x00000001
        /*01e8*/ 	.word	0x00000001


	//----- nvinfo : EIATTR_CRS_STACK_SIZE
	.align		4
.L_470:
        /*01ec*/ 	.byte	0x04, 0x1e
        /*01ee*/ 	.short	(.L_472 - .L_471)
.L_471:
        /*01f0*/ 	.word	0x00000000


	//----- nvinfo : EIATTR_CBANK_PARAM_SIZE
	.align		4
.L_472:
        /*01f4*/ 	.byte	0x03, 0x19
        /*01f6*/ 	.short	0x0015


	//----- nvinfo : EIATTR_PARAM_CBANK
	.align		4
        /*01f8*/ 	.byte	0x04, 0x0a
        /*01fa*/ 	.short	(.L_474 - .L_473)
	.align		4
.L_473:
        /*01fc*/ 	.word	index@(.nv.constant0._ZN6thrust24THRUST_300001_SM_1000_NS8cuda_cub4core6detail13_kernel_agentINS1_8__reduce11ReduceAgentIPN4cuda3std3__45tupleIJflEEESC_SB_iNS1_9__extrema9arg_min_fIflNS9_4lessIfEEEEEEJSC_SC_iSH_EEEvDpT0_)
        /*0200*/ 	.short	0x0380
        /*0202*/ 	.short	0x0015


	//----- nvinfo : EIATTR_SW_WAR
	.align		4
.L_474:
        /*0204*/ 	.byte	0x04, 0x36
        /*0206*/ 	.short	(.L_476 - .L_475)
.L_475:
        /*0208*/ 	.word	0x00000008
.L_476:


//--------------------- .nv.info._ZN6thrust24THRUST_300001_SM_1000_NS8cuda_cub4core6detail13_kernel_agentINS1_8__reduce10DrainAgentIiEEJN3cub18CUB_300001_SM_10009GridQueueIjEEiEEEvDpT0_ --------------------------
	.section	.nv.info._ZN6thrust24THRUST_300001_SM_1000_NS8cuda_cub4core6detail13_kernel_agentINS1_8__reduce10DrainAgentIiEEJN3cub18CUB_300001_SM_10009GridQueueIjEEiEEEvDpT0_,"",@"SHT_CUDA_INFO"
	.sectionflags	@""
	.align	4


	//----- nvinfo : EIATTR_CUDA_API_VERSION
	.align		4
        /*0000*/ 	.byte	0x04, 0x37
        /*0002*/ 	.short	(.L_478 - .L_477)
.L_477:
        /*0004*/ 	.word	0x00000082


	//----- nvinfo : EIATTR_KPARAM_INFO
	.align		4
.L_478:
        /*0008*/ 	.byte	0x04, 0x17
        /*000a*/ 	.short	(.L_480 - .L_479)
.L_479:
        /*000c*/ 	.word	0x00000000
        /*0010*/ 	.short	0x0001
        /*0012*/ 	.short	0x0008
        /*0014*/ 	.byte	0x00, 0xf0, 0x11, 0x00


	//----- nvinfo : EIATTR_KPARAM_INFO
	.align		4
.L_480:
        /*0018*/ 	.byte	0x04, 0x17
        /*001a*/ 	.short	(.L_482 - .L_481)
.L_481:
        /*001c*/ 	.word	0x00000000
        /*0020*/ 	.short	0x0000
        /*0022*/ 	.short	0x0000
        /*0024*/ 	.byte	0x00, 0xf0, 0x21, 0x00


	//----- nvinfo : EIATTR_SPARSE_MMA_MASK
	.align		4
.L_482:
        /*0028*/ 	.byte	0x03, 0x50
        /*002a*/ 	.short	0x0000


	//----- nvinfo : EIATTR_MAXREG_COUNT
	.align		4
        /*002c*/ 	.byte	0x03, 0x1b
        /*002e*/ 	.short	0x00ff


	//----- nvinfo : EIATTR_MERCURY_ISA_VERSION
	.align		4
        /*0030*/ 	.byte	0x03, 0x5f
        /*0032*/ 	.short	0x0101


	//----- nvinfo : EIATTR_VRC_CTA_INIT_COUNT
	.align		4
        /*0034*/ 	.byte	0x02, 0x4a
	.zero		1
	.zero		1


	//----- nvinfo : EIATTR_EXIT_INSTR_OFFSETS
	.align		4
        /*0038*/ 	.byte	0x04, 0x1c
        /*003a*/ 	.short	(.L_484 - .L_483)


	//   ....[0]....
.L_483:
        /*003c*/ 	.word	0x00000060


	//----- nvinfo : EIATTR_MAX_THREADS
	.align		4
.L_484:
        /*0040*/ 	.byte	0x04, 0x05
        /*0042*/ 	.short	(.L_486 - .L_485)
.L_485:
        /*0044*/ 	.word	0x00000001
        /*0048*/ 	.word	0x00000001
        /*004c*/ 	.word	0x00000001


	//----- nvinfo : EIATTR_CBANK_PARAM_SIZE
	.align		4
.L_486:
        /*0050*/ 	.byte	0x03, 0x19
        /*0052*/ 	.short	0x000c


	//----- nvinfo : EIATTR_PARAM_CBANK
	.align		4
        /*0054*/ 	.byte	0x04, 0x0a
        /*0056*/ 	.short	(.L_488 - .L_487)
	.align		4
.L_487:
        /*0058*/ 	.word	index@(.nv.constant0._ZN6thrust24THRUST_300001_SM_1000_NS8cuda_cub4core6detail13_kernel_agentINS1_8__reduce10DrainAgentIiEEJN3cub18CUB_300001_SM_10009GridQueueIjEEiEEEvDpT0_)
        /*005c*/ 	.short	0x0380
        /*005e*/ 	.short	0x000c


	//----- nvinfo : EIATTR_SW_WAR
	.align		4
.L_488:
        /*0060*/ 	.byte	0x04, 0x36
        /*0062*/ 	.short	(.L_490 - .L_489)
.L_489:
        /*0064*/ 	.word	0x00000008
.L_490:


//--------------------- .nv.info._ZN6thrust24THRUST_300001_SM_1000_NS8cuda_cub4core6detail13_kernel_agentINS1_8__reduce11ReduceAgentINS0_12zip_iteratorIN4cuda3std3__45tupleIJPKfNS0_17counting_iteratorIlNS0_11use_defaultESF_SF_EEEEEEEPNSB_IJflEEESJ_iNS1_9__extrema9arg_min_fIflNSA_4lessIfEEEEEEJSI_SK_iN3cub18CUB_300001_SM_100013GridEvenShareIiEENSS_9GridQueueIjEESP_EEEvDpT0_ --------------------------
	.section	.nv.info._ZN6thrust24THRUST_300001_SM_1000_NS8cuda_cub4core6detail13_kernel_agentINS1_8__reduce11ReduceAgentINS0_12zip_iteratorIN4cuda3std3__45tupleIJPKfNS0_17counting_iteratorIlNS0_11use_defaultESF_SF_EEEEEEEPNSB_IJflEEESJ_iNS1_9__extrema9arg_min_fIflNSA_4lessIfEEEEEEJSI_SK_iN3cub18CUB_300001_SM_100013GridEvenShareIiEENSS_9GridQueueIjEESP_EEEvDpT0_,"",@"SHT_CUDA_INFO"
	.sectionflags	@""
	.align	4


	//----- nvinfo : EIATTR_CUDA_API_VERSION
	.align		4
        /*0000*/ 	.byte	0x04, 0x37
        /*0002*/ 	.short	(.L_492 - .L_491)
.L_491:
        /*0004*/ 	.word	0x00000082


	//----- nvinfo : EIATTR_KPARAM_INFO
	.align		4
.L_492:
        /*0008*/ 	.byte	0x04, 0x17
        /*000a*/ 	.short	(.L_494 - .L_493)
.L_493:
        /*000c*/ 	.word	0x00000000
        /*0010*/ 	.short	0x0005
        /*0012*/ 	.short	0x0050
        /*0014*/ 	.byte	0x00, 0xf0, 0x05, 0x00


	//----- nvinfo : EIATTR_KPARAM_INFO
	.align		4
.L_494:
        /*0018*/ 	.byte	0x04, 0x17
        /*001a*/ 	.short	(.L_496 - .L_495)
.L_495:
        /*001c*/ 	.word	0x00000000
        /*0020*/ 	.short	0x0004
        /*0022*/ 	.short	0x0048
        /*0024*/ 	.byte	0x00, 0xf0, 0x21, 0x00


	//----- nvinfo : EIATTR_KPARAM_INFO
	.align		4
.L_496:
        /*0028*/ 	.byte	0x04, 0x17
        /*002a*/ 	.short	(.L_498 - .L_497)
.L_497:
        /*002c*/ 	.word	0x00000000
        /*0030*/ 	.short	0x0003
        /*0032*/ 	.short	0x001c
        /*0034*/ 	.byte	0x00, 0xf0, 0xa1, 0x00


	//----- nvinfo : EIATTR_KPARAM_INFO
	.align		4
.L_498:
        /*0038*/ 	.byte	0x04, 0x17
        /*003a*/ 	.short	(.L_500 - .L_499)
.L_499:
        /*003c*/ 	.word	0x00000000
        /*0040*/ 	.short	0x0002
        /*0042*/ 	.short	0x0018
        /*0044*/ 	.byte	0x00, 0xf0, 0x11, 0x00


	//----- nvinfo : EIATTR_KPARAM_INFO
	.align		4
.L_500:
        /*0048*/ 	.byte	0x04, 0x17
        /*004a*/ 	.short	(.L_502 - .L_501)
.L_501:
        /*004c*/ 	.word	0x00000000
        /*0050*/ 	.short	0x0001
        /*0052*/ 	.short	0x0010
        /*0054*/ 	.byte	0x00, 0xf5, 0x21, 0x00


	//----- nvinfo : EIATTR_KPARAM_INFO
	.align		4
.L_502:
        /*0058*/ 	.byte	0x04, 0x17
        /*005a*/ 	.short	(.L_504 - .L_503)
.L_503:
        /*005c*/ 	.word	0x00000000
        /*0060*/ 	.short	0x0000
        /*0062*/ 	.short	0x0000
        /*0064*/ 	.byte	0x00, 0xf0, 0x41, 0x00


	//----- nvinfo : EIATTR_SPARSE_MMA_MASK
	.align		4
.L_504:
        /*0068*/ 	.byte	0x03, 0x50
        /*006a*/ 	.short	0x0000


	//----- nvinfo : EIATTR_MAXREG_COUNT
	.align		4
        /*006c*/ 	.byte	0x03, 0x1b
        /*006e*/ 	.short	0x00ff


	//----- nvinfo : EIATTR_NUM_BARRIERS
	.align		4
        /*0070*/ 	.byte	0x02, 0x4c
        /*0072*/ 	.byte	0x01
	.zero		1


	//----- nvinfo : EIATTR_MERCURY_ISA_VERSION
	.align		4
        /*0074*/ 	.byte	0x03, 0x5f
        /*0076*/ 	.short	0x0101


	//----- nvinfo : EIATTR_COOP_GROUP_MASK_REGIDS
	.align		4
        /*0078*/ 	.byte	0x04, 0x29
        /*007a*/ 	.short	(.L_506 - .L_505)


	//   ....[0]....
.L_505:
        /*007c*/ 	.word	0xffffffff


	//   ....[1]....
        /*0080*/ 	.word	0xffffffff


	//   ....[2]....
        /*0084*/ 	.word	0xffffffff


	//   ....[3]....
        /*0088*/ 	.word	0xffffffff


	//   ....[4]....
        /*008c*/ 	.word	0xffffffff


	//   ....[5]....
        /*0090*/ 	.word	0xffffffff


	//   ....[6]....
        /*0094*/ 	.word	0xffffffff


	//   ....[7]....
        /*0098*/ 	.word	0xffffffff


	//   ....[8]....
        /*009c*/ 	.word	0xffffffff


	//   ....[9]....
        /*00a0*/ 	.word	0xffffffff


	//   ....[10]....
        /*00a4*/ 	.word	0xffffffff


	//   ....[11]....
        /*00a8*/ 	.word	0xffffffff


	//   ....[12]....
        /*00ac*/ 	.word	0xffffffff


	//   ....[13]....
        /*00b0*/ 	.word	0xffffffff


	//   ....[14]....
        /*00b4*/ 	.word	0xffffffff


	//   ....[15]....
        /*00b8*/ 	.word	0xffffffff


	//   ....[16]....
        /*00bc*/ 	.word	0xffffffff


	//   ....[17]....
        /*00c0*/ 	.word	0xffffffff


	//   ....[18]....
        /*00c4*/ 	.word	0xffffffff


	//   ....[19]....
        /*00c8*/ 	.word	0xffffffff


	//   ....[20]....
        /*00cc*/ 	.word	0xffffffff


	//   ....[21]....
        /*00d0*/ 	.word	0xffffffff


	//   ....[22]....
        /*00d4*/ 	.word	0xffffffff


	//   ....[23]....
        /*00d8*/ 	.word	0xffffffff


	//   ....[24]....
        /*00dc*/ 	.word	0xffffffff


	//   ....[25]....
        /*00e0*/ 	.word	0xffffffff


	//   ....[26]....
        /*00e4*/ 	.word	0xffffffff


	//   ....[27]....
        /*00e8*/ 	.word	0xffffffff


	//   ....[28]....
        /*00ec*/ 	.word	0xffffffff


	//   ....[29]....
        /*00f0*/ 	.word	0xffffffff


	//   ....[30]....
        /*00f4*/ 	.word	0xffffffff


	//   ....[31]....
        /*00f8*/ 	.word	0xffffffff


	//   ....[32]....
        /*00fc*/ 	.word	0xffffffff


	//   ....[33]....
        /*0100*/ 	.word	0xffffffff


	//   ....[34]....
        /*0104*/ 	.word	0xffffffff


	//   ....[35]....
        /*0108*/ 	.word	0xffffffff


	//   ....[36]....
        /*010c*/ 	.word	0xffffffff


	//   ....[37]....
        /*0110*/ 	.word	0xffffffff


	//   ....[38]....
        /*0114*/ 	.word	0xffffffff


	//   ....[39]....
        /*0118*/ 	.word	0xffffffff


	//   ....[40]....
        /*011c*/ 	.word	0xffffffff


	//   ....[41]....
        /*0120*/ 	.word	0xffffffff


	//   ....[42]....
        /*0124*/ 	.word	0xffffffff


	//   ....[43]....
        /*0128*/ 	.word	0xffffffff


	//   ....[44]....
        /*012c*/ 	.word	0xffffffff


	//----- nvinfo : EIATTR_COOP_GROUP_INSTR_OFFSETS
	.align		4
.L_506:
        /*0130*/ 	.byte	0x04, 0x28
        /*0132*/ 	.short	(.L_508 - .L_507)


	//   ....[0]....
.L_507:
        /*0134*/ 	.word	0x00000b40


	//   ....[1]....
        /*0138*/ 	.word	0x00000b70


	//   ....[2]....
        /*013c*/ 	.word	0x00000b80


	//   ....[3]....
        /*0140*/ 	.word	0x00000c80


	//   ....[4]....
        /*0144*/ 	.word	0x00000cb0


	//   ....[5]....
        /*0148*/ 	.word	0x00000ce0


	//   ....[6]....
        /*014c*/ 	.word	0x00000de0


	//   ....[7]....
        /*0150*/ 	.word	0x00000e10


	//   ....[8]....
        /*0154*/ 	.word	0x00000e40


	//   ....[9]....
        /*0158*/ 	.word	0x00000f40


	//   ....[10]....
        /*015c*/ 	.word	0x00000f70


	//   ....[11]....
        /*0160*/ 	.word	0x00000fa0


	//   ....[12]....
        /*0164*/ 	.word	0x000010a0


	//   ....[13]....
        /*0168*/ 	.word	0x000010e0


	//   ....[14]....
        /*016c*/ 	.word	0x00001110


	//   ....[15]....
        /*0170*/ 	.word	0x00001cb0


	//   ....[16]....
        /*0174*/ 	.word	0x00001cc0


	//   ....[17]....
        /*0178*/ 	.word	0x00001cd0


	//   ....[18]....
        /*017c*/ 	.word	0x00001dd0


	//   ....[19]....
        /*0180*/ 	.word	0x00001e10


	//   ....[20]....
        /*0184*/ 	.word	0x00001e30


	//   ....[21]....
        /*0188*/ 	.word	0x00001f40


	//   ....[22]....
        /*018c*/ 	.word	0x00001f80


	//   ....[23]....
        /*0190*/ 	.word	0x00001fa0


	//   ....[24]....
        /*0194*/ 	.word	0x000020b0


	//   ....[25]....
        /*0198*/ 	.word	0x000020f0


	//   ....[26]....
        /*019c*/ 	.word	0x00002110


	//   ....[27]....
        /*01a0*/ 	.word	0x00002220


	//   ....[28]....
        /*01a4*/ 	.word	0x00002260


	//   ....[29]....
        /*01a8*/ 	.word	0x00002290


	//   ....[30]....
        /*01ac*/ 	.word	0x00004810


	//   ....[31]....
        /*01b0*/ 	.word	0x00004840


	//   ....[32]....
        /*01b4*/ 	.word	0x00004850


	//   ....[33]....
        /*01b8*/ 	.word	0x00004950


	//   ....[34]....
        /*01bc*/ 	.word	0x00004980


	//   ....[35]....
        /*01c0*/ 	.word	0x000049b0


	//   ....[36]....
        /*01c4*/ 	.word	0x00004ab0


	//   ....[37]....
        /*01c8*/ 	.word	0x00004ae0


	//   ....[38]....
        /*01cc*/ 	.word	0x00004b10


	//   ....[39]....
        /*01d0*/ 	.word	0x00004c10


	//   ....[40]....
        /*01d4*/ 	.word	0x00004c40


	//   ....[41]....
        /*01d8*/ 	.word	0x00004c70


	//   ....[42]....
        /*01dc*/ 	.word	0x00004d70


	//   ....[43]....
        /*01e0*/ 	.word	0x00004db0


	//   ....[44]....
        /*01e4*/ 	.word	0x00004de0


	//----- nvinfo : EIATTR_VRC_CTA_INIT_COUNT
	.align		4
.L_508:
        /*01e8*/ 	.byte	0x02, 0x4a
	.zero		1
	.zero		1


	//----- nvinfo : EIATTR_EXIT_INSTR_OFFSETS
	.align		4
        /*01ec*/ 	.byte	0x04, 0x1c
        /*01ee*/ 	.short	(.L_510 - .L_509)


	//   ....[0]....
.L_509:
        /*01f0*/ 	.word	0x000058a0


	//   ....[1]....
        /*01f4*/ 	.word	0x00005920


	//----- nvinfo : EIATTR_MAX_THREADS
	.align		4
.L_510:
        /*01f8*/ 	.byte	0x04, 0x05
        /*01fa*/ 	.short	(.L_512 - .L_511)
.L_511:
        /*01fc*/ 	.word	0x00000100
        /*0200*/ 	.word	0x00000001
        /*0204*/ 	.word	0x00000001


	//----- nvinfo : EIATTR_CRS_STACK_SIZE
	.align		4
.L_512:
        /*0208*/ 	.byte	0x04, 0x1e
        /*020a*/ 	.short	(.L_514 - .L_513)
.L_513:
        /*020c*/ 	.word	0x00000000


	//----- nvinfo : EIATTR_CBANK_PARAM_SIZE
	.align		4
.L_514:
        /*0210*/ 	.byte	0x03, 0x19
        /*0212*/ 	.short	0x0051


	//----- nvinfo : EIATTR_PARAM_CBANK
	.align		4
        /*0214*/ 	.byte	0x04, 0x0a
        /*0216*/ 	.short	(.L_516 - .L_515)
	.align		4
.L_515:
        /*0218*/ 	.word	index@(.nv.constant0._ZN6thrust24THRUST_300001_SM_1000_NS8cuda_cub4core6detail13_kernel_agentINS1_8__reduce11ReduceAgentINS0_12zip_iteratorIN4cuda3std3__45tupleIJPKfNS0_17counting_iteratorIlNS0_11use_defaultESF_SF_EEEEEEEPNSB_IJflEEESJ_iNS1_9__extrema9arg_min_fIflNSA_4lessIfEEEEEEJSI_SK_iN3cub18CUB_300001_SM_100013GridEvenShareIiEENSS_9GridQueueIjEESP_EEEvDpT0_)
        /*021c*/ 	.short	0x0380
        /*021e*/ 	.short	0x0051


	//----- nvinfo : EIATTR_SW_WAR
	.align		4
.L_516:
        /*0220*/ 	.byte	0x04, 0x36
        /*0222*/ 	.short	(.L_518 - .L_517)
.L_517:
        /*0224*/ 	.word	0x00000008
.L_518:


//--------------------- .nv.info._ZN6thrust24THRUST_300001_SM_1000_NS8cuda_cub4core6detail13_kernel_agentINS1_8__reduce11ReduceAgentINS0_12zip_iteratorIN4cuda3std3__45tupleIJPKfNS0_17counting_iteratorIlNS0_11use_defaultESF_SF_EEEEEEEPNSB_IJflEEESJ_iNS1_9__extrema9arg_min_fIflNSA_4lessIfEEEEEEJSI_SK_iSP_EEEvDpT0_ --------------------------
	.section	.nv.info._ZN6thrust24THRUST_300001_SM_1000_NS8cuda_cub4core6detail13_kernel_agentINS1_8__reduce11ReduceAgentINS0_12zip_iteratorIN4cuda3std3__45tupleIJPKfNS0_17counting_iteratorIlNS0_11use_defaultESF_SF_EEEEEEEPNSB_IJflEEESJ_iNS1_9__extrema9arg_min_fIflNSA_4lessIfEEEEEEJSI_SK_iSP_EEEvDpT0_,"",@"SHT_CUDA_INFO"
	.sectionflags	@""
	.align	4


	//----- nvinfo : EIATTR_CUDA_API_VERSION
	.align		4
        /*0000*/ 	.byte	0x04, 0x37
        /*0002*/ 	.short	(.L_520 - .L_519)
.L_519:
        /*0004*/ 	.word	0x00000082


	//----- nvinfo : EIATTR_KPARAM_INFO
	.align		4
.L_520:
        /*0008*/ 	.byte	0x04, 0x17
        /*000a*/ 	.short	(.L_522 - .L_521)
.L_521:
        /*000c*/ 	.word	0x00000000
        /*0010*/ 	.short	0x0003
        /*0012*/ 	.short	0x001c
        /*0014*/ 	.byte	0x00, 0xf0, 0x05, 0x00


	//----- nvinfo : EIATTR_KPARAM_INFO
	.align		4
.L_522:
        /*0018*/ 	.byte	0x04, 0x17
        /*001a*/ 	.short	(.L_524 - .L_523)
.L_523:
        /*001c*/ 	.word	0x00000000
        /*0020*/ 	.short	0x0002
        /*0022*/ 	.short	0x0018
        /*0024*/ 	.byte	0x00, 0xf0, 0x11, 0x00


	//----- nvinfo : EIATTR_KPARAM_INFO
	.align		4
.L_524:
        /*0028*/ 	.byte	0x04, 0x17
        /*002a*/ 	.short	(.L_526 - .L_525)
.L_525:
        /*002c*/ 	.word	0x00000000
        /*0030*/ 	.short	0x0001
        /*0032*/ 	.short	0x0010
        /*0034*/ 	.byte	0x00, 0xf5, 0x21, 0x00


	//----- nvinfo : EIATTR_KPARAM_INFO
	.align		4
.L_526:
        /*0038*/ 	.byte	0x04, 0x17
        /*003a*/ 	.short	(.L_528 - .L_527)
.L_527:
        /*003c*/ 	.word	0x00000000
        /*0040*/ 	.short	0x0000
        /*0042*/ 	.short	0x0000
        /*0044*/ 	.byte	0x00, 0xf0, 0x41, 0x00


	//----- nvinfo : EIATTR_SPARSE_MMA_MASK
	.align		4
.L_528:
        /*0048*/ 	.byte	0x03, 0x50
        /*004a*/ 	.short	0x0000


	//----- nvinfo : EIATTR_MAXREG_COUNT
	.align		4
        /*004c*/ 	.byte	0x03, 0x1b
        /*004e*/ 	.short	0x00ff


	//----- nvinfo : EIATTR_NUM_BARRIERS
	.align		4
        /*0050*/ 	.byte	0x02, 0x4c
        /*0052*/ 	.byte	0x01
	.zero		1


	//----- nvinfo : EIATTR_MERCURY_ISA_VERSION
	.align		4
        /*0054*/ 	.byte	0x03, 0x5f
        /*0056*/ 	.short	0x0101


	//----- nvinfo : EIATTR_COOP_GROUP_MASK_REGIDS
	.align		4
        /*0058*/ 	.byte	0x04, 0x29
        /*005a*/ 	.short	(.L_530 - .L_529)


	//   ....[0]....
.L_529:
        /*005c*/ 	.word	0xffffffff


	//   ....[1]....
        /*0060*/ 	.word	0xffffffff


	//   ....[2]....
        /*0064*/ 	.word	0xffffffff


	//   ....[3]....
        /*0068*/ 	.word	0xffffffff


	//   ....[4]....
        /*006c*/ 	.word	0xffffffff


	//   ....[5]....
        /*0070*/ 	.word	0xffffffff


	//   ....[6]....
        /*0074*/ 	.word	0xffffffff


	//   ....[7]....
        /*0078*/ 	.word	0xffffffff


	//   ....[8]....
        /*007c*/ 	.word	0xffffffff


	//   ....[9]....
        /*0080*/ 	.word	0xffffffff


	//   ....[10]....
        /*0084*/ 	.word	0xffffffff


	//   ....[11]....
        /*0088*/ 	.word	0xffffffff


	//   ....[12]....
        /*008c*/ 	.word	0xffffffff


	//   ....[13]....
        /*0090*/ 	.word	0xffffffff


	//   ....[14]....
        /*0094*/ 	.word	0xffffffff


	//   ....[15]....
        /*0098*/ 	.word	0xffffffff


	//   ....[16]....
        /*009c*/ 	.word	0xffffffff


	//   ....[17]....
        /*00a0*/ 	.word	0xffffffff


	//   ....[18]....
        /*00a4*/ 	.word	0xffffffff


	//   ....[19]....
        /*00a8*/ 	.word	0xffffffff


	//   ....[20]....
        /*00ac*/ 	.word	0xffffffff


	//   ....[21]....
        /*00b0*/ 	.word	0xffffffff


	//   ....[22]....
        /*00b4*/ 	.word	0xffffffff


	//   ....[23]....
        /*00b8*/ 	.word	0xffffffff


	//   ....[24]....
        /*00bc*/ 	.word	0xffffffff


	//   ....[25]....
        /*00c0*/ 	.word	0xffffffff


	//   ....[26]....
        /*00c4*/ 	.word	0xffffffff


	//   ....[27]....
        /*00c8*/ 	.word	0xffffffff


	//   ....[28]....
        /*00cc*/ 	.word	0xffffffff


	//   ....[29]....
        /*00d0*/ 	.word	0xffffffff


	//   ....[30]....
        /*00d4*/ 	.word	0xffffffff


	//   ....[31]....
        /*00d8*/ 	.word	0xffffffff


	//   ....[32]....
        /*00dc*/ 	.word	0xffffffff


	//   ....[33]....
        /*00e0*/ 	.word	0xffffffff


	//   ....[34]....
        /*00e4*/ 	.word	0xffffffff


	//   ....[35]....
        /*00e8*/ 	.word	0xffffffff


	//   ....[36]....
        /*00ec*/ 	.word	0xffffffff


	//   ....[37]....
        /*00f0*/ 	.word	0xffffffff


	//   ....[38]....
        /*00f4*/ 	.word	0xffffffff


	//   ....[39]....
        /*00f8*/ 	.word	0xffffffff


	//   ....[40]....
        /*00fc*/ 	.word	0xffffffff


	//   ....[41]....
        /*0100*/ 	.word	0xffffffff


	//   ....[42]....
        /*0104*/ 	.word	0xffffffff


	//   ....[43]....
        /*0108*/ 	.word	0xffffffff


	//   ....[44]....
        /*010c*/ 	.word	0xffffffff


	//----- nvinfo : EIATTR_COOP_GROUP_INSTR_OFFSETS
	.align		4
.L_530:
        /*0110*/ 	.byte	0x04, 0x28
        /*0112*/ 	.short	(.L_532 - .L_531)


	//   ....[0]....
.L_531:
        /*0114*/ 	.word	0x00000b10


	//   ....[1]....
        /*0118*/ 	.word	0x00000b40


	//   ....[2]....
        /*011c*/ 	.word	0x00000b50


	//   ....[3]....
        /*0120*/ 	.word	0x00000c50


	//   ....[4]....
        /*0124*/ 	.word	0x00000c80


	//   ....[5]....
        /*0128*/ 	.word	0x00000cb0


	//   ....[6]....
        /*012c*/ 	.word	0x00000db0


	//   ....[7]....
        /*0130*/ 	.word	0x00000de0


	//   ....[8]....
        /*0134*/ 	.word	0x00000e10


	//   ....[9]....
        /*0138*/ 	.word	0x00000f10


	//   ....[10]....
        /*013c*/ 	.word	0x00000f40


	//   ....[11]....
        /*0140*/ 	.word	0x00000f70


	//   ....[12]....
        /*0144*/ 	.word	0x00001070


	//   ....[13]....
        /*0148*/ 	.word	0x000010b0


	//   ....[14]....
        /*014c*/ 	.word	0x000010e0


	//   ....[15]....
        /*0150*/ 	.word	0x00001c80


	//   ....[16]....
        /*0154*/ 	.word	0x00001c90


	//   ....[17]....
        /*0158*/ 	.word	0x00001ca0


	//   ....[18]....
        /*015c*/ 	.word	0x00001da0


	//   ....[19]....
        /*0160*/ 	.word	0x00001de0


	//   ....[20]....
        /*0164*/ 	.word	0x00001e00


	//   ....[21]....
        /*0168*/ 	.word	0x00001f10


	//   ....[22]....
        /*016c*/ 	.word	0x00001f50


	//   ....[23]....
        /*0170*/ 	.word	0x00001f70


	//   ....[24]....
        /*0174*/ 	.word	0x00002080


	//   ....[25]....
        /*0178*/ 	.word	0x000020c0


	//   ....[26]....
        /*017c*/ 	.word	0x000020f0


	//   ....[27]....
        /*0180*/ 	.word	0x000021f0


	//   ....[28]....
        /*0184*/ 	.word	0x00002230


	//   ....[29]....
        /*0188*/ 	.word	0x00002260


	//   ....[30]....
        /*018c*/ 	.word	0x000045f0


	//   ....[31]....
        /*0190*/ 	.word	0x00004620


	//   ....[32]....
        /*0194*/ 	.word	0x00004630


	//   ....[33]....
        /*0198*/ 	.word	0x00004730


	//   ....[34]....
        /*019c*/ 	.word	0x00004760


	//   ....[35]....
        /*01a0*/ 	.word	0x00004790


	//   ....[36]....
        /*01a4*/ 	.word	0x00004890


	//   ....[37]....
        /*01a8*/ 	.word	0x000048c0


	//   ....[38]....
        /*01ac*/ 	.word	0x000048f0


	//   ....[39]....
        /*01b0*/ 	.word	0x000049f0


	//   ....[40]....
        /*01b4*/ 	.word	0x00004a20


	//   ....[41]....
        /*01b8*/ 	.word	0x00004a50


	//   ....[42]....
        /*01bc*/ 	.word	0x00004b50


	//   ....[43]....
        /*01c0*/ 	.word	0x00004b90


	//   ....[44]....
        /*01c4*/ 	.word	0x00004bc0


	//----- nvinfo : EIATTR_VRC_CTA_INIT_COUNT
	.align		4
.L_532:
        /*01c8*/ 	.byte	0x02, 0x4a
	.zero		1
	.zero		1


	//----- nvinfo : EIATTR_EXIT_INSTR_OFFSETS
	.align		4
        /*01cc*/ 	.byte	0x04, 0x1c
        /*01ce*/ 	.short	(.L_534 - .L_533)


	//   ....[0]....
.L_533:
        /*01d0*/ 	.word	0x00000030


	//   ....[1]....
        /*01d4*/ 	.word	0x000056a0


	//   ....[2]....
        /*01d8*/ 	.word	0x00005700


	//----- nvinfo : EIATTR_MAX_THREADS
	.align		4
.L_534:
        /*01dc*/ 	.byte	0x04, 0x05
        /*01de*/ 	.short	(.L_536 - .L_535)
.L_535:
        /*01e0*/ 	.word	0x00000100
        /*01e4*/ 	.word	0x00000001
        /*01e8*/ 	.word	0x00000001


	//----- nvinfo : EIATTR_CRS_STACK_SIZE
	.align		4
.L_536:
        /*01ec*/ 	.byte	0x04, 0x1e
        /*01ee*/ 	.short	(.L_538 - .L_537)
.L_537:
        /*01f0*/ 	.word	0x00000000


	//----- nvinfo : EIATTR_CBANK_PARAM_SIZE
	.align		4
.L_538:
        /*01f4*/ 	.byte	0x03, 0x19
        /*01f6*/ 	.short	0x001d


	//----- nvinfo : EIATTR_PARAM_CBANK
	.align		4
        /*01f8*/ 	.byte	0x04, 0x0a
        /*01fa*/ 	.short	(.L_540 - .L_539)
	.align		4
.L_539:
        /*01fc*/ 	.word	index@(.nv.constant0._ZN6thrust24THRUST_300001_SM_1000_NS8cuda_cub4core6detail13_kernel_agentINS1_8__reduce11ReduceAgentINS0_12zip_iteratorIN4cuda3std3__45tupleIJPKfNS0_17counting_iteratorIlNS0_11use_defaultESF_SF_EEEEEEEPNSB_IJflEEESJ_iNS1_9__extrema9arg_min_fIflNSA_4lessIfEEEEEEJSI_SK_iSP_EEEvDpT0_)
        /*0200*/ 	.short	0x0380
        /*0202*/ 	.short	0x001d


	//----- nvinfo : EIATTR_SW_WAR
	.align		4
.L_540:
        /*0204*/ 	.byte	0x04, 0x36
        /*0206*/ 	.short	(.L_542 - .L_541)
.L_541:
        /*0208*/ 	.word	0x00000008
.L_542:


//--------------------- .nv.info._Z30_bfloat16_to_float_cuda_kernelPKtiiPf --------------------------
	.section	.nv.info._Z30_bfloat16_to_float_cuda_kernelPKtiiPf,"",@"SHT_CUDA_INFO"
	.sectionflags	@""
	.align	4


	//----- nvinfo : EIATTR_CUDA_API_VERSION
	.align		4
        /*0000*/ 	.byte	0x04, 0x37
        /*0002*/ 	.short	(.L_544 - .L_543)
.L_543:
        /*0004*/ 	.word	0x00000082


	//----- nvinfo : EIATTR_KPARAM_INFO
	.align		4
.L_544:
        /*0008*/ 	.byte	0x04, 0x17
        /*000a*/ 	.short	(.L_546 - .L_545)
.L_545:
        /*000c*/ 	.word	0x00000000
        /*0010*/ 	.short	0x0003
        /*0012*/ 	.short	0x0010
        /*0014*/ 	.byte	0x00, 0xf5, 0x21, 0x00


	//----- nvinfo : EIATTR_KPARAM_INFO
	.align		4
.L_546:
        /*0018*/ 	.byte	0x04, 0x17
        /*001a*/ 	.short	(.L_548 - .L_547)
.L_547:
        /*001c*/ 	.word	0x00000000
        /*0020*/ 	.short	0x0002
        /*0022*/ 	.short	0x000c
        /*0024*/ 	.byte	0x00, 0xf0, 0x11, 0x00


	//----- nvinfo : EIATTR_KPARAM_INFO
	.align		4
.L_548:
        /*0028*/ 	.byte	0x04, 0x17
        /*002a*/ 	.short	(.L_550 - .L_549)
.L_549:
        /*002c*/ 	.word	0x00000000
        /*0030*/ 	.short	0x0001
        /*0032*/ 	.short	0x0008
        /*0034*/ 	.byte	0x00, 0xf0, 0x11, 0x00


	//----- nvinfo : EIATTR_KPARAM_INFO
	.align		4
.L_550:
        /*0038*/ 	.byte	0x04, 0x17
        /*003a*/ 	.short	(.L_552 - .L_551)
.L_551:
        /*003c*/ 	.word	0x00000000
        /*0040*/ 	.short	0x0000
        /*0042*/ 	.short	0x0000
        /*0044*/ 	.byte	0x00, 0xf5, 0x21, 0x00


	//----- nvinfo : EIATTR_SPARSE_MMA_MASK
	.align		4
.L_552:
        /*0048*/ 	.byte	0x03, 0x50
        /*004a*/ 	.short	0x0000


	//----- nvinfo : EIATTR_MAXREG_COUNT
	.align		4
        /*004c*/ 	.byte	0x03, 0x1b
        /*004e*/ 	.short	0x00ff


	//----- nvinfo : EIATTR_MERCURY_ISA_VERSION
	.align		4
        /*0050*/ 	.byte	0x03, 0x5f
        /*0052*/ 	.short	0x0101


	//----- nvinfo : EIATTR_VRC_CTA_INIT_COUNT
	.align		4
        /*0054*/ 	.byte	0x02, 0x4a
	.zero		1
	.zero		1


	//----- nvinfo : EIATTR_EXIT_INSTR_OFFSETS
	.align		4
        /*0058*/ 	.byte	0x04, 0x1c
        /*005a*/ 	.short	(.L_554 - .L_553)


	//   ....[0]....
.L_553:
        /*005c*/ 	.word	0x000000c0


	//   ....[1]....
        /*0060*/ 	.word	0x00000460


	//   ....[2]....
        /*0064*/ 	.word	0x000007c0


	//----- nvinfo : EIATTR_CRS_STACK_SIZE
	.align		4
.L_554:
        /*0068*/ 	.byte	0x04, 0x1e
        /*006a*/ 	.short	(.L_556 - .L_555)
.L_555:
        /*006c*/ 	.word	0x00000000


	//----- nvinfo : EIATTR_CBANK_PARAM_SIZE
	.align		4
.L_556:
        /*0070*/ 	.byte	0x03, 0x19
        /*0072*/ 	.short	0x0018


	//----- nvinfo : EIATTR_PARAM_CBANK
	.align		4
        /*0074*/ 	.byte	0x04, 0x0a
        /*0076*/ 	.short	(.L_558 - .L_557)
	.align		4
.L_557:
        /*0078*/ 	.word	index@(.nv.constant0._Z30_bfloat16_to_float_cuda_kernelPKtiiPf)
        /*007c*/ 	.short	0x0380
        /*007e*/ 	.short	0x0018


	//----- nvinfo : EIATTR_SW_WAR
	.align		4
.L_558:
        /*0080*/ 	.byte	0x04, 0x36
        /*0082*/ 	.short	(.L_560 - .L_559)
.L_559:
        /*0084*/ 	.word	0x00000008
.L_560:


//--------------------- .nv.info._Z30_float_to_bfloat16_cuda_kernelPKfiiPt --------------------------
	.section	.nv.info._Z30_float_to_bfloat16_cuda_kernelPKfiiPt,"",@"SHT_CUDA_INFO"
	.sectionflags	@""
	.align	4


	//----- nvinfo : EIATTR_CUDA_API_VERSION
	.align		4
        /*0000*/ 	.byte	0x04, 0x37
        /*0002*/ 	.short	(.L_562 - .L_561)
.L_561:
        /*0004*/ 	.word	0x00000082


	//----- nvinfo : EIATTR_KPARAM_INFO
	.align		4
.L_562:
        /*0008*/ 	.byte	0x04, 0x17
        /*000a*/ 	.short	(.L_564 - .L_563)
.L_563:
        /*000c*/ 	.word	0x00000000
        /*0010*/ 	.short	0x0003
        /*0012*/ 	.short	0x0010
        /*0014*/ 	.byte	0x00, 0xf5, 0x21, 0x00


	//----- nvinfo : EIATTR_KPARAM_INFO
	.align		4
.L_564:
        /*0018*/ 	.byte	0x04, 0x17
        /*001a*/ 	.short	(.L_566 - .L_565)
.L_565:
        /*001c*/ 	.word	0x00000000
        /*0020*/ 	.short	0x0002
        /*0022*/ 	.short	0x000c
        /*0024*/ 	.byte	0x00, 0xf0, 0x11, 0x00


	//----- nvinfo : EIATTR_KPARAM_INFO
	.align		4
.L_566:
        /*0028*/ 	.byte	0x04, 0x17
        /*002a*/ 	.short	(.L_568 - .L_567)
.L_567:
        /*002c*/ 	.word	0x00000000
        /*0030*/ 	.short	0x0001
        /*0032*/ 	.short	0x0008
        /*0034*/ 	.byte	0x00, 0xf0, 0x11, 0x00


	//----- nvinfo : EIATTR_KPARAM_INFO
	.align		4
.L_568:
        /*0038*/ 	.byte	0x04, 0x17
        /*003a*/ 	.short	(.L_570 - .L_569)
.L_569:
        /*003c*/ 	.word	0x00000000
        /*0040*/ 	.short	0x0000
        /*0042*/ 	.short	0x0000
        /*0044*/ 	.byte	0x00, 0xf5, 0x21, 0x00


	//----- nvinfo : EIATTR_SPARSE_MMA_MASK
	.align		4
.L_570:
        /*0048*/ 	.byte	0x03, 0x50
        /*004a*/ 	.short	0x0000


	//----- nvinfo : EIATTR_MAXREG_COUNT
	.align		4
        /*004c*/ 	.byte	0x03, 0x1b
        /*004e*/ 	.short	0x00ff


	//----- nvinfo : EIATTR_MERCURY_ISA_VERSION
	.align		4
        /*0050*/ 	.byte	0x03, 0x5f
        /*0052*/ 	.short	0x0101


	//----- nvinfo : EIATTR_VRC_CTA_INIT_COUNT
	.align		4
        /*0054*/ 	.byte	0x02, 0x4a
	.zero		1
	.zero		1


	//----- nvinfo : EIATTR_EXIT_INSTR_OFFSETS
	.align		4
        /*0058*/ 	.byte	0x04, 0x1c
        /*005a*/ 	.short	(.L_572 - .L_571)


	//   ....[0]....
.L_571:
        /*005c*/ 	.word	0x00000070


	//   ....[1]....
        /*0060*/ 	.word	0x000000a0


	//   ....[2]....
        /*0064*/ 	.word	0x000006c0


	//   ....[3]....
        /*0068*/ 	.word	0x000009e0


	//   ....[4]....
        /*006c*/ 	.word	0x00000c00


	//   ....[5]....
        /*0070*/ 	.word	0x00000dc0


	//----- nvinfo : EIATTR_CBANK_PARAM_SIZE
	.align		4
.L_572:
        /*0074*/ 	.byte	0x03, 0x19
        /*0076*/ 	.short	0x0018


	//----- nvinfo : EIATTR_PARAM_CBANK
	.align		4
        /*0078*/ 	.byte	0x04, 0x0a
        /*007a*/ 	.short	(.L_574 - .L_573)
	.align		4
.L_573:
        /*007c*/ 	.word	index@(.nv.constant0._Z30_float_to_bfloat16_cuda_kernelPKfiiPt)
        /*0080*/ 	.short	0x0380
        /*0082*/ 	.short	0x0018


	//----- nvinfo : EIATTR_SW_WAR
	.align		4
.L_574:
        /*0084*/ 	.byte	0x04, 0x36
        /*0086*/ 	.short	(.L_576 - .L_575)
.L_575:
        /*0088*/ 	.word	0x00000008
.L_576:


//--------------------- .nv.info._Z38_fusednbitrowwise_to_float_cuda_kerneliPKhiiPf --------------------------
	.section	.nv.info._Z38_fusednbitrowwise_to_float_cuda_kerneliPKhiiPf,"",@"SHT_CUDA_INFO"
	.sectionflags	@""
	.align	4


	//----- nvinfo : EIATTR_CUDA_API_VERSION
	.align		4
        /*0000*/ 	.byte	0x04, 0x37
        /*0002*/ 	.short	(.L_578 - .L_577)
.L_577:
        /*0004*/ 	.word	0x00000082


	//----- nvinfo : EIATTR_KPARAM_INFO
	.align		4
.L_578:
        /*0008*/ 	.byte	0x04, 0x17
        /*000a*/ 	.short	(.L_580 - .L_579)
.L_579:
        /*000c*/ 	.word	0x00000000
        /*0010*/ 	.short	0x0004
        /*0012*/ 	.short	0x0018
        /*0014*/ 	.byte	0x00, 0xf5, 0x21, 0x00


	//----- nvinfo : EIATTR_KPARAM_INFO
	.align		4
.L_580:
        /*0018*/ 	.byte	0x04, 0x17
        /*001a*/ 	.short	(.L_582 - .L_581)
.L_581:
        /*001c*/ 	.word	0x00000000
        /*0020*/ 	.short	0x0003
        /*0022*/ 	.short	0x0014
        /*0024*/ 	.byte	0x00, 0xf0, 0x11, 0x00


	//----- nvinfo : EIATTR_KPARAM_INFO
	.align		4
.L_582:
        /*0028*/ 	.byte	0x04, 0x17
        /*002a*/ 	.short	(.L_584 - .L_583)
.L_583:
        /*002c*/ 	.word	0x00000000
        /*0030*/ 	.short	0x0002
        /*0032*/ 	.short	0x0010
        /*0034*/ 	.byte	0x00, 0xf0, 0x11, 0x00


	//----- nvinfo : EIATTR_KPARAM_INFO
	.align		4
.L_584:
        /*0038*/ 	.byte	0x04, 0x17
        /*003a*/ 	.short	(.L_586 - .L_585)
.L_585:
        /*003c*/ 	.word	0x00000000
        /*0040*/ 	.short	0x0001
        /*0042*/ 	.short	0x0008
        /*0044*/ 	.byte	0x00, 0xf5, 0x21, 0x00


	//----- nvinfo : EIATTR_KPARAM_INFO
	.align		4
.L_586:
        /*0048*/ 	.byte	0x04, 0x17
        /*004a*/ 	.short	(.L_588 - .L_587)
.L_587:
        /*004c*/ 	.word	0x00000000
        /*0050*/ 	.short	0x0000
        /*0052*/ 	.short	0x0000
        /*0054*/ 	.byte	0x00, 0xf0, 0x11, 0x00


	//----- nvinfo : EIATTR_SPARSE_MMA_MASK
	.align		4
.L_588:
        /*0058*/ 	.byte	0x03, 0x50
        /*005a*/ 	.short	0x0000


	//----- nvinfo : EIATTR_MAXREG_COUNT
	.align		4
        /*005c*/ 	.byte	0x03, 0x1b
        /*005e*/ 	.short	0x00ff


	//----- nvinfo : EIATTR_MERCURY_ISA_VERSION
	.align		4
        /*0060*/ 	.byte	0x03, 0x5f
        /*0062*/ 	.short	0x0101


	//----- nvinfo : EIATTR_VRC_CTA_INIT_COUNT
	.align		4
        /*0064*/ 	.byte	0x02, 0x4a
	.zero		1
	.zero		1


	//----- nvinfo : EIATTR_EXIT_INSTR_OFFSETS
	.align		4
        /*0068*/ 	.byte	0x04, 0x1c
        /*006a*/ 	.short	(.L_590 - .L_589)


	//   ....[0]....
.L_589:
        /*006c*/ 	.word	0x000000f0


	//   ....[1]....
        /*0070*/ 	.word	0x00000a00


	//   ....[2]....
        /*0074*/ 	.word	0x00001460


	//----- nvinfo : EIATTR_CRS_STACK_SIZE
	.align		4
.L_590:
        /*0078*/ 	.byte	0x04, 0x1e
        /*007a*/ 	.short	(.L_592 - .L_591)
.L_591:
        /*007c*/ 	.word	0x00000000


	//----- nvinfo : EIATTR_CBANK_PARAM_SIZE
	.align		4
.L_592:
        /*0080*/ 	.byte	0x03, 0x19
        /*0082*/ 	.short	0x0020


	//----- nvinfo : EIATTR_PARAM_CBANK
	.align		4
        /*0084*/ 	.byte	0x04, 0x0a
        /*0086*/ 	.short	(.L_594 - .L_593)
	.align		4
.L_593:
        /*0088*/ 	.word	index@(.nv.constant0._Z38_fusednbitrowwise_to_float_cuda_kerneliPKhiiPf)
        /*008c*/ 	.short	0x0380
        /*008e*/ 	.short	0x0020


	//----- nvinfo : EIATTR_SW_WAR
	.align		4
.L_594:
        /*0090*/ 	.byte	0x04, 0x36
        /*0092*/ 	.short	(.L_596 - .L_595)
.L_595:
        /*0094*/ 	.word	0x00000008
.L_596:


//--------------------- .nv.info._Z38_float_to_fusednbitrowwise_cuda_kerneliPKfiiPh --------------------------
	.section	.nv.info._Z38_float_to_fusednbitrowwise_cuda_kerneliPKfiiPh,"",@"SHT_CUDA_INFO"
	.sectionflags	@""
	.align	4


	//----- nvinfo : EIATTR_CUDA_API_VERSION
	.align		4
        /*0000*/ 	.byte	0x04, 0x37
        /*0002*/ 	.short	(.L_598 - .L_597)
.L_597:
        /*0004*/ 	.word	0x00000082


	//----- nvinfo : EIATTR_KPARAM_INFO
	.align		4
.L_598:
        /*0008*/ 	.byte	0x04, 0x17
        /*000a*/ 	.short	(.L_600 - .L_599)
.L_599:
        /*000c*/ 	.word	0x00000000
        /*0010*/ 	.short	0x0004
        /*0012*/ 	.short	0x0018
        /*0014*/ 	.byte	0x00, 0xf5, 0x21, 0x00


	//----- nvinfo : EIATTR_KPARAM_INFO
	.align		4
.L_600:
        /*0018*/ 	.byte	0x04, 0x17
        /*001a*/ 	.short	(.L_602 - .L_601)
.L_601:
        /*001c*/ 	.word	0x00000000
        /*0020*/ 	.short	0x0003
        /*0022*/ 	.short	0x0014
        /*0024*/ 	.byte	0x00, 0xf0, 0x11, 0x00


	//----- nvinfo : EIATTR_KPARAM_INFO
	.align		4
.L_602:
        /*0028*/ 	.byte	0x04, 0x17
        /*002a*/ 	.short	(.L_604 - .L_603)
.L_603:
        /*002c*/ 	.word	0x00000000
        /*0030*/ 	.short	0x0002
        /*0032*/ 	.short	0x0010
        /*0034*/ 	.byte	0x00, 0xf0, 0x11, 0x00


	//----- nvinfo : EIATTR_KPARAM_INFO
	.align		4
.L_604:
        /*0038*/ 	.byte	0x04, 0x17
        /*003a*/ 	.short	(.L_606 - .L_605)
.L_605:
        /*003c*/ 	.word	0x00000000
        /*0040*/ 	.short	0x0001
        /*0042*/ 	.short	0x0008
        /*0044*/ 	.byte	0x00, 0xf5, 0x21, 0x00


	//----- nvinfo : EIATTR_KPARAM_INFO
	.align		4
.L_606:
        /*0048*/ 	.byte	0x04, 0x17
        /*004a*/ 	.short	(.L_608 - .L_607)
.L_607:
        /*004c*/ 	.word	0x00000000
        /*0050*/ 	.short	0x0000
        /*0052*/ 	.short	0x0000
        /*0054*/ 	.byte	0x00, 0xf0, 0x11, 0x00


	//----- nvinfo : EIATTR_SPARSE_MMA_MASK
	.align		4
.L_608:
        /*0058*/ 	.byte	0x03, 0x50
        /*005a*/ 	.short	0x0000


	//----- nvinfo : EIATTR_MAXREG_COUNT
	.align		4
        /*005c*/ 	.byte	0x03, 0x1b
        /*005e*/ 	.short	0x00ff


	//----- nvinfo : EIATTR_MERCURY_ISA_VERSION
	.align		4
        /*0060*/ 	.byte	0x03, 0x5f
        /*0062*/ 	.short	0x0101


	//----- nvinfo : EIATTR_VRC_CTA_INIT_COUNT
	.align		4
        /*0064*/ 	.byte	0x02, 0x4a
	.zero		1
	.zero		1


	//----- nvinfo : EIATTR_EXIT_INSTR_OFFSETS
	.align		4
        /*0068*/ 	.byte	0x04, 0x1c
        /*006a*/ 	.short	(.L_610 - .L_609)


	//   ....[0]....
.L_609:
        /*006c*/ 	.word	0x000001e0


	//   ....[1]....
        /*0070*/ 	.word	0x00002a70


	//   ....[2]....
        /*0074*/ 	.word	0x000044d0


	//   ....[3]....
        /*0078*/ 	.word	0x00005210


	//   ....[4]....
        /*007c*/ 	.word	0x00005700


	//   ....[5]....
        /*0080*/ 	.word	0x00005910


	//----- nvinfo : EIATTR_CRS_STACK_SIZE
	.align		4
.L_610:
        /*0084*/ 	.byte	0x04, 0x1e
        /*0086*/ 	.short	(.L_612 - .L_611)
.L_611:
        /*0088*/ 	.word	0x00000000


	//----- nvinfo : EIATTR_CBANK_PARAM_SIZE
	.align		4
.L_612:
        /*008c*/ 	.byte	0x03, 0x19
        /*008e*/ 	.short	0x0020


	//----- nvinfo : EIATTR_PARAM_CBANK
	.align		4
        /*0090*/ 	.byte	0x04, 0x0a
        /*0092*/ 	.short	(.L_614 - .L_613)
	.align		4
.L_613:
        /*0094*/ 	.word	index@(.nv.constant0._Z38_float_to_fusednbitrowwise_cuda_kerneliPKfiiPh)
        /*0098*/ 	.short	0x0380
        /*009a*/ 	.short	0x0020


	//----- nvinfo : EIATTR_SW_WAR
	.align		4
.L_614:
        /*009c*/ 	.byte	0x04, 0x36
        /*009e*/ 	.short	(.L_616 - .L_615)
.L_615:
        /*00a0*/ 	.word	0x00000008
.L_616:


//--------------------- .nv.info._Z31_fake_8bit_quantize_cuda_kernelPKfiiPf --------------------------
	.section	.nv.info._Z31_fake_8bit_quantize_cuda_kernelPKfiiPf,"",@"SHT_CUDA_INFO"
	.sectionflags	@""
	.align	4


	//----- nvinfo : EIATTR_CUDA_API_VERSION
	.align		4
        /*0000*/ 	.byte	0x04, 0x37
        /*0002*/ 	.short	(.L_618 - .L_617)
.L_617:
        /*0004*/ 	.word	0x00000082


	//----- nvinfo : EIATTR_KPARAM_INFO
	.align		4
.L_618:
        /*0008*/ 	.byte	0x04, 0x17
        /*000a*/ 	.short	(.L_620 - .L_619)
.L_619:
        /*000c*/ 	.word	0x00000000
        /*0010*/ 	.short	0x0003
        /*0012*/ 	.short	0x0010
        /*0014*/ 	.byte	0x00, 0xf5, 0x21, 0x00


	//----- nvinfo : EIATTR_KPARAM_INFO
	.align		4
.L_620:
        /*0018*/ 	.byte	0x04, 0x17
        /*001a*/ 	.short	(.L_622 - .L_621)
.L_621:
        /*001c*/ 	.word	0x00000000
        /*0020*/ 	.short	0x0002
        /*0022*/ 	.short	0x000c
        /*0024*/ 	.byte	0x00, 0xf0, 0x11, 0x00


	//----- nvinfo : EIATTR_KPARAM_INFO
	.align		4
.L_622:
        /*0028*/ 	.byte	0x04, 0x17
        /*002a*/ 	.short	(.L_624 - .L_623)
.L_623:
        /*002c*/ 	.word	0x00000000
        /*0030*/ 	.short	0x0001
        /*0032*/ 	.short	0x0008
        /*0034*/ 	.byte	0x00, 0xf0, 0x11, 0x00


	//----- nvinfo : EIATTR_KPARAM_INFO
	.align		4
.L_624:
        /*0038*/ 	.byte	0x04, 0x17
        /*003a*/ 	.short	(.L_626 - .L_625)
.L_625:
        /*003c*/ 	.word	0x00000000
        /*0040*/ 	.short	0x0000
        /*0042*/ 	.short	0x0000
        /*0044*/ 	.byte	0x00, 0xf5, 0x21, 0x00


	//----- nvinfo : EIATTR_SPARSE_MMA_MASK
	.align		4
.L_626:
        /*0048*/ 	.byte	0x03, 0x50
        /*004a*/ 	.short	0x0000


	//----- nvinfo : EIATTR_MAXREG_COUNT
	.align		4
        /*004c*/ 	.byte	0x03, 0x1b
        /*004e*/ 	.short	0x00ff


	//----- nvinfo : EIATTR_MERCURY_ISA_VERSION
	.align		4
        /*0050*/ 	.byte	0x03, 0x5f
        /*0052*/ 	.short	0x0101


	//----- nvinfo : EIATTR_VRC_CTA_INIT_COUNT
	.align		4
        /*0054*/ 	.byte	0x02, 0x4a
	.zero		1
	.zero		1


	//----- nvinfo : EIATTR_EXIT_INSTR_OFFSETS
	.align		4
        /*0058*/ 	.byte	0x04, 0x1c
        /*005a*/ 	.short	(.L_628 - .L_627)


	//   ....[0]....
.L_627:
        /*005c*/ 	.word	0x000000c0


	//   ....[1]....
        /*0060*/ 	.word	0x00002710


	//----- nvinfo : EIATTR_CRS_STACK_SIZE
	.align		4
.L_628:
        /*0064*/ 	.byte	0x04, 0x1e
        /*0066*/ 	.short	(.L_630 - .L_629)
.L_629:
        /*0068*/ 	.word	0x00000000


	//----- nvinfo : EIATTR_CBANK_PARAM_SIZE
	.align		4
.L_630:
        /*006c*/ 	.byte	0x03, 0x19
        /*006e*/ 	.short	0x0018


	//----- nvinfo : EIATTR_PARAM_CBANK
	.align		4
        /*0070*/ 	.byte	0x04, 0x0a
        /*0072*/ 	.short	(.L_632 - .L_631)
	.align		4
.L_631:
        /*0074*/ 	.word	index@(.nv.constant0._Z31_fake_8bit_quantize_cuda_kernelPKfiiPf)
        /*0078*/ 	.short	0x0380
        /*007a*/ 	.short	0x0018


	//----- nvinfo : EIATTR_SW_WAR
	.align		4
.L_632:
        /*007c*/ 	.byte	0x04, 0x36
        /*007e*/ 	.short	(.L_634 - .L_633)
.L_633:
        /*0080*/ 	.word	0x00000008
.L_634:


//--------------------- .nv.info._Z38_fused8bitrowwise_to_float_cuda_kernelPKhiiPf --------------------------
	.section	.nv.info._Z38_fused8bitrowwise_to_float_cuda_kernelPKhiiPf,"",@"SHT_CUDA_INFO"
	.sectionflags	@""
	.align	4


	//----- nvinfo : EIATTR_CUDA_API_VERSION
	.align		4
        /*0000*/ 	.byte	0x04, 0x37
        /*0002*/ 	.short	(.L_636 - .L_635)
.L_635:
        /*0004*/ 	.word	0x00000082


	//----- nvinfo : EIATTR_KPARAM_INFO
	.align		4
.L_636:
        /*0008*/ 	.byte	0x04, 0x17
        /*000a*/ 	.short	(.L_638 - .L_637)
.L_637:
        /*000c*/ 	.word	0x00000000
        /*0010*/ 	.short	0x0003
        /*0012*/ 	.short	0x0010
        /*0014*/ 	.byte	0x00, 0xf5, 0x21, 0x00


	//----- nvinfo : EIATTR_KPARAM_INFO
	.align		4
.L_638:
        /*0018*/ 	.byte	0x04, 0x17
        /*001a*/ 	.short	(.L_640 - .L_639)
.L_639:
        /*001c*/ 	.word	0x00000000
        /*0020*/ 	.short	0x0002
        /*0022*/ 	.short	0x000c
        /*0024*/ 	.byte	0x00, 0xf0, 0x11, 0x00


	//----- nvinfo : EIATTR_KPARAM_INFO
	.align		4
.L_640:
        /*0028*/ 	.byte	0x04, 0x17
        /*002a*/ 	.short	(.L_642 - .L_641)
.L_641:
        /*002c*/ 	.word	0x00000000
        /*0030*/ 	.short	0x0001
        /*0032*/ 	.short	0x0008
        /*0034*/ 	.byte	0x00, 0xf0, 0x11, 0x00


	//----- nvinfo : EIATTR_KPARAM_INFO
	.align		4
.L_642:
        /*0038*/ 	.byte	0x04, 0x17
        /*003a*/ 	.short	(.L_644 - .L_643)
.L_643:
        /*003c*/ 	.word	0x00000000
        /*0040*/ 	.short	0x0000
        /*0042*/ 	.short	0x0000
        /*0044*/ 	.byte	0x00, 0xf5, 0x21, 0x00


	//----- nvinfo : EIATTR_SPARSE_MMA_MASK
	.align		4
.L_644:
        /*0048*/ 	.byte	0x03, 0x50
        /*004a*/ 	.short	0x0000


	//----- nvinfo : EIATTR_MAXREG_COUNT
	.align		4
        /*004c*/ 	.byte	0x03, 0x1b
        /*004e*/ 	.short	0x00ff


	//----- nvinfo : EIATTR_MERCURY_ISA_VERSION
	.align		4
        /*0050*/ 	.byte	0x03, 0x5f
        /*0052*/ 	.short	0x0101


	//----- nvinfo : EIATTR_VRC_CTA_INIT_COUNT
	.align		4
        /*0054*/ 	.byte	0x02, 0x4a
	.zero		1
	.zero		1


	//----- nvinfo : EIATTR_EXIT_INSTR_OFFSETS
	.align		4
        /*0058*/ 	.byte	0x04, 0x1c
        /*005a*/ 	.short	(.L_646 - .L_645)


	//   ....[0]....
.L_645:
        /*005c*/ 	.word	0x000000c0


	//   ....[1]....
        /*0060*/ 	.word	0x00000540


	//   ....[2]....
        /*0064*/ 	.word	0x00000b60


	//----- nvinfo : EIATTR_CRS_STACK_SIZE
	.align		4
.L_646:
        /*0068*/ 	.byte	0x04, 0x1e
        /*006a*/ 	.short	(.L_648 - .L_647)
.L_647:
        /*006c*/ 	.word	0x00000000


	//----- nvinfo : EIATTR_CBANK_PARAM_SIZE
	.align		4
.L_648:
        /*0070*/ 	.byte	0x03, 0x19
        /*0072*/ 	.short	0x0018


	//----- nvinfo : EIATTR_PARAM_CBANK
	.align		4
        /*0074*/ 	.byte	0x04, 0x0a
        /*0076*/ 	.short	(.L_650 - .L_649)
	.align		4
.L_649:
        /*0078*/ 	.word	index@(.nv.constant0._Z38_fused8bitrowwise_to_float_cuda_kernelPKhiiPf)
        /*007c*/ 	.short	0x0380
        /*007e*/ 	.short	0x0018


	//----- nvinfo : EIATTR_SW_WAR
	.align		4
.L_650:
        /*0080*/ 	.byte	0x04, 0x36
        /*0082*/ 	.short	(.L_652 - .L_651)
.L_651:
        /*0084*/ 	.word	0x00000008
.L_652:


//--------------------- .nv.info._Z38_float_to_fused8bitrowwise_cuda_kernelPKfiiPh --------------------------
	.section	.nv.info._Z38_float_to_fused8bitrowwise_cuda_kernelPKfiiPh,"",@"SHT_CUDA_INFO"
	.sectionflags	@""
	.align	4


	//----- nvinfo : EIATTR_CUDA_API_VERSION
	.align		4
        /*0000*/ 	.byte	0x04, 0x37
        /*0002*/ 	.short	(.L_654 - .L_653)
.L_653:
        /*0004*/ 	.word	0x00000082


	//----- nvinfo : EIATTR_KPARAM_INFO
	.align		4
.L_654:
        /*0008*/ 	.byte	0x04, 0x17
        /*000a*/ 	.short	(.L_656 - .L_655)
.L_655:
        /*000c*/ 	.word	0x00000000
        /*0010*/ 	.short	0x0003
        /*0012*/ 	.short	0x0010
        /*0014*/ 	.byte	0x00, 0xf5, 0x21, 0x00


	//----- nvinfo : EIATTR_KPARAM_INFO
	.align		4
.L_656:
        /*0018*/ 	.byte	0x04, 0x17
        /*001a*/ 	.short	(.L_658 - .L_657)
.L_657:
        /*001c*/ 	.word	0x00000000
        /*0020*/ 	.short	0x0002
        /*0022*/ 	.short	0x000c
        /*0024*/ 	.byte	0x00, 0xf0, 0x11, 0x00


	//----- nvinfo : EIATTR_KPARAM_INFO
	.align		4
.L_658:
        /*0028*/ 	.byte	0x04, 0x17
        /*002a*/ 	.short	(.L_660 - .L_659)
.L_659:
        /*002c*/ 	.word	0x00000000
        /*0030*/ 	.short	0x0001
        /*0032*/ 	.short	0x0008
        /*0034*/ 	.byte	0x00, 0xf0, 0x11, 0x00


	//----- nvinfo : EIATTR_KPARAM_INFO
	.align		4
.L_660:
        /*0038*/ 	.byte	0x04, 0x17
        /*003a*/ 	.short	(.L_662 - .L_661)
.L_661:
        /*003c*/ 	.word	0x00000000
        /*0040*/ 	.short	0x0000
        /*0042*/ 	.short	0x0000
        /*0044*/ 	.byte	0x00, 0xf5, 0x21, 0x00


	//----- nvinfo : EIATTR_SPARSE_MMA_MASK
	.align		4
.L_662:
        /*0048*/ 	.byte	0x03, 0x50
        /*004a*/ 	.short	0x0000


	//----- nvinfo : EIATTR_MAXREG_COUNT
	.align		4
        /*004c*/ 	.byte	0x03, 0x1b
        /*004e*/ 	.short	0x00ff


	//----- nvinfo : EIATTR_MERCURY_ISA_VERSION
	.align		4
        /*0050*/ 	.byte	0x03, 0x5f
        /*0052*/ 	.short	0x0101


	//----- nvinfo : EIATTR_VRC_CTA_INIT_COUNT
	.align		4
        /*0054*/ 	.byte	0x02, 0x4a
	.zero		1
	.zero		1


	//----- nvinfo : EIATTR_EXIT_INSTR_OFFSETS
	.align		4
        /*0058*/ 	.byte	0x04, 0x1c
        /*005a*/ 	.short	(.L_664 - .L_663)


	//   ....[0]....
.L_663:
        /*005c*/ 	.word	0x00000090


	//   ....[1]....
        /*0060*/ 	.word	0x00002840


	//   ....[2]....
        /*0064*/ 	.word	0x00002fc0


	//   ....[3]....
        /*0068*/ 	.word	0x00003360


	//   ....[4]....
        /*006c*/ 	.word	0x000035b0


	//   ....[5]....
        /*0070*/ 	.word	0x00003780


	//----- nvinfo : EIATTR_CRS_STACK_SIZE
	.align		4
.L_664:
        /*0074*/ 	.byte	0x04, 0x1e
        /*0076*/ 	.short	(.L_666 - .L_665)
.L_665:
        /*0078*/ 	.word	0x00000000


	//----- nvinfo : EIATTR_CBANK_PARAM_SIZE
	.align		4
.L_666:
        /*007c*/ 	.byte	0x03, 0x19
        /*007e*/ 	.short	0x0018


	//----- nvinfo : EIATTR_PARAM_CBANK
	.align		4
        /*0080*/ 	.byte	0x04, 0x0a
        /*0082*/ 	.short	(.L_668 - .L_667)
	.align		4
.L_667:
        /*0084*/ 	.word	index@(.nv.constant0._Z38_float_to_fused8bitrowwise_cuda_kernelPKfiiPh)
        /*0088*/ 	.short	0x0380
        /*008a*/ 	.short	0x0018


	//----- nvinfo : EIATTR_SW_WAR
	.align		4
.L_668:
        /*008c*/ 	.byte	0x04, 0x36
        /*008e*/ 	.short	(.L_670 - .L_669)
.L_669:
        /*0090*/ 	.word	0x00000008
.L_670:


//--------------------- .nv.info._Z34_compute_8bit_quantize_cuda_kernelPKfS0_iiPh --------------------------
	.section	.nv.info._Z34_compute_8bit_quantize_cuda_kernelPKfS0_iiPh,"",@"SHT_CUDA_INFO"
	.sectionflags	@""
	.align	4


	//----- nvinfo : EIATTR_CUDA_API_VERSION
	.align		4
        /*0000*/ 	.byte	0x04, 0x37
        /*0002*/ 	.short	(.L_672 - .L_671)
.L_671:
        /*0004*/ 	.word	0x00000082


	//----- nvinfo : EIATTR_KPARAM_INFO
	.align		4
.L_672:
        /*0008*/ 	.byte	0x04, 0x17
        /*000a*/ 	.short	(.L_674 - .L_673)
.L_673:
        /*000c*/ 	.word	0x00000000
        /*0010*/ 	.short	0x0004
        /*0012*/ 	.short	0x0018
        /*0014*/ 	.byte	0x00, 0xf5, 0x21, 0x00


	//----- nvinfo : EIATTR_KPARAM_INFO
	.align		4
.L_674:
        /*0018*/ 	.byte	0x04, 0x17
        /*001a*/ 	.short	(.L_676 - .L_675)
.L_675:
        /*001c*/ 	.word	0x00000000
        /*0020*/ 	.short	0x0003
        /*0022*/ 	.short	0x0014
        /*0024*/ 	.byte	0x00, 0xf0, 0x11, 0x00


	//----- nvinfo : EIATTR_KPARAM_INFO
	.align		4
.L_676:
        /*0028*/ 	.byte	0x04, 0x17
        /*002a*/ 	.short	(.L_678 - .L_677)
.L_677:
        /*002c*/ 	.word	0x00000000
        /*0030*/ 	.short	0x0002
        /*0032*/ 	.short	0x0010
        /*0034*/ 	.byte	0x00, 0xf0, 0x11, 0x00


	//----- nvinfo : EIATTR_KPARAM_INFO
	.align		4
.L_678:
        /*0038*/ 	.byte	0x04, 0x17
        /*003a*/ 	.short	(.L_680 - .L_679)
.L_679:
        /*003c*/ 	.word	0x00000000
        /*0040*/ 	.short	0x0001
        /*0042*/ 	.short	0x0008
        /*0044*/ 	.byte	0x00, 0xf5, 0x21, 0x00


	//----- nvinfo : EIATTR_KPARAM_INFO
	.align		4
.L_680:
        /*0048*/ 	.byte	0x04, 0x17
        /*004a*/ 	.short	(.L_682 - .L_681)
.L_681:
        /*004c*/ 	.word	0x00000000
        /*0050*/ 	.short	0x0000
        /*0052*/ 	.short	0x0000
        /*0054*/ 	.byte	0x00, 0xf5, 0x21, 0x00


	//----- nvinfo : EIATTR_SPARSE_MMA_MASK
	.align		4
.L_682:
        /*0058*/ 	.byte	0x03, 0x50
        /*005a*/ 	.short	0x0000


	//----- nvinfo : EIATTR_MAXREG_COUNT
	.align		4
        /*005c*/ 	.byte	0x03, 0x1b
        /*005e*/ 	.short	0x00ff


	//----- nvinfo : EIATTR_MERCURY_ISA_VERSION
	.align		4
        /*0060*/ 	.byte	0x03, 0x5f
        /*0062*/ 	.short	0x0101


	//----- nvinfo : EIATTR_VRC_CTA_INIT_COUNT
	.align		4
        /*0064*/ 	.byte	0x02, 0x4a
	.zero		1
	.zero		1


	//----- nvinfo : EIATTR_EXIT_INSTR_OFFSETS
	.align		4
        /*0068*/ 	.byte	0x04, 0x1c
        /*006a*/ 	.short	(.L_684 - .L_683)


	//   ....[0]....
.L_683:
        /*006c*/ 	.word	0x000000f0


	//   ....[1]....
        /*0070*/ 	.word	0x000006e0


	//   ....[2]....
        /*0074*/ 	.word	0x00000f90


	//----- nvinfo : EIATTR_CRS_STACK_SIZE
	.align		4
.L_684:
        /*0078*/ 	.byte	0x04, 0x1e
        /*007a*/ 	.short	(.L_686 - .L_685)
.L_685:
        /*007c*/ 	.word	0x00000000


	//----- nvinfo : EIATTR_CBANK_PARAM_SIZE
	.align		4
.L_686:
        /*0080*/ 	.byte	0x03, 0x19
        /*0082*/ 	.short	0x0020


	//----- nvinfo : EIATTR_PARAM_CBANK
	.align		4
        /*0084*/ 	.byte	0x04, 0x0a
        /*0086*/ 	.short	(.L_688 - .L_687)
	.align		4
.L_687:
        /*0088*/ 	.word	index@(.nv.constant0._Z34_compute_8bit_quantize_cuda_kernelPKfS0_iiPh)
        /*008c*/ 	.short	0x0380
        /*008e*/ 	.short	0x0020


	//----- nvinfo : EIATTR_SW_WAR
	.align		4
.L_688:
        /*0090*/ 	.byte	0x04, 0x36
        /*0092*/ 	.short	(.L_690 - .L_689)
.L_689:
        /*0094*/ 	.word	0x00000008
.L_690:


//--------------------- .nv.info._Z28_get_8bit_qparam_cuda_kernelPKfiiPhPf --------------------------
	.section	.nv.info._Z28_get_8bit_qparam_cuda_kernelPKfiiPhPf,"",@"SHT_CUDA_INFO"
	.sectionflags	@""
	.align	4


	//----- nvinfo : EIATTR_CUDA_API_VERSION
	.align		4
        /*0000*/ 	.byte	0x04, 0x37
        /*0002*/ 	.short	(.L_692 - .L_691)
.L_691:
        /*0004*/ 	.word	0x00000082


	//----- nvinfo : EIATTR_KPARAM_INFO
	.align		4
.L_692:
        /*0008*/ 	.byte	0x04, 0x17
        /*000a*/ 	.short	(.L_694 - .L_693)
.L_693:
        /*000c*/ 	.word	0x00000000
        /*0010*/ 	.short	0x0004
        /*0012*/ 	.short	0x0018
        /*0014*/ 	.byte	0x00, 0xf5, 0x21, 0x00


	//----- nvinfo : EIATTR_KPARAM_INFO
	.align		4
.L_694:
        /*0018*/ 	.byte	0x04, 0x17
        /*001a*/ 	.short	(.L_696 - .L_695)
.L_695:
        /*001c*/ 	.word	0x00000000
        /*0020*/ 	.short	0x0003
        /*0022*/ 	.short	0x0010
        /*0024*/ 	.byte	0x00, 0xf5, 0x21, 0x00


	//----- nvinfo : EIATTR_KPARAM_INFO
	.align		4
.L_696:
        /*0028*/ 	.byte	0x04, 0x17
        /*002a*/ 	.short	(.L_698 - .L_697)
.L_697:
        /*002c*/ 	.word	0x00000000
        /*0030*/ 	.short	0x0002
        /*0032*/ 	.short	0x000c
        /*0034*/ 	.byte	0x00, 0xf0, 0x11, 0x00


	//----- nvinfo : EIATTR_KPARAM_INFO
	.align		4
.L_698:
        /*0038*/ 	.byte	0x04, 0x17
        /*003a*/ 	.short	(.L_700 - .L_699)
.L_699:
        /*003c*/ 	.word	0x00000000
        /*0040*/ 	.short	0x0001
        /*0042*/ 	.short	0x0008
        /*0044*/ 	.byte	0x00, 0xf0, 0x11, 0x00


	//----- nvinfo : EIATTR_KPARAM_INFO
	.align		4
.L_700:
        /*0048*/ 	.byte	0x04, 0x17
        /*004a*/ 	.short	(.L_702 - .L_701)
.L_701:
        /*004c*/ 	.word	0x00000000
        /*0050*/ 	.short	0x0000
        /*0052*/ 	.short	0x0000
        /*0054*/ 	.byte	0x00, 0xf5, 0x21, 0x00


	//----- nvinfo : EIATTR_SPARSE_MMA_MASK
	.align		4
.L_702:
        /*0058*/ 	.byte	0x03, 0x50
        /*005a*/ 	.short	0x0000


	//----- nvinfo : EIATTR_MAXREG_COUNT
	.align		4
        /*005c*/ 	.byte	0x03, 0x1b
        /*005e*/ 	.short	0x00ff


	//----- nvinfo : EIATTR_MERCURY_ISA_VERSION
	.align		4
        /*0060*/ 	.byte	0x03, 0x5f
        /*0062*/ 	.short	0x0101


	//----- nvinfo : EIATTR_VRC_CTA_INIT_COUNT
	.align		4
        /*0064*/ 	.byte	0x02, 0x4a
	.zero		1
	.zero		1


	//----- nvinfo : EIATTR_EXIT_INSTR_OFFSETS
	.align		4
        /*0068*/ 	.byte	0x04, 0x1c
        /*006a*/ 	.short	(.L_704 - .L_703)


	//   ....[0]....
.L_703:
        /*006c*/ 	.word	0x00000070


	//   ....[1]....
        /*0070*/ 	.word	0x00002530


	//----- nvinfo : EIATTR_CRS_STACK_SIZE
	.align		4
.L_704:
        /*0074*/ 	.byte	0x04, 0x1e
        /*0076*/ 	.short	(.L_706 - .L_705)
.L_705:
        /*0078*/ 	.word	0x00000000


	//----- nvinfo : EIATTR_CBANK_PARAM_SIZE
	.align		4
.L_706:
        /*007c*/ 	.byte	0x03, 0x19
        /*007e*/ 	.short	0x0020


	//----- nvinfo : EIATTR_PARAM_CBANK
	.align		4
        /*0080*/ 	.byte	0x04, 0x0a
        /*0082*/ 	.short	(.L_708 - .L_707)
	.align		4
.L_707:
        /*0084*/ 	.word	index@(.nv.constant0._Z28_get_8bit_qparam_cuda_kernelPKfiiPhPf)
        /*0088*/ 	.short	0x0380
        /*008a*/ 	.short	0x0020


	//----- nvinfo : EIATTR_SW_WAR
	.align		4
.L_708:
        /*008c*/ 	.byte	0x04, 0x36
        /*008e*/ 	.short	(.L_710 - .L_709)
.L_709:
        /*0090*/ 	.word	0x00000008
.L_710:


//--------------------- .nv.callgraph             --------------------------
	.section	.nv.callgraph,"",@"SHT_CUDA_CALLGRAPH"
	.align	4
	.sectionentsize	8
	.align		4
        /*0000*/ 	.word	0x00000000
	.align		4
        /*0004*/ 	.word	0xffffffff
	.align		4
        /*0008*/ 	.word	0x00000000
	.align		4
        /*000c*/ 	.word	0xfffffffe
	.align		4
        /*0010*/ 	.word	0x00000000
	.align		4
        /*0014*/ 	.word	0xfffffffd
	.align		4
        /*0018*/ 	.word	0x00000000
	.align		4
        /*001c*/ 	.word	0xfffffffc


//--------------------- .nv.constant4             --------------------------
	.section	.nv.constant4,"a",@progbits
	.align	8
	.align		8
.nv.constant4:
        /*0000*/ 	.dword	_ZN34_INTERNAL_1fb0679e_4_k_cu_8dde35644cuda3std3__45__cpo5beginE
	.align		8
        /*0008*/ 	.dword	_ZN34_INTERNAL_1fb0679e_4_k_cu_8dde35644cuda3std3__45__cpo3endE
	.align		8
        /*0010*/ 	.dword	_ZN34_INTERNAL_1fb0679e_4_k_cu_8dde35644cuda3std3__45__cpo6cbeginE
	.align		8
        /*0018*/ 	.dword	_ZN34_INTERNAL_1fb0679e_4_k_cu_8dde35644cuda3std3__45__cpo4cendE
	.align		8
        /*0020*/ 	.dword	_ZN34_INTERNAL_1fb0679e_4_k_cu_8dde35644cuda3std3__45__cpo6rbeginE
	.align		8
        /*0028*/ 	.dword	_ZN34_INTERNAL_1fb0679e_4_k_cu_8dde35644cuda3std3__45__cpo4rendE
	.align		8
        /*0030*/ 	.dword	_ZN34_INTERNAL_1fb0679e_4_k_cu_8dde35644cuda3std3__45__cpo7crbeginE
	.align		8
        /*0038*/ 	.dword	_ZN34_INTERNAL_1fb0679e_4_k_cu_8dde35644cuda3std3__45__cpo5crendE
	.align		8
        /*0040*/ 	.dword	_ZN34_INTERNAL_1fb0679e_4_k_cu_8dde35644cuda3std3__436_GLOBAL__N__1fb0679e_4_k_cu_8dde35646ignoreE
	.align		8
        /*0048*/ 	.dword	_ZN34_INTERNAL_1fb0679e_4_k_cu_8dde35644cuda3std3__419piecewise_constructE
	.align		8
        /*0050*/ 	.dword	_ZN34_INTERNAL_1fb0679e_4_k_cu_8dde35644cuda3std3__48in_placeE
	.align		8
        /*0058*/ 	.dword	_ZN34_INTERNAL_1fb0679e_4_k_cu_8dde35644cuda3std3__420unreachable_sentinelE
	.align		8
        /*0060*/ 	.dword	_ZN34_INTERNAL_1fb0679e_4_k_cu_8dde35644cuda3std3__47nulloptE
	.align		8
        /*0068*/ 	.dword	_ZN34_INTERNAL_1fb0679e_4_k_cu_8dde35644cuda3std3__48unexpectE
	.align		8
        /*0070*/ 	.dword	_ZN34_INTERNAL_1fb0679e_4_k_cu_8dde35644cuda3std6ranges3__45__cpo4swapE
	.align		8
        /*0078*/ 	.dword	_ZN34_INTERNAL_1fb0679e_4_k_cu_8dde35644cuda3std6ranges3__45__cpo9iter_moveE
	.align		8
        /*0080*/ 	.dword	_ZN34_INTERNAL_1fb0679e_4_k_cu_8dde35644cuda3std6ranges3__45__cpo5beginE
	.align		8
        /*0088*/ 	.dword	_ZN34_INTERNAL_1fb0679e_4_k_cu_8dde35644cuda3std6ranges3__45__cpo3endE
	.align		8
        /*0090*/ 	.dword	_ZN34_INTERNAL_1fb0679e_4_k_cu_8dde35644cuda3std6ranges3__45__cpo6cbeginE
	.align		8
        /*0098*/ 	.dword	_ZN34_INTERNAL_1fb0679e_4_k_cu_8dde35644cuda3std6ranges3__45__cpo4cendE
	.align		8
        /*00a0*/ 	.dword	_ZN34_INTERNAL_1fb0679e_4_k_cu_8dde35644cuda3std6ranges3__45__cpo7advanceE
	.align		8
        /*00a8*/ 	.dword	_ZN34_INTERNAL_1fb0679e_4_k_cu_8dde35644cuda3std6ranges3__45__cpo9iter_swapE
	.align		8
        /*00b0*/ 	.dword	_ZN34_INTERNAL_1fb0679e_4_k_cu_8dde35644cuda3std6ranges3__45__cpo4nextE
	.align		8
        /*00b8*/ 	.dword	_ZN34_INTERNAL_1fb0679e_4_k_cu_8dde35644cuda3std6ranges3__45__cpo4prevE
	.align		8
        /*00c0*/ 	.dword	_ZN34_INTERNAL_1fb0679e_4_k_cu_8dde35644cuda3std6ranges3__45__cpo4dataE
	.align		8
        /*00c8*/ 	.dword	_ZN34_INTERNAL_1fb0679e_4_k_cu_8dde35644cuda3std6ranges3__45__cpo5cdataE
	.align		8
        /*00d0*/ 	.dword	_ZN34_INTERNAL_1fb0679e_4_k_cu_8dde35644cuda3std6ranges3__45__cpo4sizeE
	.align		8
        /*00d8*/ 	.dword	_ZN34_INTERNAL_1fb0679e_4_k_cu_8dde35644cuda3std6ranges3__45__cpo5ssizeE
	.align		8
        /*00e0*/ 	.dword	_ZN34_INTERNAL_1fb0679e_4_k_cu_8dde35644cuda3std6ranges3__45__cpo8distanceE
	.align		8
        /*00e8*/ 	.dword	_ZN34_INTERNAL_1fb0679e_4_k_cu_8dde35646thrust24THRUST_300001_SM_1000_NS8cuda_cub3parE
	.align		8
        /*00f0*/ 	.dword	_ZN34_INTERNAL_1fb0679e_4_k_cu_8dde35646thrust24THRUST_300001_SM_1000_NS8cuda_cub10par_nosyncE
	.align		8
        /*00f8*/ 	.dword	_ZN34_INTERNAL_1fb0679e_4_k_cu_8dde35646thrust24THRUST_300001_SM_1000_NS6system6detail10sequential3seqE
	.align		8
        /*0100*/ 	.dword	_ZN34_INTERNAL_1fb0679e_4_k_cu_8dde35646thrust24THRUST_300001_SM_1000_NS6system3cpp3parE
	.align		8
        /*0108*/ 	.dword	_ZN34_INTERNAL_1fb0679e_4_k_cu_8dde35646thrust24THRUST_300001_SM_1000_NS12placeholders2_1E
	.align		8
        /*0110*/ 	.dword	_ZN34_INTERNAL_1fb0679e_4_k_cu_8dde35646thrust24THRUST_300001_SM_1000_NS12placeholders2_2E
	.align		8
        /*0118*/ 	.dword	_ZN34_INTERNAL_1fb0679e_4_k_cu_8dde35646thrust24THRUST_300001_SM_1000_NS12placeholders2_3E
	.align		8
        /*0120*/ 	.dword	_ZN34_INTERNAL_1fb0679e_4_k_cu_8dde35646thrust24THRUST_300001_SM_1000_NS12placeholders2_4E
	.align		8
        /*0128*/ 	.dword	_ZN34_INTERNAL_1fb0679e_4_k_cu_8dde35646thrust24THRUST_300001_SM_1000_NS12placeholders2_5E
	.align		8
        /*0130*/ 	.dword	_ZN34_INTERNAL_1fb0679e_4_k_cu_8dde35646thrust24THRUST_300001_SM_1000_NS12placeholders2_6E
	.align		8
        /*0138*/ 	.dword	_ZN34_INTERNAL_1fb0679e_4_k_cu_8dde35646thrust24THRUST_300001_SM_1000_NS12placeholders2_7E
	.align		8
        /*0140*/ 	.dword	_ZN34_INTERNAL_1fb0679e_4_k_cu_8dde35646thrust24THRUST_300001_SM_1000_NS12placeholders2_8E
	.align		8
        /*0148*/ 	.dword	_ZN34_INTERNAL_1fb0679e_4_k_cu_8dde35646thrust24THRUST_300001_SM_1000_NS12placeholders2_9E
	.align		8
        /*0150*/ 	.dword	_ZN34_INTERNAL_1fb0679e_4_k_cu_8dde35646thrust24THRUST_300001_SM_1000_NS12placeholders3_10E
	.align		8
        /*0158*/ 	.dword	_ZN34_INTERNAL_1fb0679e_4_k_cu_8dde35646thrust24THRUST_300001_SM_1000_NS3seqE
	.align		8
        /*0160*/ 	.dword	_ZN34_INTERNAL_1fb0679e_4_k_cu_8dde35646thrust24THRUST_300001_SM_1000_NS6deviceE


//--------------------- .text._ZN3cub18CUB_300001_SM_10006detail11EmptyKernelIvEEvv --------------------------
	.section	.text._ZN3cub18CUB_300001_SM_10006detail11EmptyKernelIvEEvv,"ax",@progbits
	.align	128
        .global         _ZN3cub18CUB_300001_SM_10006detail11EmptyKernelIvEEvv
        .type           _ZN3cub18CUB_300001_SM_10006detail11EmptyKernelIvEEvv,@function
        .size           _ZN3cub18CUB_300001_SM_10006detail11EmptyKernelIvEEvv,(.L_x_1797 - _ZN3cub18CUB_300001_SM_10006detail11EmptyKernelIvEEvv)
        .other          _ZN3cub18CUB_300001_SM_10006detail11EmptyKernelIvEEvv,@"STO_CUDA_ENTRY STV_DEFAULT"
_ZN3cub18CUB_300001_SM_10006detail11EmptyKernelIvEEvv:
.text._ZN3cub18CUB_300001_SM_10006detail11EmptyKernelIvEEvv:
[----:B------:R-:W-:Y:S01]  /*0000*/  LDC R1, c[0x0][0x37c] ;  /* 0x0000df00ff017b82 */ /* 0x000fe20000000800 */
[----:B------:R-:W-:Y:S05]  /*0010*/  EXIT ;  /* 0x000000000000794d */ /* 0x000fea0003800000 */
.L_x_0:
[----:B------:R-:W-:-:S00]  /*0020*/  BRA `(.L_x_0) ;  /* 0xfffffffc00fc7947 */ /* 0x000fc0000383ffff */
[----:B------:R-:W-:-:S00]  /*0030*/  NOP ;  /* 0x0000000000007918 */ /* 0x000fc00000000000 */
        /* <DEDUP_REMOVED lines=12> */
.L_x_1797:


//--------------------- .text._ZN6thrust24THRUST_300001_SM_1000_NS8cuda_cub4core6detail13_kernel_agentINS1_8__reduce11ReduceAgentIPN4cuda3std3__45tupleIJflEEESC_SB_lNS1_9__extrema9arg_max_fIflNS9_4lessIfEEEEEEJSC_SC_iSH_EEEvDpT0_ --------------------------
	.section	.text._ZN6thrust24THRUST_300001_SM_1000_NS8cuda_cub4core6detail13_kernel_agentINS1_8__reduce11ReduceAgentIPN4cuda3std3__45tupleIJflEEESC_SB_lNS1_9__extrema9arg_max_fIflNS9_4lessIfEEEEEEJSC_SC_iSH_EEEvDpT0_,"ax",@progbits
	.align	128
        .global         _ZN6thrust24THRUST_300001_SM_1000_NS8cuda_cub4core6detail13_kernel_agentINS1_8__reduce11ReduceAgentIPN4cuda3std3__45tupleIJflEEESC_SB_lNS1_9__extrema9arg_max_fIflNS9_4lessIfEEEEEEJSC_SC_iSH_EEEvDpT0_
        .type           _ZN6thrust24THRUST_300001_SM_1000_NS8cuda_cub4core6detail13_kernel_agentINS1_8__reduce11ReduceAgentIPN4cuda3std3__45tupleIJflEEESC_SB_lNS1_9__extrema9arg_max_fIflNS9_4lessIfEEEEEEJSC_SC_iSH_EEEvDpT0_,@function
        .size           _ZN6thrust24THRUST_300001_SM_1000_NS8cuda_cub4core6detail13_kernel_agentINS1_8__reduce11ReduceAgentIPN4cuda3std3__45tupleIJflEEESC_SB_lNS1_9__extrema9arg_max_fIflNS9_4lessIfEEEEEEJSC_SC_iSH_EEEvDpT0_,(.L_x_1798 - _ZN6thrust24THRUST_300001_SM_1000_NS8cuda_cub4core6detail13_kernel_agentINS1_8__reduce11ReduceAgentIPN4cuda3std3__45tupleIJflEEESC_SB_lNS1_9__extrema9arg_max_fIflNS9_4lessIfEEEEEEJSC_SC_iSH_EEEvDpT0_)
        .other          _ZN6thrust24THRUST_300001_SM_1000_NS8cuda_cub4core6detail13_kernel_agentINS1_8__reduce11ReduceAgentIPN4cuda3std3__45tupleIJflEEESC_SB_lNS1_9__extrema9arg_max_fIflNS9_4lessIfEEEEEEJSC_SC_iSH_EEEvDpT0_,@"STO_CUDA_ENTRY STV_DEFAULT"
_ZN6thrust24THRUST_300001_SM_1000_NS8cuda_cub4core6detail13_kernel_agentINS1_8__reduce11ReduceAgentIPN4cuda3std3__45tupleIJflEEESC_SB_lNS1_9__extrema9arg_max_fIflNS9_4lessIfEEEEEEJSC_SC_iSH_EEEvDpT0_:
.text._ZN6thrust24THRUST_300001_SM_1000_NS8cuda_cub4core6detail13_kernel_agentINS1_8__reduce11ReduceAgentIPN4cuda3std3__45tupleIJflEEESC_SB_lNS1_9__extrema9arg_max_fIflNS9_4lessIfEEEEEEJSC_SC_iSH_EEEvDpT0_:
[----:B------:R-:W-:Y:S01]  /*0000*/  LDC R1, c[0x0][0x37c] ;  /* 0x0000df00ff017b82 */ /* 0x000fe20000000800 */
[----:B------:R-:W0:Y:S02]  /*0010*/  LDCU UR8, c[0x0][0x390] ;  /* 0x00007200ff0877ac */ /* 0x000e240008000800 */
[----:B0-----:R-:W-:-:S13]  /*0020*/  ISETP.NE.AND P0, PT, RZ, UR8, PT ;  /* 0x00000008ff007c0c */ /* 0x001fda000bf05270 */
[----:B------:R-:W-:Y:S05]  /*0030*/  @!P0 EXIT ;  /* 0x000000000000894d */ /* 0x000fea0003800000 */
[----:B------:R-:W-:Y:S01]  /*0040*/  UISETP.GT.AND UP0, UPT, UR8, 0x4ff, UPT ;  /* 0x000004ff0800788c */ /* 0x000fe2000bf04270 */
[----:B------:R-:W-:Y:S01]  /*0050*/  BSSY.RECONVERGENT B0, `(.L_x_1) ;  /* 0x00005bf000007945 */ /* 0x000fe20003800200 */
[----:B------:R-:W0:Y:S07]  /*0060*/  LDCU.64 UR10, c[0x0][0x358] ;  /* 0x00006b00ff0a77ac */ /* 0x000e2e0008000a00 */
[----:B------:R-:W-:Y:S05]  /*0070*/  BRA.U UP0, `(.L_x_2) ;  /* 0x0000003100807547 */ /* 0x000fea000b800000 */
[----:B------:R-:W1:Y:S01]  /*0080*/  S2R R0, SR_TID.X ;  /* 0x0000000000007919 */ /* 0x000e620000002100 */
[----:B------:R-:W2:Y:S01]  /*0090*/  LDCU UR4, c[0x0][0x390] ;  /* 0x00007200ff0477ac */ /* 0x000ea20008000800 */
[----:B------:R-:W-:Y:S01]  /*00a0*/  BSSY.RECONVERGENT B1, `(.L_x_3) ;  /* 0x000000b000017945 */ /* 0x000fe20003800200 */
[----:B------:R-:W-:Y:S01]  /*00b0*/  IMAD.MOV.U32 R4, RZ, RZ, RZ ;  /* 0x000000ffff047224 */ /* 0x000fe200078e00ff */
[----:B------:R-:W-:Y:S02]  /*00c0*/  CS2R R2, SRZ ;  /* 0x0000000000027805 */ /* 0x000fe4000001ff00 */
[----:B-1----:R-:W-:Y:S01]  /*00d0*/  ISETP.GE.AND P0, PT, R0, UR8, PT ;  /* 0x0000000800007c0c */ /* 0x002fe2000bf06270 */
[----:B------:R-:W-:-:S12]  /*00e0*/  IMAD.MOV.U32 R5, RZ, RZ, R0 ;  /* 0x000000ffff057224 */ /* 0x000fd800078e0000 */
[----:B--2---:R-:W-:Y:S05]  /*00f0*/  @P0 BRA `(.L_x_4) ;  /* 0x0000000000140947 */ /* 0x004fea0003800000 */
[----:B------:R-:W1:Y:S02]  /*0100*/  LDC.64 R6, c[0x0][0x380] ;  /* 0x0000e000ff067b82 */ /* 0x000e640000000a00 */
[----:B-1----:R-:W-:-:S05]  /*0110*/  IMAD.WIDE.U32 R6, R0, 0x10, R6 ;  /* 0x0000001000067825 */ /* 0x002fca00078e0006 */
[----:B0-----:R1:W5:Y:S04]  /*0120*/  LDG.E.CONSTANT R4, desc[UR10][R6.64] ;  /* 0x0000000a06047981 */ /* 0x001368000c1e9900 */
[----:B------:R1:W5:Y:S01]  /*0130*/  LDG.E.64.CONSTANT R2, desc[UR10][R6.64+0x8] ;  /* 0x0000080a06027981 */ /* 0x000362000c1e9b00 */
[----:B------:R-:W-:-:S07]  /*0140*/  VIADD R5, R0, 0x100 ;  /* 0x0000010000057836 */ /* 0x000fce0000000000 */
.L_x_4:
[----:B0-----:R-:W-:Y:S05]  /*0150*/  BSYNC.RECONVERGENT B1 ;  /* 0x0000000000017941 */ /* 0x001fea0003800200 */
.L_x_3:
[----:B------:R-:W-:Y:S01]  /*0160*/  ISETP.GE.AND P0, PT, R5, UR8, PT ;  /* 0x0000000805007c0c */ /* 0x000fe2000bf06270 */
[----:B------:R-:W-:-:S12]  /*0170*/  BSSY.RECONVERGENT B1, `(.L_x_5) ;  /* 0x0000088000017945 */ /* 0x000fd80003800200 */
[----:B------:R-:W-:Y:S05]  /*0180*/  @P0 BRA `(.L_x_6) ;  /* 0x0000000800180947 */ /* 0x000fea0003800000 */
[----:B-1----:R-:W-:Y:S01]  /*0190*/  LOP3.LUT R6, RZ, R5, RZ, 0x33, !PT ;  /* 0x00000005ff067212 */ /* 0x002fe200078e33ff */
[----:B------:R-:W-:Y:S04]  /*01a0*/  BSSY.RECONVERGENT B2, `(.L_x_7) ;  /* 0x000002b000027945 */ /* 0x000fe80003800200 */
[----:B------:R-:W-:-:S05]  /*01b0*/  VIADD R12, R6, UR8 ;  /* 0x00000008060c7c36 */ /* 0x000fca0008000000 */
[----:B------:R-:W-:-:S04]  /*01c0*/  LOP3.LUT R6, R12, 0x300, RZ, 0xc0, !PT ;  /* 0x000003000c067812 */ /* 0x000fc800078ec0ff */
[----:B------:R-:W-:-:S13]  /*01d0*/  ISETP.NE.AND P0, PT, R6, 0x300, PT ;  /* 0x000003000600780c */ /* 0x000fda0003f05270 */
[----:B------:R-:W-:Y:S05]  /*01e0*/  @!P0 BRA `(.L_x_8) ;  /* 0x0000000000988947 */ /* 0x000fea0003800000 */
[----:B------:R-:W0:Y:S01]  /*01f0*/  LDC.64 R6, c[0x0][0x380] ;  /* 0x0000e000ff067b82 */ /* 0x000e220000000a00 */
[----:B------:R-:W-:-:S04]  /*0200*/  LEA.HI R8, R12, 0x1, RZ, 0x18 ;  /* 0x000000010c087811 */ /* 0x000fc800078fc0ff */
[----:B------:R-:W-:-:S05]  /*0210*/  LOP3.LUT R8, R8, 0x3, RZ, 0xc0, !PT ;  /* 0x0000000308087812 */ /* 0x000fca00078ec0ff */
[----:B------:R-:W-:Y:S02]  /*0220*/  IMAD.MOV R10, RZ, RZ, -R8 ;  /* 0x000000ffff0a7224 */ /* 0x000fe400078e0a08 */
[----:B0-----:R-:W-:-:S04]  /*0230*/  IMAD.WIDE.U32 R6, R5, 0x10, R6 ;  /* 0x0000001005067825 */ /* 0x001fc800078e0006 */
[----:B------:R-:W-:-:S07]  /*0240*/  IMAD.MOV.U32 R11, RZ, RZ, R6 ;  /* 0x000000ffff0b7224 */ /* 0x000fce00078e0006 */
.L_x_11:
[----:B------:R-:W-:-:S05]  /*0250*/  IMAD.MOV.U32 R6, RZ, RZ, R11 ;  /* 0x000000ffff067224 */ /* 0x000fca00078e000b */
[----:B------:R-:W2:Y:S04]  /*0260*/  LDG.E.CONSTANT R14, desc[UR10][R6.64] ;  /* 0x0000000a060e7981 */ /* 0x000ea8000c1e9900 */
[----:B------:R-:W3:Y:S01]  /*0270*/  LDG.E.64.CONSTANT R8, desc[UR10][R6.64+0x8] ;  /* 0x0000080a06087981 */ /* 0x000ee2000c1e9b00 */
[----:B------:R-:W-:Y:S01]  /*0280*/  VIADD R10, R10, 0x1 ;  /* 0x000000010a0a7836 */ /* 0x000fe20000000000 */
[----:B------:R-:W-:Y:S01]  /*0290*/  BSSY.RECONVERGENT B3, `(.L_x_9) ;  /* 0x0000018000037945 */ /* 0x000fe20003800200 */
[----:B-----5:R-:W-:Y:S01]  /*02a0*/  IMAD.MOV.U32 R17, RZ, RZ, R3 ;  /* 0x000000ffff117224 */ /* 0x020fe200078e0003 */
[----:B------:R-:W-:Y:S01]  /*02b0*/  IADD3 R11, P3, PT, R6, 0x1000, RZ ;  /* 0x00001000060b7810 */ /* 0x000fe20007f7e0ff */
[----:B------:R-:W-:Y:S01]  /*02c0*/  IMAD.MOV.U32 R15, RZ, RZ, R2 ;  /* 0x000000ffff0f7224 */ /* 0x000fe200078e0002 */
[----:B------:R-:W-:Y:S01]  /*02d0*/  ISETP.NE.AND P2, PT, R10, RZ, PT ;  /* 0x000000ff0a00720c */ /* 0x000fe20003f45270 */
[----:B------:R-:W-:Y:S01]  /*02e0*/  IMAD.MOV.U32 R13, RZ, RZ, R4 ;  /* 0x000000ffff0d7224 */ /* 0x000fe200078e0004 */
[----:B--2---:R-:W-:Y:S01]  /*02f0*/  FSETP.GEU.AND P0, PT, R4, R14, PT ;  /* 0x0000000e0400720b */ /* 0x004fe20003f0e000 */
[----:B------:R-:W-:-:S02]  /*0300*/  IMAD.MOV.U32 R4, RZ, RZ, R14 ;  /* 0x000000ffff047224 */ /* 0x000fc400078e000e */
[----:B---3--:R-:W-:Y:S02]  /*0310*/  IMAD.MOV.U32 R2, RZ, RZ, R8 ;  /* 0x000000ffff027224 */ /* 0x008fe400078e0008 */
[----:B------:R-:W-:-:S08]  /*0320*/  IMAD.MOV.U32 R3, RZ, RZ, R9 ;  /* 0x000000ffff037224 */ /* 0x000fd000078e0009 */
[----:B------:R-:W-:Y:S05]  /*0330*/  @!P0 BRA `(.L_x_10) ;  /* 0x0000000000348947 */ /* 0x000fea0003800000 */
[----:B------:R-:W-:Y:S01]  /*0340*/  FSETP.GEU.AND P4, PT, R14, R13, PT ;  /* 0x0000000d0e00720b */ /* 0x000fe20003f8e000 */
[----:B------:R-:W-:Y:S02]  /*0350*/  IMAD.MOV.U32 R4, RZ, RZ, R13 ;  /* 0x000000ffff047224 */ /* 0x000fe400078e000d */
[----:B------:R-:W-:Y:S02]  /*0360*/  IMAD.MOV.U32 R2, RZ, RZ, R15 ;  /* 0x000000ffff027224 */ /* 0x000fe400078e000f */
[----:B------:R-:W-:-:S08]  /*0370*/  IMAD.MOV.U32 R3, RZ, RZ, R17 ;  /* 0x000000ffff037224 */ /* 0x000fd000078e0011 */
[CC--:B------:R-:W-:Y:S02]  /*0380*/  @P4 ISETP.LT.U32.AND P1, PT, R15.reuse, R8.reuse, PT ;  /* 0x000000080f00420c */ /* 0x0c0fe40003f21070 */
[-C--:B------:R-:W-:Y:S02]  /*0390*/  @P4 ISETP.GE.U32.AND P0, PT, R15, R8.reuse, PT ;  /* 0x000000080f00420c */ /* 0x080fe40003f06070 */
[CC--:B------:R-:W-:Y:S02]  /*03a0*/  @P4 ISETP.LT.AND.EX P1, PT, R17.reuse, R9.reuse, PT, P1 ;  /* 0x000000091100420c */ /* 0x0c0fe40003f21310 */
[-C--:B------:R-:W-:Y:S02]  /*03b0*/  @P4 ISETP.GE.AND.EX P0, PT, R17, R9.reuse, PT, P0 ;  /* 0x000000091100420c */ /* 0x080fe40003f06300 */
[----:B------:R-:W-:Y:S02]  /*03c0*/  @P4 SEL R8, R15, R8, P1 ;  /* 0x000000080f084207 */ /* 0x000fe40000800000 */
[----:B------:R-:W-:-:S02]  /*03d0*/  @P4 SEL R9, R17, R9, P1 ;  /* 0x0000000911094207 */ /* 0x000fc40000800000 */
[----:B------:R-:W-:Y:S01]  /*03e0*/  @P4 FSEL R4, R13, R14, !P0 ;  /* 0x0000000e0d044208 */ /* 0x000fe20004000000 */
[----:B------:R-:W-:Y:S02]  /*03f0*/  @P4 IMAD.MOV.U32 R2, RZ, RZ, R8 ;  /* 0x000000ffff024224 */ /* 0x000fe400078e0008 */
[----:B------:R-:W-:-:S07]  /*0400*/  @P4 IMAD.MOV.U32 R3, RZ, RZ, R9 ;  /* 0x000000ffff034224 */ /* 0x000fce00078e0009 */
.L_x_10:
[----:B------:R-:W-:Y:S05]  /*0410*/  BSYNC.RECONVERGENT B3 ;  /* 0x0000000000037941 */ /* 0x000fea0003800200 */
.L_x_9:
[----:B------:R-:W-:Y:S02]  /*0420*/  IMAD.X R7, RZ, RZ, R7, P3 ;  /* 0x000000ffff077224 */ /* 0x000fe400018e0607 */
[----:B------:R-:W-:Y:S01]  /*0430*/  VIADD R5, R5, 0x100 ;  /* 0x0000010005057836 */ /* 0x000fe20000000000 */
[----:B------:R-:W-:Y:S06]  /*0440*/  @P2 BRA `(.L_x_11) ;  /* 0xfffffffc00802947 */ /* 0x000fec000383ffff */
.L_x_8:
[----:B------:R-:W-:Y:S05]  /*0450*/  BSYNC.RECONVERGENT B2 ;  /* 0x0000000000027941 */ /* 0x000fea0003800200 */
.L_x_7:
[----:B------:R-:W0:Y:S01]  /*0460*/  LDC.64 R8, c[0x0][0x380] ;  /* 0x0000e000ff087b82 */ /* 0x000e220000000a00 */
[----:B------:R-:W-:-:S13]  /*0470*/  ISETP.GE.U32.AND P0, PT, R12, 0x300, PT ;  /* 0x000003000c00780c */ /* 0x000fda0003f06070 */
[----:B------:R-:W-:Y:S05]  /*0480*/  @!P0 BRA `(.L_x_6) ;  /* 0x0000000400588947 */ /* 0x000fea0003800000 */
.L_x_20:
[----:B0-----:R-:W-:-:S05]  /*0490*/  IMAD.WIDE R18, R5, 0x10, R8 ;  /* 0x0000001005127825 */ /* 0x001fca00078e0208 */
[----:B------:R-:W2:Y:S04]  /*04a0*/  LDG.E.CONSTANT R21, desc[UR10][R18.64] ;  /* 0x0000000a12157981 */ /* 0x000ea8000c1e9900 */
[----:B------:R-:W3:Y:S04]  /*04b0*/  LDG.E.64.CONSTANT R14, desc[UR10][R18.64+0x8] ;  /* 0x0000080a120e7981 */ /* 0x000ee8000c1e9b00 */
[----:B-----5:R0:W5:Y:S04]  /*04c0*/  LDG.E.CONSTANT R27, desc[UR10][R18.64+0x1000] ;  /* 0x0010000a121b7981 */ /* 0x020168000c1e9900 */
[----:B------:R0:W5:Y:S04]  /*04d0*/  LDG.E.CONSTANT R16, desc[UR10][R18.64+0x2000] ;  /* 0x0020000a12107981 */ /* 0x000168000c1e9900 */
[----:B------:R0:W5:Y:S04]  /*04e0*/  LDG.E.CONSTANT R17, desc[UR10][R18.64+0x3000] ;  /* 0x0030000a12117981 */ /* 0x000168000c1e9900 */
[----:B------:R0:W5:Y:S04]  /*04f0*/  LDG.E.64.CONSTANT R12, desc[UR10][R18.64+0x1008] ;  /* 0x0010080a120c7981 */ /* 0x000168000c1e9b00 */
[----:B------:R0:W5:Y:S04]  /*0500*/  LDG.E.64.CONSTANT R6, desc[UR10][R18.64+0x2008] ;  /* 0x0020080a12067981 */ /* 0x000168000c1e9b00 */
[----:B------:R0:W5:Y:S01]  /*0510*/  LDG.E.64.CONSTANT R10, desc[UR10][R18.64+0x3008] ;  /* 0x0030080a120a7981 */ /* 0x000162000c1e9b00 */
[----:B------:R-:W-:Y:S01]  /*0520*/  BSSY.RECONVERGENT B2, `(.L_x_12) ;  /* 0x0000011000027945 */ /* 0x000fe20003800200 */
[----:B--2---:R-:W-:Y:S01]  /*0530*/  FSETP.GEU.AND P0, PT, R4, R21, PT ;  /* 0x000000150400720b */ /* 0x004fe20003f0e000 */
[----:B------:R-:W-:-:S02]  /*0540*/  IMAD.MOV.U32 R20, RZ, RZ, R21 ;  /* 0x000000ffff147224 */ /* 0x000fc400078e0015 */
[----:B---3--:R-:W-:Y:S02]  /*0550*/  IMAD.MOV.U32 R23, RZ, RZ, R14 ;  /* 0x000000ffff177224 */ /* 0x008fe400078e000e */
[----:B------:R-:W-:-:S08]  /*0560*/  IMAD.MOV.U32 R25, RZ, RZ, R15 ;  /* 0x000000ffff197224 */ /* 0x000fd000078e000f */
[----:B0-----:R-:W-:Y:S05]  /*0570*/  @!P0 BRA `(.L_x_13) ;  /* 0x00000000002c8947 */ /* 0x001fea0003800000 */
[----:B------:R-:W-:Y:S01]  /*0580*/  FSETP.GEU.AND P2, PT, R21, R4, PT ;  /* 0x000000041500720b */ /* 0x000fe20003f4e000 */
[----:B------:R-:W-:Y:S02]  /*0590*/  IMAD.MOV.U32 R23, RZ, RZ, R2 ;  /* 0x000000ffff177224 */ /* 0x000fe400078e0002 */
[----:B------:R-:W-:Y:S02]  /*05a0*/  IMAD.MOV.U32 R25, RZ, RZ, R3 ;  /* 0x000000ffff197224 */ /* 0x000fe400078e0003 */
[----:B------:R-:W-:-:S08]  /*05b0*/  IMAD.MOV.U32 R20, RZ, RZ, R4 ;  /* 0x000000ffff147224 */ /* 0x000fd000078e0004 */
[CC--:B------:R-:W-:Y:S02]  /*05c0*/  @P2 ISETP.GE.U32.AND P0, PT, R2.reuse, R14.reuse, PT ;  /* 0x0000000e0200220c */ /* 0x0c0fe40003f06070 */
[-C--:B------:R-:W-:Y:S02]  /*05d0*/  @P2 ISETP.LT.U32.AND P1, PT, R2, R14.reuse, PT ;  /* 0x0000000e0200220c */ /* 0x080fe40003f21070 */
[CC--:B------:R-:W-:Y:S02]  /*05e0*/  @P2 ISETP.GE.AND.EX P0, PT, R3.reuse, R15.reuse, PT, P0 ;  /* 0x0000000f0300220c */ /* 0x0c0fe40003f06300 */
[----:B------:R-:W-:Y:S02]  /*05f0*/  @P2 ISETP.LT.AND.EX P1, PT, R3, R15, PT, P1 ;  /* 0x0000000f0300220c */ /* 0x000fe40003f21310 */
[----:B------:R-:W-:Y:S02]  /*0600*/  @P2 FSEL R20, R4, R21, !P0 ;  /* 0x0000001504142208 */ /* 0x000fe40004000000 */
[----:B------:R-:W-:-:S02]  /*0610*/  @P2 SEL R23, R2, R14, P1 ;  /* 0x0000000e02172207 */ /* 0x000fc40000800000 */
[----:B------:R-:W-:-:S07]  /*0620*/  @P2 SEL R25, R3, R15, P1 ;  /* 0x0000000f03192207 */ /* 0x000fce0000800000 */
.L_x_13:
[----:B------:R-:W-:Y:S05]  /*0630*/  BSYNC.RECONVERGENT B2 ;  /* 0x0000000000027941 */ /* 0x000fea0003800200 */
.L_x_12:
[----:B-----5:R-:W-:Y:S01]  /*0640*/  FSETP.GEU.AND P0, PT, R20, R27, PT ;  /* 0x0000001b1400720b */ /* 0x020fe20003f0e000 */
[----:B------:R-:W-:Y:S01]  /*0650*/  BSSY.RECONVERGENT B2, `(.L_x_14) ;  /* 0x0000010000027945 */ /* 0x000fe20003800200 */
[----:B------:R-:W-:Y:S02]  /*0660*/  IMAD.MOV.U32 R3, RZ, RZ, R27 ;  /* 0x000000ffff037224 */ /* 0x000fe400078e001b */
[----:B------:R-:W-:Y:S02]  /*0670*/  IMAD.MOV.U32 R19, RZ, RZ, R12 ;  /* 0x000000ffff137224 */ /* 0x000fe400078e000c */
[----:B------:R-:W-:-:S07]  /*0680*/  IMAD.MOV.U32 R21, RZ, RZ, R13 ;  /* 0x000000ffff157224 */ /* 0x000fce00078e000d */
[----:B------:R-:W-:Y:S05]  /*0690*/  @!P0 BRA `(.L_x_15) ;  /* 0x00000000002c8947 */ /* 0x000fea0003800000 */
        /* <DEDUP_REMOVED lines=11> */
.L_x_15:
[----:B------:R-:W-:Y:S05]  /*0750*/  BSYNC.RECONVERGENT B2 ;  /* 0x0000000000027941 */ /* 0x000fea0003800200 */
.L_x_14:
[----:B------:R-:W-:Y:S01]  /*0760*/  FSETP.GEU.AND P0, PT, R3, R16, PT ;  /* 0x000000100300720b */ /* 0x000fe20003f0e000 */
        /* <DEDUP_REMOVED lines=10> */
[----:B------:R-:W-:Y:S02]  /*0810*/  @P2 ISETP.LT.U32.AND P1, PT, R19, R6, PT ;  /* 0x000000061300220c */ /* 0x000fe40003f21070 */
[CC--:B------:R-:W-:Y:S02]  /*0820*/  @P2 ISETP.GE.AND.EX P0, PT, R21.reuse, R7.reuse, PT, P0 ;  /* 0x000000071500220c */ /* 0x0c0fe40003f06300 */
[----:B------:R-:W-:Y:S02]  /*0830*/  @P2 ISETP.LT.AND.EX P1, PT, R21, R7, PT, P1 ;  /* 0x000000071500220c */ /* 0x000fe40003f21310 */
[----:B------:R-:W-:Y:S02]  /*0840*/  @P2 FSEL R12, R3, R16, !P0 ;  /* 0x00000010030c2208 */ /* 0x000fe40004000000 */
[----:B------:R-:W-:-:S02]  /*0850*/  @P2 SEL R13, R19, R6, P1 ;  /* 0x00000006130d2207 */ /* 0x000fc40000800000 */
[----:B------:R-:W-:-:S07]  /*0860*/  @P2 SEL R15, R21, R7, P1 ;  /* 0x00000007150f2207 */ /* 0x000fce0000800000 */
.L_x_17:
[----:B------:R-:W-:Y:S05]  /*0870*/  BSYNC.RECONVERGENT B2 ;  /* 0x0000000000027941 */ /* 0x000fea0003800200 */
.L_x_16:
        /* <DEDUP_REMOVED lines=19> */
.L_x_19:
[----:B------:R-:W-:Y:S05]  /*09b0*/  BSYNC.RECONVERGENT B2 ;  /* 0x0000000000027941 */ /* 0x000fea0003800200 */
.L_x_18:
[----:B------:R-:W-:-:S05]  /*09c0*/  VIADD R5, R5, 0x400 ;  /* 0x0000040005057836 */ /* 0x000fca0000000000 */
[----:B------:R-:W-:-:S13]  /*09d0*/  ISETP.GE.AND P0, PT, R5, UR4, PT ;  /* 0x0000000405007c0c */ /* 0x000fda000bf06270 */
[----:B------:R-:W-:Y:S05]  /*09e0*/  @!P0 BRA `(.L_x_20) ;  /* 0xfffffff800a88947 */ /* 0x000fea000383ffff */
.L_x_6:
[----:B------:R-:W-:Y:S05]  /*09f0*/  BSYNC.RECONVERGENT B1 ;  /* 0x0000000000017941 */ /* 0x000fea0003800200 */
.L_x_5:
[----:B------:R-:W2:Y:S02]  /*0a00*/  LDCU UR6, c[0x0][0x390] ;  /* 0x00007200ff0677ac */ /* 0x000ea40008000800 */
[----:B--2---:R-:W-:-:S09]  /*0a10*/  UISETP.GE.AND UP0, UPT, UR6, 0x100, UPT ;  /* 0x000001000600788c */ /* 0x004fd2000bf06270 */
[----:B------:R-:W-:Y:S05]  /*0a20*/  BRA.U !UP0, `(.L_x_21) ;  /* 0x00000011088c7547 */ /* 0x000fea000b800000 */
[----:B0-----:R-:W0:Y:S01]  /*0a30*/  S2R R8, SR_LANEID ;  /* 0x0000000000087919 */ /* 0x001e220000000000 */
[----:B------:R-:W-:Y:S01]  /*0a40*/  BSSY.RECONVERGENT B1, `(.L_x_22) ;  /* 0x000001b000017945 */ /* 0x000fe20003800200 */
[----:B-1---5:R-:W-:Y:S01]  /*0a50*/  IMAD.MOV.U32 R6, RZ, RZ, R2 ;  /* 0x000000ffff067224 */ /* 0x022fe200078e0002 */
[----:B------:R1:W2:Y:S01]  /*0a60*/  SHFL.DOWN PT, R9, R4, 0x1, 0x1f ;  /* 0x08201f0004097f89 */ /* 0x0002a200000e0000 */
[----:B------:R-:W-:Y:S02]  /*0a70*/  IMAD.MOV.U32 R7, RZ, RZ, R3 ;  /* 0x000000ffff077224 */ /* 0x000fe400078e0003 */
[----:B------:R-:W-:Y:S01]  /*0a80*/  IMAD.MOV.U32 R5, RZ, RZ, R4 ;  /* 0x000000ffff057224 */ /* 0x000fe200078e0004 */
[----:B------:R1:W3:Y:S04]  /*0a90*/  SHFL.DOWN PT, R11, R2, 0x1, 0x1f ;  /* 0x08201f00020b7f89 */ /* 0x0002e800000e0000 */
[----:B------:R1:W4:Y:S01]  /*0aa0*/  SHFL.DOWN PT, R13, R3, 0x1, 0x1f ;  /* 0x08201f00030d7f89 */ /* 0x00032200000e0000 */
[----:B0-----:R-:W-:-:S02]  /*0ab0*/  ISETP.GT.AND P0, PT, R8, 0x1e, PT ;  /* 0x0000001e0800780c */ /* 0x001fc40003f04270 */
[C---:B------:R-:W-:Y:S02]  /*0ac0*/  ISETP.GT.AND P1, PT, R8.reuse, 0x1d, PT ;  /* 0x0000001d0800780c */ /* 0x040fe40003f24270 */
[----:B------:R-:W-:-:S09]  /*0ad0*/  ISETP.GT.AND P3, PT, R8, 0x1b, PT ;  /* 0x0000001b0800780c */ /* 0x000fd20003f64270 */
[----:B-1234-:R-:W-:Y:S05]  /*0ae0*/  @P0 BRA `(.L_x_23) ;  /* 0x0000000000400947 */ /* 0x01efea0003800000 */
[----:B------:R-:W-:Y:S01]  /*0af0*/  FSETP.GEU.AND P0, PT, R4, R9, PT ;  /* 0x000000090400720b */ /* 0x000fe20003f0e000 */
[----:B------:R-:W-:Y:S02]  /*0b00*/  IMAD.MOV.U32 R6, RZ, RZ, R11 ;  /* 0x000000ffff067224 */ /* 0x000fe400078e000b */
[----:B------:R-:W-:Y:S02]  /*0b10*/  IMAD.MOV.U32 R7, RZ, RZ, R13 ;  /* 0x000000ffff077224 */ /* 0x000fe400078e000d */
[----:B------:R-:W-:-:S08]  /*0b20*/  IMAD.MOV.U32 R5, RZ, RZ, R9 ;  /* 0x000000ffff057224 */ /* 0x000fd000078e0009 */
[----:B------:R-:W-:Y:S05]  /*0b30*/  @!P0 BRA `(.L_x_23) ;  /* 0x00000000002c8947 */ /* 0x000fea0003800000 */
[----:B------:R-:W-:Y:S01]  /*0b40*/  FSETP.GT.AND P4, PT, R4, R9, PT ;  /* 0x000000090400720b */ /* 0x000fe20003f84000 */
[----:B------:R-:W-:Y:S02]  /*0b50*/  IMAD.MOV.U32 R6, RZ, RZ, R2 ;  /* 0x000000ffff067224 */ /* 0x000fe400078e0002 */
[----:B------:R-:W-:Y:S02]  /*0b60*/  IMAD.MOV.U32 R7, RZ, RZ, R3 ;  /* 0x000000ffff077224 */ /* 0x000fe400078e0003 */
[----:B------:R-:W-:-:S08]  /*0b70*/  IMAD.MOV.U32 R5, RZ, RZ, R4 ;  /* 0x000000ffff057224 */ /* 0x000fd000078e0004 */
[CC--:B------:R-:W-:Y:S02]  /*0b80*/  @!P4 ISETP.GE.U32.AND P0, PT, R2.reuse, R11.reuse, PT ;  /* 0x0000000b0200c20c */ /* 0x0c0fe40003f06070 */
[----:B------:R-:W-:Y:S02]  /*0b90*/  @!P4 ISETP.LT.U32.AND P2, PT, R2, R11, PT ;  /* 0x0000000b0200c20c */ /* 0x000fe40003f41070 */
[CC--:B------:R-:W-:Y:S02]  /*0ba0*/  @!P4 ISETP.GE.AND.EX P0, PT, R3.reuse, R13.reuse, PT, P0 ;  /* 0x0000000d0300c20c */ /* 0x0c0fe40003f06300 */
[----:B------:R-:W-:Y:S02]  /*0bb0*/  @!P4 ISETP.LT.AND.EX P2, PT, R3, R13, PT, P2 ;  /* 0x0000000d0300c20c */ /* 0x000fe40003f41320 */
[----:B------:R-:W-:Y:S02]  /*0bc0*/  @!P4 FSEL R5, R4, R9, !P0 ;  /* 0x000000090405c208 */ /* 0x000fe40004000000 */
[----:B------:R-:W-:-:S02]  /*0bd0*/  @!P4 SEL R6, R2, R11, P2 ;  /* 0x0000000b0206c207 */ /* 0x000fc40001000000 */
[----:B------:R-:W-:-:S07]  /*0be0*/  @!P4 SEL R7, R3, R13, P2 ;  /* 0x0000000d0307c207 */ /* 0x000fce0001000000 */
.L_x_23:
[----:B------:R-:W-:Y:S05]  /*0bf0*/  BSYNC.RECONVERGENT B1 ;  /* 0x0000000000017941 */ /* 0x000fea0003800200 */
.L_x_22:
[----:B------:R0:W1:Y:S01]  /*0c00*/  SHFL.DOWN PT, R10, R5, 0x2, 0x1f ;  /* 0x08401f00050a7f89 */ /* 0x00006200000e0000 */
[----:B------:R-:W-:Y:S01]  /*0c10*/  BSSY.RECONVERGENT B1, `(.L_x_24) ;  /* 0x000001a000017945 */ /* 0x000fe20003800200 */
[C---:B------:R-:W-:Y:S01]  /*0c20*/  ISETP.GT.AND P5, PT, R8.reuse, 0x17, PT ;  /* 0x000000170800780c */ /* 0x040fe20003fa4270 */
[----:B------:R-:W-:Y:S01]  /*0c30*/  IMAD.MOV.U32 R4, RZ, RZ, R6 ;  /* 0x000000ffff047224 */ /* 0x000fe200078e0006 */
[----:B------:R0:W2:Y:S01]  /*0c40*/  SHFL.DOWN PT, R3, R6, 0x2, 0x1f ;  /* 0x08401f0006037f89 */ /* 0x0000a200000e0000 */
[C---:B------:R-:W-:Y:S01]  /*0c50*/  ISETP.GT.AND P4, PT, R8.reuse, 0xf, PT ;  /* 0x0000000f0800780c */ /* 0x040fe20003f84270 */
[----:B------:R-:W-:Y:S01]  /*0c60*/  IMAD.MOV.U32 R2, RZ, RZ, R5 ;  /* 0x000000ffff027224 */ /* 0x000fe200078e0005 */
[----:B------:R-:W-:Y:S01]  /*0c70*/  ISETP.NE.AND P2, PT, R8, RZ, PT ;  /* 0x000000ff0800720c */ /* 0x000fe20003f45270 */
[----:B------:R0:W3:Y:S01]  /*0c80*/  SHFL.DOWN PT, R12, R7, 0x2, 0x1f ;  /* 0x08401f00070c7f89 */ /* 0x0000e200000e0000 */
[----:B------:R-:W-:Y:S01]  /*0c90*/  IMAD.MOV.U32 R8, RZ, RZ, R7 ;  /* 0x000000ffff087224 */ /* 0x000fe200078e0007 */
[----:B------:R-:W-:Y:S10]  /*0ca0*/  @P1 BRA `(.L_x_25) ;  /* 0x0000000000401947 */ /* 0x000ff40003800000 */
[----:B-1----:R-:W-:Y:S01]  /*0cb0*/  FSETP.GEU.AND P0, PT, R5, R10, PT ;  /* 0x0000000a0500720b */ /* 0x002fe20003f0e000 */
[----:B--2---:R-:W-:Y:S02]  /*0cc0*/  IMAD.MOV.U32 R4, RZ, RZ, R3 ;  /* 0x000000ffff047224 */ /* 0x004fe400078e0003 */
[----:B---3--:R-:W-:Y:S02]  /*0cd0*/  IMAD.MOV.U32 R8, RZ, RZ, R12 ;  /* 0x000000ffff087224 */ /* 0x008fe400078e000c */
[----:B------:R-:W-:-:S08]  /*0ce0*/  IMAD.MOV.U32 R2, RZ, RZ, R10 ;  /* 0x000000ffff027224 */ /* 0x000fd000078e000a */
[----:B------:R-:W-:Y:S05]  /*0cf0*/  @!P0 BRA `(.L_x_25) ;  /* 0x00000000002c8947 */ /* 0x000fea0003800000 */
[----:B------:R-:W-:Y:S01]  /*0d00*/  FSETP.GT.AND P6, PT, R5, R10, PT ;  /* 0x0000000a0500720b */ /* 0x000fe20003fc4000 */
[----:B------:R-:W-:Y:S02]  /*0d10*/  IMAD.MOV.U32 R4, RZ, RZ, R6 ;  /* 0x000000ffff047224 */ /* 0x000fe400078e0006 */
[----:B------:R-:W-:Y:S02]  /*0d20*/  IMAD.MOV.U32 R8, RZ, RZ, R7 ;  /* 0x000000ffff087224 */ /* 0x000fe400078e0007 */
[----:B------:R-:W-:-:S08]  /*0d30*/  IMAD.MOV.U32 R2, RZ, RZ, R5 ;  /* 0x000000ffff027224 */ /* 0x000fd000078e0005 */
[CC--:B------:R-:W-:Y:S02]  /*0d40*/  @!P6 ISETP.GE.U32.AND P1, PT, R6.reuse, R3.reuse, PT ;  /* 0x000000030600e20c */ /* 0x0c0fe40003f26070 */
[CC--:B------:R-:W-:Y:S02]  /*0d50*/  @!P6 ISETP.LT.U32.AND P0, PT, R6.reuse, R3.reuse, PT ;  /* 0x000000030600e20c */ /* 0x0c0fe40003f01070 */
[CC--:B------:R-:W-:Y:S02]  /*0d60*/  @!P6 ISETP.GE.AND.EX P1, PT, R7.reuse, R12.reuse, PT, P1 ;  /* 0x0000000c0700e20c */ /* 0x0c0fe40003f26310 */
[----:B------:R-:W-:Y:S02]  /*0d70*/  @!P6 ISETP.LT.AND.EX P0, PT, R7, R12, PT, P0 ;  /* 0x0000000c0700e20c */ /* 0x000fe40003f01300 */
[----:B------:R-:W-:Y:S02]  /*0d80*/  @!P6 FSEL R2, R5, R10, !P1 ;  /* 0x0000000a0502e208 */ /* 0x000fe40004800000 */
[----:B------:R-:W-:-:S02]  /*0d90*/  @!P6 SEL R4, R6, R3, P0 ;  /* 0x000000030604e207 */ /* 0x000fc40000000000 */
[----:B------:R-:W-:-:S07]  /*0da0*/  @!P6 SEL R8, R7, R12, P0 ;  /* 0x0000000c0708e207 */ /* 0x000fce0000000000 */
.L_x_25:
[----:B------:R-:W-:Y:S05]  /*0db0*/  BSYNC.RECONVERGENT B1 ;  /* 0x0000000000017941 */ /* 0x000fea0003800200 */
.L_x_24:
[----:B0-----:R0:W4:Y:S01]  /*0dc0*/  SHFL.DOWN PT, R5, R2, 0x4, 0x1f ;  /* 0x08801f0002057f89 */ /* 0x00112200000e0000 */
[----:B------:R-:W-:Y:S01]  /*0dd0*/  BSSY.RECONVERGENT B1, `(.L_x_26) ;  /* 0x0000017000017945 */ /* 0x000fe20003800200 */
[----:B------:R-:W-:Y:S02]  /*0de0*/  IMAD.MOV.U32 R6, RZ, RZ, R4 ;  /* 0x000000ffff067224 */ /* 0x000fe400078e0004 */
[----:B------:R0:W0:Y:S01]  /*0df0*/  SHFL.DOWN PT, R9, R4, 0x4, 0x1f ;  /* 0x08801f0004097f89 */ /* 0x00002200000e0000 */
[----:B------:R-:W-:Y:S02]  /*0e00*/  IMAD.MOV.U32 R7, RZ, RZ, R8 ;  /* 0x000000ffff077224 */ /* 0x000fe400078e0008 */
[----:B--2---:R-:W-:Y:S01]  /*0e10*/  IMAD.MOV.U32 R3, RZ, RZ, R2 ;  /* 0x000000ffff037224 */ /* 0x004fe200078e0002 */
[----:B------:R2:W0:Y:S01]  /*0e20*/  SHFL.DOWN PT, R11, R8, 0x4, 0x1f ;  /* 0x08801f00080b7f89 */ /* 0x00042200000e0000 */
[----:B------:R-:W-:Y:S05]  /*0e30*/  @P3 BRA `(.L_x_27) ;  /* 0x0000000000403947 */ /* 0x000fea0003800000 */
[----:B----4-:R-:W-:Y:S01]  /*0e40*/  FSETP.GEU.AND P0, PT, R2, R5, PT ;  /* 0x000000050200720b */ /* 0x010fe20003f0e000 */
[----:B0-----:R-:W-:Y:S02]  /*0e50*/  IMAD.MOV.U32 R6, RZ, RZ, R9 ;  /* 0x000000ffff067224 */ /* 0x001fe400078e0009 */
        /* <DEDUP_REMOVED lines=14> */
.L_x_27:
[----:B------:R-:W-:Y:S05]  /*0f40*/  BSYNC.RECONVERGENT B1 ;  /* 0x0000000000017941 */ /* 0x000fea0003800200 */
.L_x_26:
[----:B--2---:R2:W2:Y:S01]  /*0f50*/  SHFL.DOWN PT, R8, R3, 0x8, 0x1f ;  /* 0x09001f0003087f89 */ /* 0x0044a200000e0000 */
[----:B------:R-:W-:Y:S01]  /*0f60*/  BSSY.RECONVERGENT B1, `(.L_x_28) ;  /* 0x0000017000017945 */ /* 0x000fe20003800200 */
[----:B0-----:R-:W-:Y:S02]  /*0f70*/  IMAD.MOV.U32 R4, RZ, RZ, R6 ;  /* 0x000000ffff047224 */ /* 0x001fe400078e0006 */
[----:B------:R0:W0:Y:S01]  /*0f80*/  SHFL.DOWN PT, R9, R6, 0x8, 0x1f ;  /* 0x09001f0006097f89 */ /* 0x00002200000e0000 */
[----:B----4-:R-:W-:Y:S02]  /*0f90*/  IMAD.MOV.U32 R5, RZ, RZ, R7 ;  /* 0x000000ffff057224 */ /* 0x010fe400078e0007 */
[----:B------:R-:W-:Y:S01]  /*0fa0*/  IMAD.MOV.U32 R2, RZ, RZ, R3 ;  /* 0x000000ffff027224 */ /* 0x000fe200078e0003 */
[----:B-1----:R1:W4:Y:S01]  /*0fb0*/  SHFL.DOWN PT, R10, R7, 0x8, 0x1f ;  /* 0x09001f00070a7f89 */ /* 0x00232200000e0000 */
[----:B------:R-:W-:Y:S05]  /*0fc0*/  @P5 BRA `(.L_x_29) ;  /* 0x0000000000405947 */ /* 0x000fea0003800000 */
[----:B--2---:R-:W-:Y:S01]  /*0fd0*/  FSETP.GEU.AND P0, PT, R3, R8, PT ;  /* 0x000000080300720b */ /* 0x004fe20003f0e000 */
[----:B0-----:R-:W-:Y:S02]  /*0fe0*/  IMAD.MOV.U32 R4, RZ, RZ, R9 ;  /* 0x000000ffff047224 */ /* 0x001fe400078e0009 */
[----:B----4-:R-:W-:Y:S02]  /*0ff0*/  IMAD.MOV.U32 R5, RZ, RZ, R10 ;  /* 0x000000ffff057224 */ /* 0x010fe400078e000a */
        /* <DEDUP_REMOVED lines=13> */
.L_x_29:
[----:B------:R-:W-:Y:S05]  /*10d0*/  BSYNC.RECONVERGENT B1 ;  /* 0x0000000000017941 */ /* 0x000fea0003800200 */
.L_x_28:
[----:B--2---:R2:W2:Y:S01]  /*10e0*/  SHFL.DOWN PT, R3, R2, 0x10, 0x1f ;  /* 0x0a001f0002037f89 */ /* 0x0044a200000e0000 */
[----:B------:R-:W-:Y:S01]  /*10f0*/  BSSY.RECONVERGENT B1, `(.L_x_30) ;  /* 0x0000017000017945 */ /* 0x000fe20003800200 */
[----:B-1----:R-:W-:Y:S02]  /*1100*/  IMAD.MOV.U32 R7, RZ, RZ, R4 ;  /* 0x000000ffff077224 */ /* 0x002fe400078e0004 */
[----:B0-----:R0:W1:Y:S01]  /*1110*/  SHFL.DOWN PT, R9, R4, 0x10, 0x1f ;  /* 0x0a001f0004097f89 */ /* 0x00106200000e0000 */
[----:B------:R-:W-:Y:S02]  /*1120*/  IMAD.MOV.U32 R6, RZ, RZ, R5 ;  /* 0x000000ffff067224 */ /* 0x000fe400078e0005 */
[----:B------:R-:W-:Y:S01]  /*1130*/  IMAD.MOV.U32 R8, RZ, RZ, R2 ;  /* 0x000000ffff087224 */ /* 0x000fe200078e0002 */
[----:B----4-:R0:W4:Y:S01]  /*1140*/  SHFL.DOWN PT, R10, R5, 0x10, 0x1f ;  /* 0x0a001f00050a7f89 */ /* 0x01012200000e0000 */
[----:B------:R-:W-:Y:S05]  /*1150*/  @P4 BRA `(.L_x_31) ;  /* 0x0000000000404947 */ /* 0x000fea0003800000 */
[----:B--2---:R-:W-:Y:S01]  /*1160*/  FSETP.GEU.AND P0, PT, R2, R3, PT ;  /* 0x000000030200720b */ /* 0x004fe20003f0e000 */
[----:B-1----:R-:W-:Y:S02]  /*1170*/  IMAD.MOV.U32 R7, RZ, RZ, R9 ;  /* 0x000000ffff077224 */ /* 0x002fe400078e0009 */
        /* <DEDUP_REMOVED lines=14> */
.L_x_31:
[----:B------:R-:W-:Y:S05]  /*1260*/  BSYNC.RECONVERGENT B1 ;  /* 0x0000000000017941 */ /* 0x000fea0003800200 */
.L_x_30:
[----:B------:R-:W-:Y:S04]  /*1270*/  BSSY.RECONVERGENT B1, `(.L_x_32) ;  /* 0x000000c000017945 */ /* 0x000fe80003800200 */
[----:B------:R-:W-:Y:S05]  /*1280*/  @P2 BRA `(.L_x_33) ;  /* 0x0000000000282947 */ /* 0x000fea0003800000 */
[----:B0-----:R-:W0:Y:S01]  /*1290*/  S2R R4, SR_CgaCtaId ;  /* 0x0000000000047919 */ /* 0x001e220000008800 */
[----:B--2---:R-:W-:Y:S02]  /*12a0*/  MOV R3, 0x400 ;  /* 0x0000040000037802 */ /* 0x004fe40000000f00 */
[----:B------:R-:W-:-:S04]  /*12b0*/  SHF.R.U32.HI R2, RZ, 0x1, R0 ;  /* 0x00000001ff027819 */ /* 0x000fc80000011600 */
[----:B------:R-:W-:Y:S02]  /*12c0*/  LOP3.LUT R2, R2, 0x1f0, RZ, 0xc0, !PT ;  /* 0x000001f002027812 */ /* 0x000fe400078ec0ff */
[----:B0-----:R-:W-:-:S05]  /*12d0*/  LEA R3, R4, R3, 0x18 ;  /* 0x0000000304037211 */ /* 0x001fca00078ec0ff */
[----:B------:R-:W-:Y:S02]  /*12e0*/  IMAD.IADD R5, R2, 0x1, R3 ;  /* 0x0000000102057824 */ /* 0x000fe400078e0203 */
[----:B------:R-:W-:Y:S02]  /*12f0*/  IMAD.MOV.U32 R2, RZ, RZ, R7 ;  /* 0x000000ffff027224 */ /* 0x000fe400078e0007 */
[----:B------:R-:W-:Y:S01]  /*1300*/  IMAD.MOV.U32 R3, RZ, RZ, R6 ;  /* 0x000000ffff037224 */ /* 0x000fe200078e0006 */
[----:B------:R0:W-:Y:S04]  /*1310*/  STS [R5+0x8], R8 ;  /* 0x0000080805007388 */ /* 0x0001e80000000800 */
[----:B------:R0:W-:Y:S02]  /*1320*/  STS.64 [R5+0x10], R2 ;  /* 0x0000100205007388 */ /* 0x0001e40000000a00 */
.L_x_33:
[----:B------:R-:W-:Y:S05]  /*1330*/  BSYNC.RECONVERGENT B1 ;  /* 0x0000000000017941 */ /* 0x000fea0003800200 */
.L_x_32:
[----:B------:R-:W-:Y:S01]  /*1340*/  BAR.SYNC.DEFER_BLOCKING 0x0 ;  /* 0x0000000000007b1d */ /* 0x000fe20000010000 */
[----:B------:R-:W-:-:S13]  /*1350*/  ISETP.NE.AND P1, PT, R0, RZ, PT ;  /* 0x000000ff0000720c */ /* 0x000fda0003f25270 */
[----:B------:R-:W-:Y:S05]  /*1360*/  @P1 BRA `(.L_x_34) ;  /* 0x0000004800341947 */ /* 0x000fea0003800000 */
[----:B0-2---:R-:W0:Y:S01]  /*1370*/  S2R R3, SR_CgaCtaId ;  /* 0x0000000000037919 */ /* 0x005e220000008800 */
[----:B------:R-:W-:Y:S01]  /*1380*/  MOV R0, 0x400 ;  /* 0x0000040000007802 */ /* 0x000fe20000000f00 */
[----:B------:R-:W-:Y:S03]  /*1390*/  BSSY.RECONVERGENT B1, `(.L_x_35) ;  /* 0x0000016000017945 */ /* 0x000fe60003800200 */
[----:B0-----:R-:W-:-:S05]  /*13a0*/  LEA R24, R3, R0, 0x18 ;  /* 0x0000000003187211 */ /* 0x001fca00078ec0ff */
[----:B------:R-:W0:Y:S04]  /*13b0*/  LDS R5, [R24+0x18] ;  /* 0x0000180018057984 */ /* 0x000e280000000800 */
[----:B------:R2:W1:Y:S04]  /*13c0*/  LDS.64 R2, [R24+0x20] ;  /* 0x0000200018027984 */ /* 0x0004680000000a00 */
[----:B------:R2:W1:Y:S04]  /*13d0*/  LDS R21, [R24+0x28] ;  /* 0x0000280018157984 */ /* 0x0004680000000800 */
[----:B------:R2:W1:Y:S01]  /*13e0*/  LDS R18, [R24+0x38] ;  /* 0x0000380018127984 */ /* 0x0004620000000800 */
[----:B0-----:R-:W-:Y:S01]  /*13f0*/  FSETP.GEU.AND P0, PT, R8, R5, PT ;  /* 0x000000050800720b */ /* 0x001fe20003f0e000 */
[----:B------:R-:W-:-:S12]  /*1400*/  IMAD.MOV.U32 R20, RZ, RZ, R5 ;  /* 0x000000ffff147224 */ /* 0x000fd800078e0005 */
[----:B-12---:R-:W-:Y:S05]  /*1410*/  @!P0 BRA `(.L_x_36) ;  /* 0x0000000000348947 */ /* 0x006fea0003800000 */
[----:B------:R-:W-:Y:S01]  /*1420*/  FSETP.GEU.AND P3, PT, R5, R8, PT ;  /* 0x000000080500720b */ /* 0x000fe20003f6e000 */
[----:B------:R-:W-:-:S12]  /*1430*/  IMAD.MOV.U32 R20, RZ, RZ, R8 ;  /* 0x000000ffff147224 */ /* 0x000fd800078e0008 */
[CC--:B------:R-:W-:Y:S02]  /*1440*/  @P3 ISETP.GE.U32.AND P0, PT, R7.reuse, R2.reuse, PT ;  /* 0x000000020700320c */ /* 0x0c0fe40003f06070 */
[CC--:B------:R-:W-:Y:S02]  /*1450*/  @P3 ISETP.LT.U32.AND P2, PT, R7.reuse, R2.reuse, PT ;  /* 0x000000020700320c */ /* 0x0c0fe40003f41070 */
[CC--:B------:R-:W-:Y:S02]  /*1460*/  @P3 ISETP.GE.AND.EX P0, PT, R6.reuse, R3.reuse, PT, P0 ;  /* 0x000000030600320c */ /* 0x0c0fe40003f06300 */
[----:B------:R-:W-:Y:S02]  /*1470*/  @P3 ISETP.LT.AND.EX P2, PT, R6, R3, PT, P2 ;  /* 0x000000030600320c */ /* 0x000fe40003f41320 */
[----:B------:R-:W-:Y:S02]  /*1480*/  @P3 FSEL R20, R8, R5, !P0 ;  /* 0x0000000508143208 */ /* 0x000fe40004000000 */
[----:B------:R-:W-:Y:S01]  /*1490*/  @P3 SEL R0, R7, R2, P2 ;  /* 0x0000000207003207 */ /* 0x000fe20001000000 */
[----:B------:R-:W-:Y:S01]  /*14a0*/  IMAD.MOV.U32 R2, RZ, RZ, R7 ;  /* 0x000000ffff027224 */ /* 0x000fe200078e0007 */
[----:B------:R-:W-:Y:S01]  /*14b0*/  @P3 SEL R5, R6, R3, P2 ;  /* 0x0000000306053207 */ /* 0x000fe20001000000 */
[----:B------:R-:W-:-:S02]  /*14c0*/  IMAD.MOV.U32 R3, RZ, RZ, R6 ;  /* 0x000000ffff037224 */ /* 0x000fc400078e0006 */
[----:B------:R-:W-:Y:S02]  /*14d0*/  @P3 IMAD.MOV.U32 R2, RZ, RZ, R0 ;  /* 0x000000ffff023224 */ /* 0x000fe400078e0000 */
[----:B------:R-:W-:-:S07]  /*14e0*/  @P3 IMAD.MOV.U32 R3, RZ, RZ, R5 ;  /* 0x000000ffff033224 */ /* 0x000fce00078e0005 */
.L_x_36:
[----:B------:R-:W-:Y:S05]  /*14f0*/  BSYNC.RECONVERGENT B1 ;  /* 0x0000000000017941 */ /* 0x000fea0003800200 */
.L_x_35:
[----:B------:R-:W0:Y:S01]  /*1500*/  LDS.64 R14, [R24+0x30] ;  /* 0x00003000180e7984 */ /* 0x000e220000000a00 */
[----:B------:R-:W-:Y:S01]  /*1510*/  FSETP.GEU.AND P0, PT, R20, R21, PT ;  /* 0x000000151400720b */ /* 0x000fe20003f0e000 */
[----:B------:R-:W-:Y:S01]  /*1520*/  BSSY.RECONVERGENT B1, `(.L_x_37) ;  /* 0x0000019000017945 */ /* 0x000fe20003800200 */
[----:B------:R-:W-:Y:S01]  /*1530*/  IMAD.MOV.U32 R23, RZ, RZ, R21 ;  /* 0x000000ffff177224 */ /* 0x000fe200078e0015 */
[----:B------:R1:W2:Y:S04]  /*1540*/  LDS R19, [R24+0x48] ;  /* 0x0000480018137984 */ /* 0x0002a80000000800 */
[----:B------:R1:W1:Y:S04]  /*1550*/  LDS R17, [R24+0x58] ;  /* 0x0000580018117984 */ /* 0x0002680000000800 */
[----:B------:R0:W1:Y:S04]  /*1560*/  LDS R16, [R24+0x68] ;  /* 0x0000680018107984 */ /* 0x0000680000000800 */
[----:B------:R0:W1:Y:S04]  /*1570*/  LDS R0, [R24+0x78] ;  /* 0x0000780018007984 */ /* 0x0000680000000800 */
[----:B---3--:R3:W1:Y:S04]  /*1580*/  LDS.64 R12, [R24+0x40] ;  /* 0x00004000180c7984 */ /* 0x0086680000000a00 */
[----:B----4-:R3:W4:Y:S04]  /*1590*/  LDS.64 R10, [R24+0x50] ;  /* 0x00005000180a7984 */ /* 0x0107280000000a00 */
[----:B------:R3:W1:Y:S04]  /*15a0*/  LDS.64 R8, [R24+0x60] ;  /* 0x0000600018087984 */ /* 0x0006680000000a00 */
[----:B------:R3:W1:Y:S04]  /*15b0*/  LDS.64 R6, [R24+0x70] ;  /* 0x0000700018067984 */ /* 0x0006680000000a00 */
[----:B------:R3:W1:Y:S01]  /*15c0*/  LDS.64 R4, [R24+0x80] ;  /* 0x0000800018047984 */ /* 0x0006620000000a00 */
[----:B0-----:R-:W-:-:S02]  /*15d0*/  IMAD.MOV.U32 R25, RZ, RZ, R14 ;  /* 0x000000ffff197224 */ /* 0x001fc400078e000e */
[----:B------:R-:W-:Y:S01]  /*15e0*/  IMAD.MOV.U32 R22, RZ, RZ, R15 ;  /* 0x000000ffff167224 */ /* 0x000fe200078e000f */
[----:B------:R-:W-:Y:S06]  /*15f0*/  @!P0 BRA `(.L_x_38) ;  /* 0x00000000002c8947 */ /* 0x000fec0003800000 */
        /* <DEDUP_REMOVED lines=11> */
.L_x_38:
[----:B------:R-:W-:Y:S05]  /*16b0*/  BSYNC.RECONVERGENT B1 ;  /* 0x0000000000017941 */ /* 0x000fea0003800200 */
.L_x_37:
[----:B------:R-:W-:Y:S01]  /*16c0*/  FSETP.GEU.AND P0, PT, R23, R18, PT ;  /* 0x000000121700720b */ /* 0x000fe20003f0e000 */
[----:B------:R-:W-:Y:S01]  /*16d0*/  BSSY.RECONVERGENT B1, `(.L_x_39) ;  /* 0x0000010000017945 */ /* 0x000fe20003800200 */
[----:B------:R-:W-:Y:S02]  /*16e0*/  IMAD.MOV.U32 R2, RZ, RZ, R18 ;  /* 0x000000ffff027224 */ /* 0x000fe400078e0012 */
[----:B-1----:R-:W-:Y:S02]  /*16f0*/  IMAD.MOV.U32 R3, RZ, RZ, R12 ;  /* 0x000000ffff037224 */ /* 0x002fe400078e000c */
        /* <DEDUP_REMOVED lines=13> */
.L_x_40:
[----:B------:R-:W-:Y:S05]  /*17d0*/  BSYNC.RECONVERGENT B1 ;  /* 0x0000000000017941 */ /* 0x000fea0003800200 */
.L_x_39:
[----:B--2---:R-:W-:Y:S01]  /*17e0*/  FSETP.GEU.AND P0, PT, R2, R19, PT ;  /* 0x000000130200720b */ /* 0x004fe20003f0e000 */
[----:B------:R-:W-:Y:S01]  /*17f0*/  BSSY.RECONVERGENT B1, `(.L_x_41) ;  /* 0x0000010000017945 */ /* 0x000fe20003800200 */
[----:B------:R-:W-:Y:S02]  /*1800*/  IMAD.MOV.U32 R12, RZ, RZ, R19 ;  /* 0x000000ffff0c7224 */ /* 0x000fe400078e0013 */
[----:B----4-:R-:W-:Y:S02]  /*1810*/  IMAD.MOV.U32 R15, RZ, RZ, R10 ;  /* 0x000000ffff0f7224 */ /* 0x010fe400078e000a */
[----:B------:R-:W-:-:S07]  /*1820*/  IMAD.MOV.U32 R14, RZ, RZ, R11 ;  /* 0x000000ffff0e7224 */ /* 0x000fce00078e000b */
[----:B------:R-:W-:Y:S05]  /*1830*/  @!P0 BRA `(.L_x_42) ;  /* 0x00000000002c8947 */ /* 0x000fea0003800000 */
[----:B------:R-:W-:Y:S01]  /*1840*/  FSETP.GEU.AND P3, PT, R19, R2, PT ;  /* 0x000000021300720b */ /* 0x000fe20003f6e000 */
[----:B------:R-:W-:Y:S02]  /*1850*/  IMAD.MOV.U32 R15, RZ, RZ, R3 ;  /* 0x000000ffff0f7224 */ /* 0x000fe400078e0003 */
[----:B------:R-:W-:Y:S02]  /*1860*/  IMAD.MOV.U32 R14, RZ, RZ, R20 ;  /* 0x000000ffff0e7224 */ /* 0x000fe400078e0014 */
[----:B------:R-:W-:-:S08]  /*1870*/  IMAD.MOV.U32 R12, RZ, RZ, R2 ;  /* 0x000000ffff0c7224 */ /* 0x000fd000078e0002 */
[CC--:B------:R-:W-:Y:S02]  /*1880*/  @P3 ISETP.GE.U32.AND P0, PT, R3.reuse, R10.reuse, PT ;  /* 0x0000000a0300320c */ /* 0x0c0fe40003f06070 */
[CC--:B------:R-:W-:Y:S02]  /*1890*/  @P3 ISETP.LT.U32.AND P2, PT, R3.reuse, R10.reuse, PT ;  /* 0x0000000a0300320c */ /* 0x0c0fe40003f41070 */
[CC--:B------:R-:W-:Y:S02]  /*18a0*/  @P3 ISETP.GE.AND.EX P0, PT, R20.reuse, R11.reuse, PT, P0 ;  /* 0x0000000b1400320c */ /* 0x0c0fe40003f06300 */
[----:B------:R-:W-:Y:S02]  /*18b0*/  @P3 ISETP.LT.AND.EX P2, PT, R20, R11, PT, P2 ;  /* 0x0000000b1400320c */ /* 0x000fe40003f41320 */
[----:B------:R-:W-:Y:S02]  /*18c0*/  @P3 FSEL R12, R2, R19, !P0 ;  /* 0x00000013020c3208 */ /* 0x000fe40004000000 */
[----:B------:R-:W-:-:S02]  /*18d0*/  @P3 SEL R15, R3, R10, P2 ;  /* 0x0000000a030f3207 */ /* 0x000fc40001000000 */
[----:B------:R-:W-:-:S07]  /*18e0*/  @P3 SEL R14, R20, R11, P2 ;  /* 0x0000000b140e3207 */ /* 0x000fce0001000000 */
.L_x_42:
[----:B------:R-:W-:Y:S05]  /*18f0*/  BSYNC.RECONVERGENT B1 ;  /* 0x0000000000017941 */ /* 0x000fea0003800200 */
.L_x_41:
        /* <DEDUP_REMOVED lines=17> */
.L_x_44:
[----:B------:R-:W-:Y:S05]  /*1a10*/  BSYNC.RECONVERGENT B1 ;  /* 0x0000000000017941 */ /* 0x000fea0003800200 */
.L_x_43:
        /* <DEDUP_REMOVED lines=17> */
.L_x_46:
[----:B------:R-:W-:Y:S05]  /*1b30*/  BSYNC.RECONVERGENT B1 ;  /* 0x0000000000017941 */ /* 0x000fea0003800200 */
.L_x_45:
[----:B------:R-:W-:Y:S01]  /*1b40*/  FSETP.GEU.AND P0, PT, R9, R0, PT ;  /* 0x000000000900720b */ /* 0x000fe20003f0e000 */
[----:B------:R-:W-:Y:S02]  /*1b50*/  IMAD.MOV.U32 R8, RZ, RZ, R0 ;  /* 0x000000ffff087224 */ /* 0x000fe400078e0000 */
[----:B------:R-:W-:Y:S02]  /*1b60*/  IMAD.MOV.U32 R7, RZ, RZ, R4 ;  /* 0x000000ffff077224 */ /* 0x000fe400078e0004 */
[----:B------:R-:W-:-:S08]  /*1b70*/  IMAD.MOV.U32 R6, RZ, RZ, R5 ;  /* 0x000000ffff067224 */ /* 0x000fd000078e0005 */
[----:B------:R-:W-:Y:S05]  /*1b80*/  @!P0 BRA `(.L_x_34) ;  /* 0x00000040002c8947 */ /* 0x000fea0003800000 */
[----:B------:R-:W-:Y:S01]  /*1b90*/  FSETP.GEU.AND P0, PT, R0, R9, PT ;  /* 0x000000090000720b */ /* 0x000fe20003f0e000 */
[----:B------:R-:W-:Y:S02]  /*1ba0*/  IMAD.MOV.U32 R8, RZ, RZ, R9 ;  /* 0x000000ffff087224 */ /* 0x000fe400078e0009 */
[----:B------:R-:W-:Y:S02]  /*1bb0*/  IMAD.MOV.U32 R7, RZ, RZ, R11 ;  /* 0x000000ffff077224 */ /* 0x000fe400078e000b */
[----:B------:R-:W-:-:S08]  /*1bc0*/  IMAD.MOV.U32 R6, RZ, RZ, R2 ;  /* 0x000000ffff067224 */ /* 0x000fd000078e0002 */
[----:B------:R-:W-:Y:S05]  /*1bd0*/  @!P0 BRA `(.L_x_34) ;  /* 0x0000004000188947 */ /* 0x000fea0003800000 */
[CC--:B------:R-:W-:Y:S02]  /*1be0*/  ISETP.GE.U32.AND P0, PT, R11.reuse, R4.reuse, PT ;  /* 0x000000040b00720c */ /* 0x0c0fe40003f06070 */
[----:B------:R-:W-:Y:S02]  /*1bf0*/  ISETP.LT.U32.AND P2, PT, R11, R4, PT ;  /* 0x000000040b00720c */ /* 0x000fe40003f41070 */
[CC--:B------:R-:W-:Y:S02]  /*1c00*/  ISETP.GE.AND.EX P0, PT, R2.reuse, R5.reuse, PT, P0 ;  /* 0x000000050200720c */ /* 0x0c0fe40003f06300 */
[----:B------:R-:W-:Y:S02]  /*1c10*/  ISETP.LT.AND.EX P2, PT, R2, R5, PT, P2 ;  /* 0x000000050200720c */ /* 0x000fe40003f41320 */
[----:B------:R-:W-:Y:S02]  /*1c20*/  FSEL R8, R9, R0, !P0 ;  /* 0x0000000009087208 */ /* 0x000fe40004000000 */
[----:B------:R-:W-:-:S02]  /*1c30*/  SEL R7, R11, R4, P2 ;  /* 0x000000040b077207 */ /* 0x000fc40001000000 */
[----:B------:R-:W-:Y:S01]  /*1c40*/  SEL R6, R2, R5, P2 ;  /* 0x0000000502067207 */ /* 0x000fe20001000000 */
[----:B------:R-:W-:Y:S06]  /*1c50*/  BRA `(.L_x_34) ;  /* 0x0000003c00f87947 */ /* 0x000fec0003800000 */
.L_x_21:
[----:B------:R-:W2:Y:S01]  /*1c60*/  S2R R12, SR_LANEID ;  /* 0x00000000000c7919 */ /* 0x000ea20000000000 */
[----:B------:R-:W-:Y:S01]  /*1c70*/  LOP3.LUT R5, R0, 0x3e0, RZ, 0xc0, !PT ;  /* 0x000003e000057812 */ /* 0x000fe200078ec0ff */
[----:B------:R-:W-:Y:S01]  /*1c80*/  BSSY.RECONVERGENT B1, `(.L_x_47) ;  /* 0x0000026000017945 */ /* 0x000fe20003800200 */
[----:B-----5:R-:W-:Y:S02]  /*1c90*/  IMAD.MOV.U32 R14, RZ, RZ, R2 ;  /* 0x000000ffff0e7224 */ /* 0x020fe400078e0002 */
[----:B------:R-:W-:Y:S02]  /*1ca0*/  IMAD.MOV.U32 R16, RZ, RZ, R3 ;  /* 0x000000ffff107224 */ /* 0x000fe400078e0003 */
[----:B-1----:R-:W-:Y:S01]  /*1cb0*/  VIADD R6, R5, 0x20 ;  /* 0x0000002005067836 */ /* 0x002fe20000000000 */
[----:B------:R-:W-:-:S04]  /*1cc0*/  LOP3.LUT R5, RZ, R5, RZ, 0x33, !PT ;  /* 0x00000005ff057212 */ /* 0x000fc800078e33ff */
[----:B------:R-:W-:Y:S01]  /*1cd0*/  ISETP.GT.AND P0, PT, R6, UR6, PT ;  /* 0x0000000606007c0c */ /* 0x000fe2000bf04270 */
[----:B------:R-:W-:-:S05]  /*1ce0*/  VIADD R5, R5, UR6 ;  /* 0x0000000605057c36 */ /* 0x000fca0008000000 */
[----:B------:R-:W-:-:S05]  /*1cf0*/  SEL R5, R5, 0x1f, P0 ;  /* 0x0000001f05057807 */ /* 0x000fca0000000000 */
[----:B------:R1:W3:Y:S04]  /*1d00*/  SHFL.DOWN PT, R7, R4, 0x1, R5 ;  /* 0x0820000004077989 */ /* 0x0002e800000e0005 */
[----:B0-----:R1:W0:Y:S04]  /*1d10*/  SHFL.DOWN PT, R9, R2, 0x1, R5 ;  /* 0x0820000002097989 */ /* 0x00122800000e0005 */
[----:B------:R1:W4:Y:S01]  /*1d20*/  SHFL.DOWN PT, R11, R3, 0x1, R5 ;  /* 0x08200000030b7989 */ /* 0x00032200000e0005 */
[C---:B--2---:R-:W-:Y:S01]  /*1d30*/  ISETP.GE.AND P0, PT, R12.reuse, R5, PT ;  /* 0x000000050c00720c */ /* 0x044fe20003f06270 */
[C---:B------:R-:W-:Y:S01]  /*1d40*/  VIADD R6, R12.reuse, 0x2 ;  /* 0x000000020c067836 */ /* 0x040fe20000000000 */
[C---:B------:R-:W-:Y:S01]  /*1d50*/  ISETP.NE.AND P3, PT, R12.reuse, RZ, PT ;  /* 0x000000ff0c00720c */ /* 0x040fe20003f65270 */
[----:B------:R-:W-:-:S02]  /*1d60*/  VIADD R8, R12, 0x4 ;  /* 0x000000040c087836 */ /* 0x000fc40000000000 */
[----:B------:R-:W-:Y:S01]  /*1d70*/  VIADD R10, R12, 0x8 ;  /* 0x000000080c0a7836 */ /* 0x000fe20000000000 */
[-C--:B------:R-:W-:Y:S01]  /*1d80*/  ISETP.GT.AND P6, PT, R6, R5.reuse, PT ;  /* 0x000000050600720c */ /* 0x080fe20003fc4270 */
[----:B------:R-:W-:Y:S01]  /*1d90*/  IMAD.MOV.U32 R6, RZ, RZ, R4 ;  /* 0x000000ffff067224 */ /* 0x000fe200078e0004 */
[-C--:B------:R-:W-:Y:S01]  /*1da0*/  ISETP.GT.AND P4, PT, R8, R5.reuse, PT ;  /* 0x000000050800720c */ /* 0x080fe20003f84270 */
[----:B------:R-:W-:Y:S01]  /*1db0*/  VIADD R8, R12, 0x10 ;  /* 0x000000100c087836 */ /* 0x000fe20000000000 */
[----:B------:R-:W-:-:S03]  /*1dc0*/  ISETP.GT.AND P2, PT, R10, R5, PT ;  /* 0x000000050a00720c */ /* 0x000fc60003f44270 */
[----:B-1----:R-:W-:Y:S10]  /*1dd0*/  @P0 BRA `(.L_x_48) ;  /* 0x0000000000400947 */ /* 0x002ff40003800000 */
[----:B---3--:R-:W-:Y:S01]  /*1de0*/  FSETP.GEU.AND P0, PT, R4, R7, PT ;  /* 0x000000070400720b */ /* 0x008fe20003f0e000 */
        /* <DEDUP_REMOVED lines=15> */
.L_x_48:
[----:B------:R-:W-:Y:S05]  /*1ee0*/  BSYNC.RECONVERGENT B1 ;  /* 0x0000000000017941 */ /* 0x000fea0003800200 */
.L_x_47:
[----:B------:R1:W2:Y:S01]  /*1ef0*/  SHFL.DOWN PT, R3, R6, 0x2, R5 ;  /* 0x0840000006037989 */ /* 0x0002a200000e0005 */
[----:B------:R-:W-:Y:S01]  /*1f00*/  BSSY.RECONVERGENT B1, `(.L_x_49) ;  /* 0x0000018000017945 */ /* 0x000fe20003800200 */
[----:B------:R-:W-:Y:S01]  /*1f10*/  ISETP.GT.AND P5, PT, R8, R5, PT ;  /* 0x000000050800720c */ /* 0x000fe20003fa4270 */
[----:B------:R-:W-:Y:S01]  /*1f20*/  IMAD.MOV.U32 R10, RZ, RZ, R14 ;  /* 0x000000ffff0a7224 */ /* 0x000fe200078e000e */
[----:B---3--:R1:W3:Y:S01]  /*1f30*/  SHFL.DOWN PT, R7, R14, 0x2, R5 ;  /* 0x084000000e077989 */ /* 0x0082e200000e0005 */
[----:B------:R-:W-:Y:S02]  /*1f40*/  IMAD.MOV.U32 R12, RZ, RZ, R16 ;  /* 0x000000ffff0c7224 */ /* 0x000fe400078e0010 */
[----:B------:R-:W-:Y:S01]  /*1f50*/  IMAD.MOV.U32 R2, RZ, RZ, R6 ;  /* 0x000000ffff027224 */ /* 0x000fe200078e0006 */
[----:B0-----:R1:W0:Y:S01]  /*1f60*/  SHFL.DOWN PT, R9, R16, 0x2, R5 ;  /* 0x0840000010097989 */ /* 0x00122200000e0005 */
[----:B------:R-:W-:Y:S06]  /*1f70*/  @P6 BRA `(.L_x_50) ;  /* 0x0000000000406947 */ /* 0x000fec0003800000 */
[----:B--2---:R-:W-:Y:S01]  /*1f80*/  FSETP.GEU.AND P0, PT, R6, R3, PT ;  /* 0x000000030600720b */ /* 0x004fe20003f0e000 */
[----:B---3--:R-:W-:Y:S02]  /*1f90*/  IMAD.MOV.U32 R10, RZ, RZ, R7 ;  /* 0x000000ffff0a7224 */ /* 0x008fe400078e0007 */
[----:B0-----:R-:W-:Y:S02]  /*1fa0*/  IMAD.MOV.U32 R12, RZ, RZ, R9 ;  /* 0x000000ffff0c7224 */ /* 0x001fe400078e0009 */
        /* <DEDUP_REMOVED lines=13> */
.L_x_50:
[----:B------:R-:W-:Y:S05]  /*2080*/  BSYNC.RECONVERGENT B1 ;  /* 0x0000000000017941 */ /* 0x000fea0003800200 */
.L_x_49:
[----:B--2---:R2:W2:Y:S01]  /*2090*/  SHFL.DOWN PT, R3, R2, 0x4, R5 ;  /* 0x0880000002037989 */ /* 0x0044a200000e0005 */
[----:B------:R-:W-:Y:S01]  /*20a0*/  BSSY.RECONVERGENT B1, `(.L_x_51) ;  /* 0x0000017000017945 */ /* 0x000fe20003800200 */
[----:B------:R-:W-:Y:S02]  /*20b0*/  IMAD.MOV.U32 R4, RZ, RZ, R2 ;  /* 0x000000ffff047224 */ /* 0x000fe400078e0002 */
[----:B---3--:R3:W2:Y:S01]  /*20c0*/  SHFL.DOWN PT, R7, R10, 0x4, R5 ;  /* 0x088000000a077989 */ /* 0x0086a200000e0005 */
[----:B-1----:R-:W-:Y:S02]  /*20d0*/  IMAD.MOV.U32 R6, RZ, RZ, R10 ;  /* 0x000000ffff067224 */ /* 0x002fe400078e000a */
[----:B------:R-:W-:Y:S01]  /*20e0*/  IMAD.MOV.U32 R8, RZ, RZ, R12 ;  /* 0x000000ffff087224 */ /* 0x000fe200078e000c */
[----:B0-----:R3:W0:Y:S01]  /*20f0*/  SHFL.DOWN PT, R9, R12, 0x4, R5 ;  /* 0x088000000c097989 */ /* 0x00162200000e0005 */
[----:B------:R-:W-:Y:S05]  /*2100*/  @P4 BRA `(.L_x_52) ;  /* 0x0000000000404947 */ /* 0x000fea0003800000 */
[----:B--2---:R-:W-:Y:S01]  /*2110*/  FSETP.GEU.AND P0, PT, R2, R3, PT ;  /* 0x000000030200720b */ /* 0x004fe20003f0e000 */
[----:B------:R-:W-:Y:S02]  /*2120*/  IMAD.MOV.U32 R4, RZ, RZ, R3 ;  /* 0x000000ffff047224 */ /* 0x000fe400078e0003 */
[----:B------:R-:W-:Y:S02]  /*2130*/  IMAD.MOV.U32 R6, RZ, RZ, R7 ;  /* 0x000000ffff067224 */ /* 0x000fe400078e0007 */
[----:B0-----:R-:W-:-:S08]  /*2140*/  IMAD.MOV.U32 R8, RZ, RZ, R9 ;  /* 0x000000ffff087224 */ /* 0x001fd000078e0009 */
        /* <DEDUP_REMOVED lines=12> */
.L_x_52:
[----:B------:R-:W-:Y:S05]  /*2210*/  BSYNC.RECONVERGENT B1 ;  /* 0x0000000000017941 */ /* 0x000fea0003800200 */
.L_x_51:
[----:B--2---:R1:W2:Y:S01]  /*2220*/  SHFL.DOWN PT, R3, R4, 0x8, R5 ;  /* 0x0900000004037989 */ /* 0x0042a200000e0005 */
[----:B------:R-:W-:Y:S01]  /*2230*/  BSSY.RECONVERGENT B1, `(.L_x_53) ;  /* 0x0000017000017945 */ /* 0x000fe20003800200 */
[----:B------:R-:W-:Y:S02]  /*2240*/  IMAD.MOV.U32 R2, RZ, RZ, R4 ;  /* 0x000000ffff027224 */ /* 0x000fe400078e0004 */
[----:B------:R1:W1:Y:S01]  /*2250*/  SHFL.DOWN PT, R7, R6, 0x8, R5 ;  /* 0x0900000006077989 */ /* 0x00026200000e0005 */
[----:B---3--:R-:W-:Y:S02]  /*2260*/  IMAD.MOV.U32 R10, RZ, RZ, R6 ;  /* 0x000000ffff0a7224 */ /* 0x008fe400078e0006 */
[----:B------:R-:W-:Y:S01]  /*2270*/  IMAD.MOV.U32 R12, RZ, RZ, R8 ;  /* 0x000000ffff0c7224 */ /* 0x000fe200078e0008 */
[----:B0-----:R0:W3:Y:S01]  /*2280*/  SHFL.DOWN PT, R9, R8, 0x8, R5 ;  /* 0x0900000008097989 */ /* 0x0010e200000e0005 */
[----:B------:R-:W-:Y:S05]  /*2290*/  @P2 BRA `(.L_x_54) ;  /* 0x0000000000402947 */ /* 0x000fea0003800000 */
[----:B--2---:R-:W-:Y:S01]  /*22a0*/  FSETP.GEU.AND P0, PT, R4, R3, PT ;  /* 0x000000030400720b */ /* 0x004fe20003f0e000 */
[----:B------:R-:W-:Y:S02]  /*22b0*/  IMAD.MOV.U32 R2, RZ, RZ, R3 ;  /* 0x000000ffff027224 */ /* 0x000fe400078e0003 */
[----:B-1----:R-:W-:Y:S02]  /*22c0*/  IMAD.MOV.U32 R10, RZ, RZ, R7 ;  /* 0x000000ffff0a7224 */ /* 0x002fe400078e0007 */
[----:B---3--:R-:W-:-:S08]  /*22d0*/  IMAD.MOV.U32 R12, RZ, RZ, R9 ;  /* 0x000000ffff0c7224 */ /* 0x008fd000078e0009 */
        /* <DEDUP_REMOVED lines=12> */
.L_x_54:
[----:B------:R-:W-:Y:S05]  /*23a0*/  BSYNC.RECONVERGENT B1 ;  /* 0x0000000000017941 */ /* 0x000fea0003800200 */
.L_x_53:
[----:B--2---:R2:W2:Y:S01]  /*23b0*/  SHFL.DOWN PT, R3, R2, 0x10, R5 ;  /* 0x0a00000002037989 */ /* 0x0044a200000e0005 */
[----:B------:R-:W-:Y:S01]  /*23c0*/  BSSY.RECONVERGENT B1, `(.L_x_55) ;  /* 0x0000017000017945 */ /* 0x000fe20003800200 */
[----:B0-----:R-:W-:Y:S02]  /*23d0*/  IMAD.MOV.U32 R8, RZ, RZ, R2 ;  /* 0x000000ffff087224 */ /* 0x001fe400078e0002 */
[----:B---3--:R0:W3:Y:S01]  /*23e0*/  SHFL.DOWN PT, R9, R10, 0x10, R5 ;  /* 0x0a0000000a097989 */ /* 0x0080e200000e0005 */
[----:B-1----:R-:W-:Y:S02]  /*23f0*/  IMAD.MOV.U32 R7, RZ, RZ, R10 ;  /* 0x000000ffff077224 */ /* 0x002fe400078e000a */
[----:B------:R-:W-:Y:S01]  /*2400*/  IMAD.MOV.U32 R6, RZ, RZ, R12 ;  /* 0x000000ffff067224 */ /* 0x000fe200078e000c */
[----:B----4-:R0:W1:Y:S01]  /*2410*/  SHFL.DOWN PT, R11, R12, 0x10, R5 ;  /* 0x0a0000000c0b7989 */ /* 0x01006200000e0005 */
[----:B------:R-:W-:Y:S05]  /*2420*/  @P5 BRA `(.L_x_56) ;  /* 0x0000000000405947 */ /* 0x000fea0003800000 */
[----:B--2---:R-:W-:Y:S01]  /*2430*/  FSETP.GEU.AND P0, PT, R2, R3, PT ;  /* 0x000000030200720b */ /* 0x004fe20003f0e000 */
[----:B------:R-:W-:Y:S02]  /*2440*/  IMAD.MOV.U32 R8, RZ, RZ, R3 ;  /* 0x000000ffff087224 */ /* 0x000fe400078e0003 */
[----:B---3--:R-:W-:Y:S02]  /*2450*/  IMAD.MOV.U32 R7, RZ, RZ, R9 ;  /* 0x000000ffff077224 */ /* 0x008fe400078e0009 */
[----:B-1----:R-:W-:-:S08]  /*2460*/  IMAD.MOV.U32 R6, RZ, RZ, R11 ;  /* 0x000000ffff067224 */ /* 0x002fd000078e000b */
        /* <DEDUP_REMOVED lines=12> */
.L_x_56:
[----:B------:R-:W-:Y:S05]  /*2530*/  BSYNC.RECONVERGENT B1 ;  /* 0x0000000000017941 */ /* 0x000fea0003800200 */
.L_x_55:
[----:B------:R-:W-:Y:S04]  /*2540*/  BSSY.RECONVERGENT B1, `(.L_x_57) ;  /* 0x000000c000017945 */ /* 0x000fe80003800200 */
[----:B------:R-:W-:Y:S05]  /*2550*/  @P3 BRA `(.L_x_58) ;  /* 0x0000000000283947 */ /* 0x000fea0003800000 */
[----:B------:R-:W4:Y:S01]  /*2560*/  S2R R4, SR_CgaCtaId ;  /* 0x0000000000047919 */ /* 0x000f220000008800 */
[----:B--2---:R-:W-:Y:S02]  /*2570*/  MOV R3, 0x400 ;  /* 0x0000040000037802 */ /* 0x004fe40000000f00 */
[----:B------:R-:W-:-:S04]  /*2580*/  SHF.R.U32.HI R2, RZ, 0x1, R0 ;  /* 0x00000001ff027819 */ /* 0x000fc80000011600 */
[----:B------:R-:W-:Y:S02]  /*2590*/  LOP3.LUT R2, R2, 0x1f0, RZ, 0xc0, !PT ;  /* 0x000001f002027812 */ /* 0x000fe400078ec0ff */
[----:B----4-:R-:W-:-:S05]  /*25a0*/  LEA R3, R4, R3, 0x18 ;  /* 0x0000000304037211 */ /* 0x010fca00078ec0ff */
[----:B0-----:R-:W-:Y:S02]  /*25b0*/  IMAD.IADD R5, R2, 0x1, R3 ;  /* 0x0000000102057824 */ /* 0x001fe400078e0203 */
[----:B------:R-:W-:Y:S02]  /*25c0*/  IMAD.MOV.U32 R2, RZ, RZ, R7 ;  /* 0x000000ffff027224 */ /* 0x000fe400078e0007 */
[----:B------:R-:W-:Y:S01]  /*25d0*/  IMAD.MOV.U32 R3, RZ, RZ, R6 ;  /* 0x000000ffff037224 */ /* 0x000fe200078e0006 */
[----:B------:R4:W-:Y:S04]  /*25e0*/  STS [R5+0x8], R8 ;  /* 0x0000080805007388 */ /* 0x0009e80000000800 */
[----:B------:R4:W-:Y:S02]  /*25f0*/  STS.64 [R5+0x10], R2 ;  /* 0x0000100205007388 */ /* 0x0009e40000000a00 */
.L_x_58:
[----:B------:R-:W-:Y:S05]  /*2600*/  BSYNC.RECONVERGENT B1 ;  /* 0x0000000000017941 */ /* 0x000fea0003800200 */
.L_x_57:
[----:B------:R-:W-:Y:S01]  /*2610*/  BAR.SYNC.DEFER_BLOCKING 0x0 ;  /* 0x0000000000007b1d */ /* 0x000fe20000010000 */
[----:B------:R-:W-:-:S13]  /*2620*/  ISETP.NE.AND P1, PT, R0, RZ, PT ;  /* 0x000000ff0000720c */ /* 0x000fda0003f25270 */
[----:B------:R-:W-:Y:S05]  /*2630*/  @P1 BRA `(.L_x_34) ;  /* 0x0000003400801947 */ /* 0x000fea0003800000 */
[----:B------:R-:W-:Y:S01]  /*2640*/  UISETP.GE.AND UP0, UPT, UR6, 0x21, UPT ;  /* 0x000000210600788c */ /* 0x000fe2000bf06270 */
[----:B------:R-:W-:Y:S02]  /*2650*/  IMAD.MOV.U32 R0, RZ, RZ, R8 ;  /* 0x000000ffff007224 */ /* 0x000fe400078e0008 */
[----:B---3--:R-:W-:Y:S02]  /*2660*/  IMAD.MOV.U32 R9, RZ, RZ, R7 ;  /* 0x000000ffff097224 */ /* 0x008fe400078e0007 */
[----:B0-----:R-:W-:-:S04]  /*2670*/  IMAD.MOV.U32 R10, RZ, RZ, R6 ;  /* 0x000000ffff0a7224 */ /* 0x001fc800078e0006 */
[----:B------:R-:W-:Y:S05]  /*2680*/  BRA.U !UP0, `(.L_x_59) ;  /* 0x00000001085c7547 */ /* 0x000fea000b800000 */
[----:B------:R-:W0:Y:S01]  /*2690*/  S2UR UR5, SR_CgaCtaId ;  /* 0x00000000000579c3 */ /* 0x000e220000008800 */
[----:B------:R-:W-:Y:S01]  /*26a0*/  UMOV UR4, 0x400 ;  /* 0x0000040000047882 */ /* 0x000fe20000000000 */
[----:B------:R-:W-:Y:S01]  /*26b0*/  BSSY.RECONVERGENT B1, `(.L_x_59) ;  /* 0x0000014000017945 */ /* 0x000fe20003800200 */
[----:B0-----:R-:W-:-:S09]  /*26c0*/  ULEA UR4, UR5, UR4, 0x18 ;  /* 0x0000000405047291 */ /* 0x001fd2000f8ec0ff */
[----:B--2-4-:R-:W0:Y:S04]  /*26d0*/  LDS R3, [UR4+0x18] ;  /* 0x00001804ff037984 */ /* 0x014e280008000800 */
[----:B------:R-:W2:Y:S01]  /*26e0*/  LDS.64 R4, [UR4+0x20] ;  /* 0x00002004ff047984 */ /* 0x000ea20008000a00 */
[----:B0-----:R-:W-:Y:S01]  /*26f0*/  FSETP.GEU.AND P0, PT, R8, R3, PT ;  /* 0x000000030800720b */ /* 0x001fe20003f0e000 */
[----:B------:R-:W-:Y:S02]  /*2700*/  IMAD.MOV.U32 R0, RZ, RZ, R3 ;  /* 0x000000ffff007224 */ /* 0x000fe400078e0003 */
[----:B--2---:R-:W-:Y:S02]  /*2710*/  IMAD.MOV.U32 R9, RZ, RZ, R4 ;  /* 0x000000ffff097224 */ /* 0x004fe400078e0004 */
[----:B------:R-:W-:-:S08]  /*2720*/  IMAD.MOV.U32 R10, RZ, RZ, R5 ;  /* 0x000000ffff0a7224 */ /* 0x000fd000078e0005 */
        /* <DEDUP_REMOVED lines=12> */
.L_x_60:
[----:B------:R-:W-:Y:S05]  /*27f0*/  BSYNC.RECONVERGENT B1 ;  /* 0x0000000000017941 */ /* 0x000fea0003800200 */
.L_x_59:
[----:B------:R-:W-:Y:S01]  /*2800*/  UISETP.GE.AND UP0, UPT, UR6, 0x41, UPT ;  /* 0x000000410600788c */ /* 0x000fe2000bf06270 */
[----:B--2-4-:R-:W-:Y:S02]  /*2810*/  IMAD.MOV.U32 R2, RZ, RZ, R0 ;  /* 0x000000ffff027224 */ /* 0x014fe400078e0000 */
[----:B------:R-:W-:Y:S02]  /*2820*/  IMAD.MOV.U32 R5, RZ, RZ, R9 ;  /* 0x000000ffff057224 */ /* 0x000fe400078e0009 */
[----:B------:R-:W-:-:S04]  /*2830*/  IMAD.MOV.U32 R4, RZ, RZ, R10 ;  /* 0x000000ffff047224 */ /* 0x000fc800078e000a */
[----:B------:R-:W-:Y:S05]  /*2840*/  BRA.U !UP0, `(.L_x_61) ;  /* 0x00000001085c7547 */ /* 0x000fea000b800000 */
[----:B------:R-:W0:Y:S01]  /*2850*/  S2UR UR5, SR_CgaCtaId ;  /* 0x00000000000579c3 */ /* 0x000e220000008800 */
[----:B------:R-:W-:Y:S01]  /*2860*/  UMOV UR4, 0x400 ;  /* 0x0000040000047882 */ /* 0x000fe20000000000 */
[----:B------:R-:W-:Y:S01]  /*2870*/  BSSY.RECONVERGENT B1, `(.L_x_61) ;  /* 0x0000014000017945 */ /* 0x000fe20003800200 */
[----:B0-----:R-:W-:-:S09]  /*2880*/  ULEA UR4, UR5, UR4, 0x18 ;  /* 0x0000000405047291 */ /* 0x001fd2000f8ec0ff */
[----:B------:R-:W0:Y:S04]  /*2890*/  LDS R3, [UR4+0x28] ;  /* 0x00002804ff037984 */ /* 0x000e280008000800 */
        /* <DEDUP_REMOVED lines=17> */
.L_x_62:
[----:B------:R-:W-:Y:S05]  /*29b0*/  BSYNC.RECONVERGENT B1 ;  /* 0x0000000000017941 */ /* 0x000fea0003800200 */
.L_x_61:
[----:B------:R-:W-:Y:S01]  /*29c0*/  UISETP.GE.AND UP0, UPT, UR6, 0x61, UPT ;  /* 0x000000610600788c */ /* 0x000fe2000bf06270 */
[----:B------:R-:W-:Y:S02]  /*29d0*/  IMAD.MOV.U32 R0, RZ, RZ, R2 ;  /* 0x000000ffff007224 */ /* 0x000fe400078e0002 */
        /* <DEDUP_REMOVED lines=25> */
.L_x_64:
[----:B------:R-:W-:Y:S05]  /*2b70*/  BSYNC.RECONVERGENT B1 ;  /* 0x0000000000017941 */ /* 0x000fea0003800200 */
.L_x_63:
        /* <DEDUP_REMOVED lines=27> */
.L_x_66:
[----:B------:R-:W-:Y:S05]  /*2d30*/  BSYNC.RECONVERGENT B1 ;  /* 0x0000000000017941 */ /* 0x000fea0003800200 */
.L_x_65:
        /* <DEDUP_REMOVED lines=27> */
.L_x_68:
[----:B------:R-:W-:Y:S05]  /*2ef0*/  BSYNC.RECONVERGENT B1 ;  /* 0x0000000000017941 */ /* 0x000fea0003800200 */
.L_x_67:
        /* <DEDUP_REMOVED lines=27> */
.L_x_70:
[----:B------:R-:W-:Y:S05]  /*30b0*/  BSYNC.RECONVERGENT B1 ;  /* 0x0000000000017941 */ /* 0x000fea0003800200 */
.L_x_69:
[----:B------:R-:W-:Y:S01]  /*30c0*/  UISETP.GE.AND UP0, UPT, UR6, 0xe1, UPT ;  /* 0x000000e10600788c */ /* 0x000fe2000bf06270 */
[----:B------:R-:W-:Y:S02]  /*30d0*/  IMAD.MOV.U32 R8, RZ, RZ, R2 ;  /* 0x000000ffff087224 */ /* 0x000fe400078e0002 */
[----:B------:R-:W-:Y:S02]  /*30e0*/  IMAD.MOV.U32 R7, RZ, RZ, R5 ;  /* 0x000000ffff077224 */ /* 0x000fe400078e0005 */
[----:B------:R-:W-:-:S04]  /*30f0*/  IMAD.MOV.U32 R6, RZ, RZ, R4 ;  /* 0x000000ffff067224 */ /* 0x000fc800078e0004 */
[----:B------:R-:W-:Y:S05]  /*3100*/  BRA.U !UP0, `(.L_x_34) ;  /* 0x0000002908cc7547 */ /* 0x000fea000b800000 */
[----:B------:R-:W0:Y:S01]  /*3110*/  S2UR UR5, SR_CgaCtaId ;  /* 0x00000000000579c3 */ /* 0x000e220000008800 */
[----:B------:R-:W-:Y:S02]  /*3120*/  UMOV UR4, 0x400 ;  /* 0x0000040000047882 */ /* 0x000fe40000000000 */
[----:B0-----:R-:W-:-:S09]  /*3130*/  ULEA UR4, UR5, UR4, 0x18 ;  /* 0x0000000405047291 */ /* 0x001fd2000f8ec0ff */
[----:B------:R-:W0:Y:S04]  /*3140*/  LDS R3, [UR4+0x78] ;  /* 0x00007804ff037984 */ /* 0x000e280008000800 */
[----:B-1----:R-:W1:Y:S01]  /*3150*/  LDS.64 R10, [UR4+0x80] ;  /* 0x00008004ff0a7984 */ /* 0x002e620008000a00 */
[----:B0-----:R-:W-:Y:S01]  /*3160*/  FSETP.GEU.AND P0, PT, R2, R3, PT ;  /* 0x000000030200720b */ /* 0x001fe20003f0e000 */
[----:B------:R-:W-:Y:S02]  /*3170*/  IMAD.MOV.U32 R8, RZ, RZ, R3 ;  /* 0x000000ffff087224 */ /* 0x000fe400078e0003 */
[----:B-1----:R-:W-:Y:S02]  /*3180*/  IMAD.MOV.U32 R7, RZ, RZ, R10 ;  /* 0x000000ffff077224 */ /* 0x002fe400078e000a */
        /* <DEDUP_REMOVED lines=8> */
[CC--:B------:R-:W-:Y:S02]  /*3210*/  ISETP.LT.U32.AND P2, PT, R5.reuse, R10.reuse, PT ;  /* 0x0000000a0500720c */ /* 0x0c0fe40003f41070 */
[CC--:B------:R-:W-:Y:S02]  /*3220*/  ISETP.GE.AND.EX P0, PT, R4.reuse, R11.reuse, PT, P0 ;  /* 0x0000000b0400720c */ /* 0x0c0fe40003f06300 */
[----:B------:R-:W-:Y:S02]  /*3230*/  ISETP.LT.AND.EX P2, PT, R4, R11, PT, P2 ;  /* 0x0000000b0400720c */ /* 0x000fe40003f41320 */
[----:B------:R-:W-:Y:S02]  /*3240*/  FSEL R8, R2, R3, !P0 ;  /* 0x0000000302087208 */ /* 0x000fe40004000000 */
[----:B------:R-:W-:-:S02]  /*3250*/  SEL R7, R5, R10, P2 ;  /* 0x0000000a05077207 */ /* 0x000fc40001000000 */
[----:B------:R-:W-:Y:S01]  /*3260*/  SEL R6, R4, R11, P2 ;  /* 0x0000000b04067207 */ /* 0x000fe20001000000 */
[----:B------:R-:W-:Y:S06]  /*3270*/  BRA `(.L_x_34) ;  /* 0x0000002800707947 */ /* 0x000fec0003800000 */
.L_x_2:
[----:B------:R-:W1:Y:S01]  /*3280*/  S2R R0, SR_TID.X ;  /* 0x0000000000007919 */ /* 0x000e620000002100 */
[----:B------:R-:W1:Y:S02]  /*3290*/  LDC.64 R2, c[0x0][0x380] ;  /* 0x0000e000ff027b82 */ /* 0x000e640000000a00 */
[----:B-1----:R-:W-:-:S05]  /*32a0*/  IMAD.WIDE.U32 R2, R0, 0x10, R2 ;  /* 0x0000001000027825 */ /* 0x002fca00078e0002 */
[----:B0-----:R-:W2:Y:S04]  /*32b0*/  LDG.E.CONSTANT R11, desc[UR10][R2.64] ;  /* 0x0000000a020b7981 */ /* 0x001ea8000c1e9900 */
[----:B------:R-:W2:Y:S04]  /*32c0*/  LDG.E.CONSTANT R6, desc[UR10][R2.64+0x1000] ;  /* 0x0010000a02067981 */ /* 0x000ea8000c1e9900 */
[----:B------:R-:W3:Y:S04]  /*32d0*/  LDG.E.64.CONSTANT R4, desc[UR10][R2.64+0x8] ;  /* 0x0000080a02047981 */ /* 0x000ee8000c1e9b00 */
[----:B------:R-:W3:Y:S04]  /*32e0*/  LDG.E.64.CONSTANT R16, desc[UR10][R2.64+0x1008] ;  /* 0x0010080a02107981 */ /* 0x000ee8000c1e9b00 */
[----:B------:R-:W4:Y:S04]  /*32f0*/  LDG.E.CONSTANT R7, desc[UR10][R2.64+0x2000] ;  /* 0x0020000a02077981 */ /* 0x000f28000c1e9900 */
[----:B------:R-:W5:Y:S04]  /*3300*/  LDG.E.64.CONSTANT R14, desc[UR10][R2.64+0x2008] ;  /* 0x0020080a020e7981 */ /* 0x000f68000c1e9b00 */
[----:B------:R-:W5:Y:S04]  /*3310*/  LDG.E.CONSTANT R10, desc[UR10][R2.64+0x3000] ;  /* 0x0030000a020a7981 */ /* 0x000f68000c1e9900 */
[----:B------:R-:W5:Y:S04]  /*3320*/  LDG.E.64.CONSTANT R12, desc[UR10][R2.64+0x3008] ;  /* 0x0030080a020c7981 */ /* 0x000f68000c1e9b00 */
[----:B------:R-:W5:Y:S04]  /*3330*/  LDG.E.CONSTANT R26, desc[UR10][R2.64+0x4000] ;  /* 0x0040000a021a7981 */ /* 0x000f68000c1e9900 */
[----:B------:R0:W5:Y:S01]  /*3340*/  LDG.E.64.CONSTANT R8, desc[UR10][R2.64+0x4008] ;  /* 0x0040080a02087981 */ /* 0x000162000c1e9b00 */
[----:B------:R-:W-:Y:S01]  /*3350*/  UISETP.GE.U32.AND UP0, UPT, UR8, 0xa00, UPT ;  /* 0x00000a000800788c */ /* 0x000fe2000bf06070 */
[----:B0-----:R-:W-:-:S02]  /*3360*/  IMAD.MOV.U32 R3, RZ, RZ, 0x500 ;  /* 0x00000500ff037424 */ /* 0x001fc400078e00ff */
[----:B------:R-:W-:Y:S01]  /*3370*/  IMAD.MOV.U32 R2, RZ, RZ, RZ ;  /* 0x000000ffff027224 */ /* 0x000fe200078e00ff */
[----:B--2---:R-:W-:-:S13]  /*3380*/  FSETP.GEU.AND P1, PT, R11, R6, PT ;  /* 0x000000060b00720b */ /* 0x004fda0003f2e000 */
[----:B---3--:R-:W-:-:S04]  /*3390*/  @P1 ISETP.GE.U32.AND P0, PT, R4, R16, PT ;  /* 0x000000100400120c */ /* 0x008fc80003f06070 */
[----:B------:R-:W-:-:S04]  /*33a0*/  @P1 ISETP.GE.AND.EX P0, PT, R5, R17, PT, P0 ;  /* 0x000000110500120c */ /* 0x000fc80003f06300 */
[----:B------:R-:W-:-:S04]  /*33b0*/  @P1 FSETP.LT.OR P0, PT, R6, R11, !P0 ;  /* 0x0000000b0600120b */ /* 0x000fc80004701400 */
[----:B------:R-:W-:Y:S02]  /*33c0*/  @P1 FSEL R6, R11, R6, P0 ;  /* 0x000000060b061208 */ /* 0x000fe40000000000 */
[----:B------:R-:W-:Y:S02]  /*33d0*/  @P1 SEL R16, R4, R16, P0 ;  /* 0x0000001004101207 */ /* 0x000fe40000000000 */
[----:B----4-:R-:W-:Y:S02]  /*33e0*/  FSETP.GEU.AND P2, PT, R6, R7, PT ;  /* 0x000000070600720b */ /* 0x010fe40003f4e000 */
[----:B------:R-:W-:-:S11]  /*33f0*/  @P1 SEL R17, R5, R17, P0 ;  /* 0x0000001105111207 */ /* 0x000fd60000000000 */
[----:B-----5:R-:W-:-:S04]  /*3400*/  @P2 ISETP.GE.U32.AND P0, PT, R16, R14, PT ;  /* 0x0000000e1000220c */ /* 0x020fc80003f06070 */
[----:B------:R-:W-:-:S04]  /*3410*/  @P2 ISETP.GE.AND.EX P0, PT, R17, R15, PT, P0 ;  /* 0x0000000f1100220c */ /* 0x000fc80003f06300 */
[----:B------:R-:W-:-:S04]  /*3420*/  @P2 FSETP.LT.OR P0, PT, R7, R6, !P0 ;  /* 0x000000060700220b */ /* 0x000fc80004701400 */
[----:B------:R-:W-:Y:S02]  /*3430*/  @P2 FSEL R7, R6, R7, P0 ;  /* 0x0000000706072208 */ /* 0x000fe40000000000 */
[----:B------:R-:W-:Y:S02]  /*3440*/  @P2 SEL R14, R16, R14, P0 ;  /* 0x0000000e100e2207 */ /* 0x000fe40000000000 */
[----:B------:R-:W-:Y:S02]  /*3450*/  FSETP.GEU.AND P1, PT, R7, R10, PT ;  /* 0x0000000a0700720b */ /* 0x000fe40003f2e000 */
[----:B------:R-:W-:-:S11]  /*3460*/  @P2 SEL R15, R17, R15, P0 ;  /* 0x0000000f110f2207 */ /* 0x000fd60000000000 */
[----:B------:R-:W-:-:S04]  /*3470*/  @P1 ISETP.GE.U32.AND P0, PT, R14, R12, PT ;  /* 0x0000000c0e00120c */ /* 0x000fc80003f06070 */
        /* <DEDUP_REMOVED lines=11> */
[----:B------:R-:W-:Y:S01]  /*3530*/  @P2 SEL R9, R13, R9, P0 ;  /* 0x000000090d092207 */ /* 0x000fe20000000000 */
[----:B------:R-:W-:Y:S06]  /*3540*/  BRA.U !UP0, `(.L_x_71) ;  /* 0x0000000908dc7547 */ /* 0x000fec000b800000 */
[----:B------:R-:W-:Y:S01]  /*3550*/  UIADD3 UR9, UP0, UPT, UR8, -0xa00, URZ ;  /* 0xfffff60008097890 */ /* 0x000fe2000ff1e0ff */
[----:B------:R-:W-:Y:S02]  /*3560*/  IMAD.MOV.U32 R3, RZ, RZ, 0x500 ;  /* 0x00000500ff037424 */ /* 0x000fe400078e00ff */
[----:B------:R-:W-:Y:S01]  /*3570*/  IMAD.MOV.U32 R2, RZ, RZ, RZ ;  /* 0x000000ffff027224 */ /* 0x000fe200078e00ff */
[----:B------:R-:W-:Y:S02]  /*3580*/  ULEA.HI.X.SX32 UR8, UR8, 0xffffffff, 0x1, UP0 ;  /* 0xffffffff08087891 */ /* 0x000fe400080f0eff */
[----:B------:R-:W-:Y:S02]  /*3590*/  UIMAD.WIDE.U32 UR12, UR9, -0x33333333, URZ ;  /* 0xcccccccd090c78a5 */ /* 0x000fe4000f8e00ff */
[----:B------:R-:W-:Y:S02]  /*35a0*/  UIMAD.WIDE.U32 UR4, UR8, -0x33333333, URZ ;  /* 0xcccccccd080478a5 */ /* 0x000fe4000f8e00ff */
[----:B------:R-:W-:-:S02]  /*35b0*/  UISETP.GE.U32.AND UP1, UPT, UR9, 0x500, UPT ;  /* 0x000005000900788c */ /* 0x000fc4000bf26070 */
[----:B------:R-:W-:Y:S02]  /*35c0*/  UIMAD.WIDE.U32 UR4, UP0, UR9, -0x33333334, UR4 ;  /* 0xcccccccc090478a5 */ /* 0x000fe4000f800004 */
[----:B------:R-:W-:Y:S02]  /*35d0*/  UISETP.GE.U32.AND.EX UP1, UPT, UR8, URZ, UPT, UP1 ;  /* 0x000000ff0800728c */ /* 0x000fe4000bf26110 */
[----:B------:R-:W-:Y:S02]  /*35e0*/  UIADD3.X UR7, UPT, UPT, URZ, URZ, URZ, UP0, !UPT ;  /* 0x000000ffff077290 */ /* 0x000fe400087fe4ff */
[----:B------:R-:W-:Y:S01]  /*35f0*/  UIADD3 URZ, UP0, UPT, UR13, UR4, URZ ;  /* 0x000000040dff7290 */ /* 0x000fe2000ff1e0ff */
[----:B------:R-:W-:-:S03]  /*3600*/  UMOV UR6, UR5 ;  /* 0x0000000500067c82 */ /* 0x000fc60008000000 */
[----:B------:R-:W-:-:S04]  /*3610*/  UIMAD.WIDE.U32.X UR4, UR8, -0x33333334, UR6, UP0 ;  /* 0xcccccccc080478a5 */ /* 0x000fc800080e0406 */
[----:B------:R-:W-:-:S04]  /*3620*/  USHF.R.U64 UR6, UR4, 0xa, UR5 ;  /* 0x0000000a04067899 */ /* 0x000fc80008001205 */
[----:B------:R-:W-:-:S04]  /*3630*/  ULOP3.LUT UR7, UR6, 0x1, URZ, 0xc0, !UPT ;  /* 0x0000000106077892 */ /* 0x000fc8000f8ec0ff */
[----:B------:R-:W-:-:S04]  /*3640*/  UISETP.NE.U32.AND UP0, UPT, UR7, 0x1, UPT ;  /* 0x000000010700788c */ /* 0x000fc8000bf05070 */
[----:B------:R-:W-:Y:S01]  /*3650*/  UISETP.NE.U32.AND.EX UP0, UPT, URZ, URZ, UPT, UP0 ;  /* 0x000000ffff00728c */ /* 0x000fe2000bf05100 */
[----:B------:R-:W-:Y:S10]  /*3660*/  BRA.U !UP1, `(.L_x_72) ;  /* 0x0000000509b87547 */ /* 0x000ff4000b800000 */
[----:B------:R-:W0:Y:S01]  /*3670*/  LDCU.64 UR8, c[0x0][0x380] ;  /* 0x00007000ff0877ac */ /* 0x000e220008000a00 */
[----:B------:R-:W-:Y:S02]  /*3680*/  IMAD.MOV.U32 R3, RZ, RZ, 0x500 ;  /* 0x00000500ff037424 */ /* 0x000fe400078e00ff */
[----:B------:R-:W-:Y:S01]  /*3690*/  IMAD.MOV.U32 R2, RZ, RZ, RZ ;  /* 0x000000ffff027224 */ /* 0x000fe200078e00ff */
[----:B------:R-:W-:-:S04]  /*36a0*/  UIADD3 UR4, UP1, UPT, UR6, 0x1, URZ ;  /* 0x0000000106047890 */ /* 0x000fc8000ff3e0ff */
[----:B------:R-:W-:Y:S02]  /*36b0*/  ULEA.HI.X UR5, UR5, URZ, URZ, 0x16, UP1 ;  /* 0x000000ff05057291 */ /* 0x000fe400088fb4ff */
[----:B------:R-:W-:Y:S02]  /*36c0*/  ULOP3.LUT UR4, UR4, 0xfffffffe, URZ, 0xc0, !UPT ;  /* 0xfffffffe04047892 */ /* 0x000fe4000f8ec0ff */
[----:B------:R-:W-:Y:S01]  /*36d0*/  ULOP3.LUT UR5, UR5, 0x7fffff, URZ, 0xc0, !UPT ;  /* 0x007fffff05057892 */ /* 0x000fe2000f8ec0ff */
[----:B0-----:R-:W-:-:S04]  /*36e0*/  LEA R28, P0, R0, UR8, 0x4 ;  /* 0x00000008001c7c11 */ /* 0x001fc8000f8020ff */
[----:B------:R-:W-:Y:S02]  /*36f0*/  IADD3 R28, P1, PT, R28, 0xe008, RZ ;  /* 0x0000e0081c1c7810 */ /* 0x000fe40007f3e0ff */
[----:B------:R-:W-:-:S05]  /*3700*/  LEA.HI.X R29, R0, UR9, RZ, 0x4, P0 ;  /* 0x00000009001d7c11 */ /* 0x000fca00080f24ff */
[----:B------:R-:W-:-:S07]  /*3710*/  IMAD.X R29, RZ, RZ, R29, P1 ;  /* 0x000000ffff1d7224 */ /* 0x000fce00008e061d */
.L_x_73:
[----:B------:R-:W2:Y:S04]  /*3720*/  LDG.E.CONSTANT R25, desc[UR10][R28.64+-0x9008] ;  /* 0xff6ff80a1c197981 */ /* 0x000ea8000c1e9900 */
[----:B------:R-:W3:Y:S04]  /*3730*/  LDG.E.64.CONSTANT R22, desc[UR10][R28.64+-0x9000] ;  /* 0xff70000a1c167981 */ /* 0x000ee8000c1e9b00 */
[----:B------:R-:W4:Y:S04]  /*3740*/  LDG.E.CONSTANT R27, desc[UR10][R28.64+-0x8008] ;  /* 0xff7ff80a1c1b7981 */ /* 0x000f28000c1e9900 */
[----:B------:R-:W5:Y:S04]  /*3750*/  LDG.E.64.CONSTANT R10, desc[UR10][R28.64+-0x8000] ;  /* 0xff80000a1c0a7981 */ /* 0x000f68000c1e9b00 */
[----:B------:R-:W5:Y:S04]  /*3760*/  LDG.E.CONSTANT R4, desc[UR10][R28.64+-0x7008] ;  /* 0xff8ff80a1c047981 */ /* 0x000f68000c1e9900 */
        /* <DEDUP_REMOVED lines=8> */
[----:B------:R-:W5:Y:S01]  /*37f0*/  LDG.E.64.CONSTANT R20, desc[UR10][R28.64+-0x3000] ;  /* 0xffd0000a1c147981 */ /* 0x000f62000c1e9b00 */
[----:B--2---:R-:W-:-:S13]  /*3800*/  FSETP.GEU.AND P1, PT, R26, R25, PT ;  /* 0x000000191a00720b */ /* 0x004fda0003f2e000 */
[----:B---3--:R-:W-:-:S04]  /*3810*/  @P1 ISETP.GE.U32.AND P0, PT, R8, R22, PT ;  /* 0x000000160800120c */ /* 0x008fc80003f06070 */
[----:B------:R-:W-:-:S04]  /*3820*/  @P1 ISETP.GE.AND.EX P0, PT, R9, R23, PT, P0 ;  /* 0x000000170900120c */ /* 0x000fc80003f06300 */
[----:B------:R-:W-:-:S04]  /*3830*/  @P1 FSETP.LT.OR P0, PT, R25, R26, !P0 ;  /* 0x0000001a1900120b */ /* 0x000fc80004701400 */
[----:B------:R-:W-:Y:S02]  /*3840*/  @P1 FSEL R25, R26, R25, P0 ;  /* 0x000000191a191208 */ /* 0x000fe40000000000 */
[----:B------:R-:W-:Y:S01]  /*3850*/  @P1 SEL R22, R8, R22, P0 ;  /* 0x0000001608161207 */ /* 0x000fe20000000000 */
[----:B------:R-:W2:Y:S01]  /*3860*/  LDG.E.CONSTANT R26, desc[UR10][R28.64+-0x8] ;  /* 0xfffff80a1c1a7981 */ /* 0x000ea2000c1e9900 */
[----:B----4-:R-:W-:Y:S02]  /*3870*/  FSETP.GEU.AND P2, PT, R25, R27, PT ;  /* 0x0000001b1900720b */ /* 0x010fe40003f4e000 */
[----:B------:R-:W-:Y:S02]  /*3880*/  @P1 SEL R23, R9, R23, P0 ;  /* 0x0000001709171207 */ /* 0x000fe40000000000 */
[----:B------:R0:W3:Y:S09]  /*3890*/  LDG.E.64.CONSTANT R8, desc[UR10][R28.64] ;  /* 0x0000000a1c087981 */ /* 0x0000f2000c1e9b00 */
[----:B-----5:R-:W-:-:S04]  /*38a0*/  @P2 ISETP.GE.U32.AND P0, PT, R22, R10, PT ;  /* 0x0000000a1600220c */ /* 0x020fc80003f06070 */
[----:B------:R-:W-:-:S04]  /*38b0*/  @P2 ISETP.GE.AND.EX P0, PT, R23, R11, PT, P0 ;  /* 0x0000000b1700220c */ /* 0x000fc80003f06300 */
[----:B------:R-:W-:-:S04]  /*38c0*/  @P2 FSETP.LT.OR P0, PT, R27, R25, !P0 ;  /* 0x000000191b00220b */ /* 0x000fc80004701400 */
[----:B------:R-:W-:Y:S02]  /*38d0*/  @P2 FSEL R27, R25, R27, P0 ;  /* 0x0000001b191b2208 */ /* 0x000fe40000000000 */
[----:B------:R-:W4:Y:S02]  /*38e0*/  LDG.E.CONSTANT R25, desc[UR10][R28.64+-0x2008] ;  /* 0xffdff80a1c197981 */ /* 0x000f24000c1e9900 */
[----:B------:R-:W-:Y:S02]  /*38f0*/  FSETP.GEU.AND P1, PT, R27, R4, PT ;  /* 0x000000041b00720b */ /* 0x000fe40003f2e000 */
[----:B------:R-:W-:Y:S02]  /*3900*/  @P2 SEL R10, R22, R10, P0 ;  /* 0x0000000a160a2207 */ /* 0x000fe40000000000 */
[----:B------:R-:W-:Y:S02]  /*3910*/  @P2 SEL R11, R23, R11, P0 ;  /* 0x0000000b170b2207 */ /* 0x000fe40000000000 */
[----:B------:R-:W5:Y:S07]  /*3920*/  LDG.E.64.CONSTANT R22, desc[UR10][R28.64+-0x2000] ;  /* 0xffe0000a1c167981 */ /* 0x000f6e000c1e9b00 */
[----:B------:R-:W-:-:S04]  /*3930*/  @P1 ISETP.GE.U32.AND P0, PT, R10, R12, PT ;  /* 0x0000000c0a00120c */ /* 0x000fc80003f06070 */
[----:B------:R-:W-:-:S04]  /*3940*/  @P1 ISETP.GE.AND.EX P0, PT, R11, R13, PT, P0 ;  /* 0x0000000d0b00120c */ /* 0x000fc80003f06300 */
[----:B------:R-:W-:-:S04]  /*3950*/  @P1 FSETP.LT.OR P0, PT, R4, R27, !P0 ;  /* 0x0000001b0400120b */ /* 0x000fc80004701400 */
[----:B------:R-:W-:Y:S02]  /*3960*/  @P1 FSEL R4, R27, R4, P0 ;  /* 0x000000041b041208 */ /* 0x000fe40000000000 */
[----:B------:R-:W2:Y:S01]  /*3970*/  LDG.E.CONSTANT R27, desc[UR10][R28.64+-0x1008] ;  /* 0xffeff80a1c1b7981 */ /* 0x000ea2000c1e9900 */
[----:B------:R-:W-:Y:S02]  /*3980*/  @P1 SEL R12, R10, R12, P0 ;  /* 0x0000000c0a0c1207 */ /* 0x000fe40000000000 */
[----:B------:R-:W-:Y:S02]  /*3990*/  @P1 SEL R13, R11, R13, P0 ;  /* 0x0000000d0b0d1207 */ /* 0x000fe40000000000 */
[----:B------:R-:W3:Y:S01]  /*39a0*/  LDG.E.64.CONSTANT R10, desc[UR10][R28.64+-0x1000] ;  /* 0xfff0000a1c0a7981 */ /* 0x000ee2000c1e9b00 */
[----:B------:R-:W-:-:S13]  /*39b0*/  FSETP.GEU.AND P2, PT, R4, R5, PT ;  /* 0x000000050400720b */ /* 0x000fda0003f4e000 */
[----:B------:R-:W-:-:S04]  /*39c0*/  @P2 ISETP.GE.U32.AND P0, PT, R12, R14, PT ;  /* 0x0000000e0c00220c */ /* 0x000fc80003f06070 */
[----:B------:R-:W-:-:S04]  /*39d0*/  @P2 ISETP.GE.AND.EX P0, PT, R13, R15, PT, P0 ;  /* 0x0000000f0d00220c */ /* 0x000fc80003f06300 */
[----:B------:R-:W-:-:S04]  /*39e0*/  @P2 FSETP.LT.OR P0, PT, R5, R4, !P0 ;  /* 0x000000040500220b */ /* 0x000fc80004701400 */
[----:B------:R-:W-:-:S04]  /*39f0*/  @P2 FSEL R5, R4, R5, P0 ;  /* 0x0000000504052208 */ /* 0x000fc80000000000 */
[----:B------:R-:W-:Y:S02]  /*3a00*/  FSETP.GEU.AND P1, PT, R5, R6, PT ;  /* 0x000000060500720b */ /* 0x000fe40003f2e000 */
[----:B------:R-:W-:Y:S02]  /*3a10*/  @P2 SEL R14, R12, R14, P0 ;  /* 0x0000000e0c0e2207 */ /* 0x000fe40000000000 */
[----:B------:R-:W-:-:S09]  /*3a20*/  @P2 SEL R15, R13, R15, P0 ;  /* 0x0000000f0d0f2207 */ /* 0x000fd20000000000 */
        /* <DEDUP_REMOVED lines=17> */
[----:B------:R-:W-:Y:S02]  /*3b40*/  @P1 FSEL R24, R7, R24, P0 ;  /* 0x0000001807181208 */ /* 0x000fe40000000000 */
[----:B------:R-:W-:Y:S02]  /*3b50*/  @P1 SEL R20, R18, R20, P0 ;  /* 0x0000001412141207 */ /* 0x000fe40000000000 */
[----:B------:R-:W-:Y:S01]  /*3b60*/  @P1 SEL R21, R19, R21, P0 ;  /* 0x0000001513151207 */ /* 0x000fe20000000000 */
[----:B------:R-:W-:-:S04]  /*3b70*/  UIADD3 UR4, UP1, UPT, UR4, -0x2, URZ ;  /* 0xfffffffe04047890 */ /* 0x000fc8000ff3e0ff */
[----:B------:R-:W-:Y:S02]  /*3b80*/  UIADD3.X UR5, UPT, UPT, UR5, -0x1, URZ, UP1, !UPT ;  /* 0xffffffff05057890 */ /* 0x000fe40008ffe4ff */
[----:B------:R-:W-:-:S04]  /*3b90*/  UISETP.NE.U32.AND UP1, UPT, UR4, URZ, UPT ;  /* 0x000000ff0400728c */ /* 0x000fc8000bf25070 */
[----:B------:R-:W-:Y:S01]  /*3ba0*/  UISETP.NE.AND.EX UP1, UPT, UR5, URZ, UPT, UP1 ;  /* 0x000000ff0500728c */ /* 0x000fe2000bf25310 */
[----:B----4-:R-:W-:-:S13]  /*3bb0*/  FSETP.GEU.AND P2, PT, R24, R25, PT ;  /* 0x000000191800720b */ /* 0x010fda0003f4e000 */
[----:B-----5:R-:W-:-:S04]  /*3bc0*/  @P2 ISETP.GE.U32.AND P0, PT, R20, R22, PT ;  /* 0x000000161400220c */ /* 0x020fc80003f06070 */
[----:B------:R-:W-:-:S04]  /*3bd0*/  @P2 ISETP.GE.AND.EX P0, PT, R21, R23, PT, P0 ;  /* 0x000000171500220c */ /* 0x000fc80003f06300 */
[----:B------:R-:W-:-:S04]  /*3be0*/  @P2 FSETP.LT.OR P0, PT, R25, R24, !P0 ;  /* 0x000000181900220b */ /* 0x000fc80004701400 */
[----:B------:R-:W-:-:S04]  /*3bf0*/  @P2 FSEL R25, R24, R25, P0 ;  /* 0x0000001918192208 */ /* 0x000fc80000000000 */
[----:B--2---:R-:W-:Y:S02]  /*3c00*/  FSETP.GEU.AND P3, PT, R25, R27, PT ;  /* 0x0000001b1900720b */ /* 0x004fe40003f6e000 */
[----:B------:R-:W-:Y:S02]  /*3c10*/  @P2 SEL R22, R20, R22, P0 ;  /* 0x0000001614162207 */ /* 0x000fe40000000000 */
[----:B------:R-:W-:-:S09]  /*3c20*/  @P2 SEL R23, R21, R23, P0 ;  /* 0x0000001715172207 */ /* 0x000fd20000000000 */
[----:B---3--:R-:W-:-:S04]  /*3c30*/  @P3 ISETP.GE.U32.AND P0, PT, R22, R10, PT ;  /* 0x0000000a1600320c */ /* 0x008fc80003f06070 */
[----:B------:R-:W-:-:S04]  /*3c40*/  @P3 ISETP.GE.AND.EX P0, PT, R23, R11, PT, P0 ;  /* 0x0000000b1700320c */ /* 0x000fc80003f06300 */
[----:B------:R-:W-:-:S04]  /*3c50*/  @P3 FSETP.LT.OR P0, PT, R27, R25, !P0 ;  /* 0x000000191b00320b */ /* 0x000fc80004701400 */
[----:B------:R-:W-:-:S04]  /*3c60*/  @P3 FSEL R27, R25, R27, P0 ;  /* 0x0000001b191b3208 */ /* 0x000fc80000000000 */
[----:B------:R-:W-:Y:S02]  /*3c70*/  FSETP.GEU.AND P1, PT, R27, R26, PT ;  /* 0x0000001a1b00720b */ /* 0x000fe40003f2e000 */
[----:B------:R-:W-:Y:S02]  /*3c80*/  @P3 SEL R10, R22, R10, P0 ;  /* 0x0000000a160a3207 */ /* 0x000fe40000000000 */
[----:B------:R-:W-:Y:S02]  /*3c90*/  @P3 SEL R11, R23, R11, P0 ;  /* 0x0000000b170b3207 */ /* 0x000fe40000000000 */
[----:B0-----:R-:W-:-:S07]  /*3ca0*/  IADD3 R28, P3, PT, R28, 0xa000, RZ ;  /* 0x0000a0001c1c7810 */ /* 0x001fce0007f7e0ff */
[----:B------:R-:W-:-:S04]  /*3cb0*/  @P1 ISETP.GE.U32.AND P0, PT, R10, R8, PT ;  /* 0x000000080a00120c */ /* 0x000fc80003f06070 */
[----:B------:R-:W-:Y:S02]  /*3cc0*/  @P1 ISETP.GE.AND.EX P0, PT, R11, R9, PT, P0 ;  /* 0x000000090b00120c */ /* 0x000fe40003f06300 */
[----:B------:R-:W-:Y:S02]  /*3cd0*/  IADD3 R3, P2, PT, R3, 0xa00, RZ ;  /* 0x00000a0003037810 */ /* 0x000fe40007f5e0ff */
[----:B------:R-:W-:Y:S01]  /*3ce0*/  @P1 FSETP.LT.OR P0, PT, R26, R27, !P0 ;  /* 0x0000001b1a00120b */ /* 0x000fe20004701400 */
[----:B------:R-:W-:Y:S02]  /*3cf0*/  IMAD.X R29, RZ, RZ, R29, P3 ;  /* 0x000000ffff1d7224 */ /* 0x000fe400018e061d */
[----:B------:R-:W-:Y:S01]  /*3d00*/  IMAD.X R2, RZ, RZ, R2, P2 ;  /* 0x000000ffff027224 */ /* 0x000fe200010e0602 */
[----:B------:R-:W-:Y:S02]  /*3d10*/  @P1 FSEL R26, R27, R26, P0 ;  /* 0x0000001a1b1a1208 */ /* 0x000fe40000000000 */
[----:B------:R-:W-:-:S02]  /*3d20*/  @P1 SEL R8, R10, R8, P0 ;  /* 0x000000080a081207 */ /* 0x000fc40000000000 */
[----:B------:R-:W-:Y:S01]  /*3d30*/  @P1 SEL R9, R11, R9, P0 ;  /* 0x000000090b091207 */ /* 0x000fe20000000000 */
[----:B------:R-:W-:Y:S06]  /*3d40*/  BRA.U UP1, `(.L_x_73) ;  /* 0xfffffff901747547 */ /* 0x000fec000b83ffff */
.L_x_72:
[----:B------:R-:W-:Y:S05]  /*3d50*/  BRA.U !UP0, `(.L_x_71) ;  /* 0x0000000108d87547 */ /* 0x000fea000b800000 */
[----:B------:R-:W0:Y:S02]  /*3d60*/  LDC.64 R4, c[0x0][0x380] ;  /* 0x0000e000ff047b82 */ /* 0x000e240000000a00 */
[----:B0-----:R-:W-:-:S03]  /*3d70*/  IMAD.WIDE.U32 R4, R0, 0x10, R4 ;  /* 0x0000001000047825 */ /* 0x001fc600078e0004 */
[----:B------:R-:W-:-:S04]  /*3d80*/  LEA R14, P0, R3, R4, 0x4 ;  /* 0x00000004030e7211 */ /* 0x000fc800078020ff */
[----:B------:R-:W-:-:S05]  /*3d90*/  LEA.HI.X R15, R3, R5, R2, 0x4, P0 ;  /* 0x00000005030f7211 */ /* 0x000fca00000f2402 */
        /* <DEDUP_REMOVED lines=38> */
[----:B------:R-:W-:Y:S02]  /*4000*/  @P2 SEL R13, R5, R13, P0 ;  /* 0x0000000d050d2207 */ /* 0x000fe40000000000 */
[----:B------:R-:W-:-:S05]  /*4010*/  IADD3 R3, P2, PT, R3, 0x500, RZ ;  /* 0x0000050003037810 */ /* 0x000fca0007f5e0ff */
[----:B------:R-:W-:-:S04]  /*4020*/  IMAD.X R2, RZ, RZ, R2, P2 ;  /* 0x000000ffff027224 */ /* 0x000fc800010e0602 */
[----:B------:R-:W-:-:S04]  /*4030*/  @P1 ISETP.GE.U32.AND P0, PT, R12, R16, PT ;  /* 0x000000100c00120c */ /* 0x000fc80003f06070 */
[----:B------:R-:W-:-:S04]  /*4040*/  @P1 ISETP.GE.AND.EX P0, PT, R13, R17, PT, P0 ;  /* 0x000000110d00120c */ /* 0x000fc80003f06300 */
[----:B------:R-:W-:-:S04]  /*4050*/  @P1 FSETP.LT.OR P0, PT, R23, R20, !P0 ;  /* 0x000000141700120b */ /* 0x000fc80004701400 */
[----:B------:R-:W-:Y:S02]  /*4060*/  @P1 SEL R16, R12, R16, P0 ;  /* 0x000000100c101207 */ /* 0x000fe40000000000 */
[----:B------:R-:W-:Y:S02]  /*4070*/  @P1 SEL R17, R13, R17, P0 ;  /* 0x000000110d111207 */ /* 0x000fe40000000000 */
[----:B------:R-:W-:Y:S01]  /*4080*/  @P1 FSEL R23, R20, R23, P0 ;  /* 0x0000001714171208 */ /* 0x000fe20000000000 */
[----:B------:R-:W-:Y:S02]  /*4090*/  IMAD.MOV.U32 R8, RZ, RZ, R16 ;  /* 0x000000ffff087224 */ /* 0x000fe400078e0010 */
[----:B------:R-:W-:Y:S02]  /*40a0*/  IMAD.MOV.U32 R9, RZ, RZ, R17 ;  /* 0x000000ffff097224 */ /* 0x000fe400078e0011 */
[----:B------:R-:W-:-:S07]  /*40b0*/  IMAD.MOV.U32 R26, RZ, RZ, R23 ;  /* 0x000000ffff1a7224 */ /* 0x000fce00078e0017 */
.L_x_71:
[----:B------:R-:W0:Y:S02]  /*40c0*/  LDCU UR4, c[0x0][0x390] ;  /* 0x00007200ff0477ac */ /* 0x000e240008000800 */
[----:B0-----:R-:W-:Y:S02]  /*40d0*/  USHF.R.S32.HI UR5, URZ, 0x1f, UR4 ;  /* 0x0000001fff057899 */ /* 0x001fe40008011404 */
[----:B------:R-:W-:-:S04]  /*40e0*/  ISETP.GE.U32.AND P0, PT, R3, UR4, PT ;  /* 0x0000000403007c0c */ /* 0x000fc8000bf06070 */
[----:B------:R-:W-:-:S13]  /*40f0*/  ISETP.GE.AND.EX P0, PT, R2, UR5, PT, P0 ;  /* 0x0000000502007c0c */ /* 0x000fda000bf06300 */
[----:B------:R-:W-:Y:S05]  /*4100*/  @P0 BRA `(.L_x_74) ;  /* 0x0000000800480947 */ /* 0x000fea0003800000 */
[----:B------:R-:W-:Y:S01]  /*4110*/  IADD3 R5, PT, PT, -R3, UR4, RZ ;  /* 0x0000000403057c10 */ /* 0x000fe2000fffe1ff */
[----:B------:R-:W-:Y:S03]  /*4120*/  BSSY.RECONVERGENT B1, `(.L_x_74) ;  /* 0x0000090000017945 */ /* 0x000fe60003800200 */
[----:B------:R-:W-:-:S13]  /*4130*/  ISETP.GE.AND P0, PT, R0, R5, PT ;  /* 0x000000050000720c */ /* 0x000fda0003f06270 */
[----:B------:R-:W-:Y:S05]  /*4140*/  @P0 BRA `(.L_x_75) ;  /* 0x0000000800340947 */ /* 0x000fea0003800000 */
[----:B------:R-:W-:Y:S01]  /*4150*/  LOP3.LUT R4, RZ, R0, RZ, 0x33, !PT ;  /* 0x00000000ff047212 */ /* 0x000fe200078e33ff */
[----:B------:R-:W-:Y:S03]  /*4160*/  BSSY.RECONVERGENT B2, `(.L_x_76) ;  /* 0x000002d000027945 */ /* 0x000fe60003800200 */
[----:B------:R-:W-:-:S04]  /*4170*/  IADD3 R14, PT, PT, -R3, UR4, R4 ;  /* 0x00000004030e7c10 */ /* 0x000fc8000fffe104 */
[----:B------:R-:W-:-:S04]  /*4180*/  LOP3.LUT R4, R14, 0x300, RZ, 0xc0, !PT ;  /* 0x000003000e047812 */ /* 0x000fc800078ec0ff */
[----:B------:R-:W-:Y:S01]  /*4190*/  ISETP.NE.AND P0, PT, R4, 0x300, PT ;  /* 0x000003000400780c */ /* 0x000fe20003f05270 */
[----:B------:R-:W-:-:S12]  /*41a0*/  IMAD.MOV.U32 R4, RZ, RZ, R0 ;  /* 0x000000ffff047224 */ /* 0x000fd800078e0000 */
[----:B------:R-:W-:Y:S05]  /*41b0*/  @!P0 BRA `(.L_x_77) ;  /* 0x00000000009c8947 */ /* 0x000fea0003800000 */
[----:B------:R-:W0:Y:S01]  /*41c0*/  LDCU.64 UR6, c[0x0][0x380] ;  /* 0x00007000ff0677ac */ /* 0x000e220008000a00 */
[----:B------:R-:W-:Y:S02]  /*41d0*/  IADD3 R11, P0, PT, R0, R3, RZ ;  /* 0x00000003000b7210 */ /* 0x000fe40007f1e0ff */
[----:B------:R-:W-:-:S03]  /*41e0*/  LEA.HI R4, R14, 0x1, RZ, 0x18 ;  /* 0x000000010e047811 */ /* 0x000fc600078fc0ff */
[----:B------:R-:W-:Y:S01]  /*41f0*/  IMAD.X R10, RZ, RZ, R2, P0 ;  /* 0x000000ffff0a7224 */ /* 0x000fe200000e0602 */
[----:B------:R-:W-:Y:S01]  /*4200*/  LOP3.LUT R6, R4, 0x3, RZ, 0xc0, !PT ;  /* 0x0000000304067812 */ /* 0x000fe200078ec0ff */
[----:B------:R-:W-:-:S04]  /*4210*/  IMAD.MOV.U32 R4, RZ, RZ, R0 ;  /* 0x000000ffff047224 */ /* 0x000fc800078e0000 */
[----:B------:R-:W-:Y:S01]  /*4220*/  IMAD.MOV R12, RZ, RZ, -R6 ;  /* 0x000000ffff0c7224 */ /* 0x000fe200078e0a06 */
[----:B0-----:R-:W-:-:S04]  /*4230*/  LEA R13, P1, R11, UR6, 0x4 ;  /* 0x000000060b0d7c11 */ /* 0x001fc8000f8220ff */
[----:B------:R-:W-:-:S09]  /*4240*/  LEA.HI.X R11, R11, UR7, R10, 0x4, P1 ;  /* 0x000000070b0b7c11 */ /* 0x000fd200088f240a */
.L_x_80:
[----:B------:R-:W-:-:S05]  /*4250*/  IMAD.MOV.U32 R10, RZ, RZ, R13 ;  /* 0x000000ffff0a7224 */ /* 0x000fca00078e000d */
[----:B------:R-:W2:Y:S04]  /*4260*/  LDG.E.CONSTANT R16, desc[UR10][R10.64] ;  /* 0x0000000a0a107981 */ /* 0x000ea8000c1e9900 */
[----:B------:R-:W3:Y:S01]  /*4270*/  LDG.E.64.CONSTANT R6, desc[UR10][R10.64+0x8] ;  /* 0x0000080a0a067981 */ /* 0x000ee2000c1e9b00 */
[----:B------:R-:W-:Y:S01]  /*4280*/  VIADD R12, R12, 0x1 ;  /* 0x000000010c0c7836 */ /* 0x000fe20000000000 */
[----:B------:R-:W-:Y:S01]  /*4290*/  BSSY.RECONVERGENT B3, `(.L_x_78) ;  /* 0x0000016000037945 */ /* 0x000fe20003800200 */
[----:B------:R-:W-:Y:S01]  /*42a0*/  IMAD.MOV.U32 R17, RZ, RZ, R8 ;  /* 0x000000ffff117224 */ /* 0x000fe200078e0008 */
        /* <DEDUP_REMOVED lines=20> */
.L_x_79:
[----:B------:R-:W-:Y:S05]  /*43f0*/  BSYNC.RECONVERGENT B3 ;  /* 0x0000000000037941 */ /* 0x000fea0003800200 */
.L_x_78:
[----:B------:R-:W-:Y:S02]  /*4400*/  IMAD.X R11, RZ, RZ, R11, P3 ;  /* 0x000000ffff0b7224 */ /* 0x000fe400018e060b */
[----:B------:R-:W-:Y:S01]  /*4410*/  VIADD R4, R4, 0x100 ;  /* 0x0000010004047836 */ /* 0x000fe20000000000 */
[----:B------:R-:W-:Y:S06]  /*4420*/  @P2 BRA `(.L_x_80) ;  /* 0xfffffffc00882947 */ /* 0x000fec000383ffff */
.L_x_77:
[----:B------:R-:W-:Y:S05]  /*4430*/  BSYNC.RECONVERGENT B2 ;  /* 0x0000000000027941 */ /* 0x000fea0003800200 */
.L_x_76:
[----:B------:R-:W-:-:S13]  /*4440*/  ISETP.GE.U32.AND P0, PT, R14, 0x300, PT ;  /* 0x000003000e00780c */ /* 0x000fda0003f06070 */
[----:B------:R-:W-:Y:S05]  /*4450*/  @!P0 BRA `(.L_x_75) ;  /* 0x0000000400708947 */ /* 0x000fea0003800000 */
[----:B------:R-:W0:Y:S01]  /*4460*/  LDCU.64 UR6, c[0x0][0x380] ;  /* 0x00007000ff0677ac */ /* 0x000e220008000a00 */
[----:B------:R-:W-:-:S05]  /*4470*/  IADD3 R3, P0, PT, R4, R3, RZ ;  /* 0x0000000304037210 */ /* 0x000fca0007f1e0ff */
[----:B------:R-:W-:Y:S01]  /*4480*/  IMAD.X R2, RZ, RZ, R2, P0 ;  /* 0x000000ffff027224 */ /* 0x000fe200000e0602 */
[----:B0-----:R-:W-:-:S04]  /*4490*/  LEA R10, P1, R3, UR6, 0x4 ;  /* 0x00000006030a7c11 */ /* 0x001fc8000f8220ff */
[----:B------:R-:W-:Y:S02]  /*44a0*/  IADD3 R10, P0, PT, R10, 0x3008, RZ ;  /* 0x000030080a0a7810 */ /* 0x000fe40007f1e0ff */
[----:B------:R-:W-:-:S05]  /*44b0*/  LEA.HI.X R11, R3, UR7, R2, 0x4, P1 ;  /* 0x00000007030b7c11 */ /* 0x000fca00088f2402 */
[----:B------:R-:W-:-:S07]  /*44c0*/  IMAD.X R11, RZ, RZ, R11, P0 ;  /* 0x000000ffff0b7224 */ /* 0x000fce00000e060b */
.L_x_89:
[----:B------:R-:W2:Y:S04]  /*44d0*/  LDG.E.CONSTANT R17, desc[UR10][R10.64+-0x3008] ;  /* 0xffcff80a0a117981 */ /* 0x000ea8000c1e9900 */
[----:B------:R-:W3:Y:S04]  /*44e0*/  LDG.E.64.CONSTANT R14, desc[UR10][R10.64+-0x3000] ;  /* 0xffd0000a0a0e7981 */ /* 0x000ee8000c1e9b00 */
[----:B------:R0:W5:Y:S04]  /*44f0*/  LDG.E.CONSTANT R23, desc[UR10][R10.64+-0x2008] ;  /* 0xffdff80a0a177981 */ /* 0x000168000c1e9900 */
        /* <DEDUP_REMOVED lines=22> */
.L_x_82:
[----:B------:R-:W-:Y:S05]  /*4660*/  BSYNC.RECONVERGENT B2 ;  /* 0x0000000000027941 */ /* 0x000fea0003800200 */
.L_x_81:
        /* <DEDUP_REMOVED lines=17> */
.L_x_84:
[----:B------:R-:W-:Y:S05]  /*4780*/  BSYNC.RECONVERGENT B2 ;  /* 0x0000000000027941 */ /* 0x000fea0003800200 */
.L_x_83:
        /* <DEDUP_REMOVED lines=17> */
.L_x_86:
[----:B------:R-:W-:Y:S05]  /*48a0*/  BSYNC.RECONVERGENT B2 ;  /* 0x0000000000027941 */ /* 0x000fea0003800200 */
.L_x_85:
        /* <DEDUP_REMOVED lines=17> */
.L_x_88:
[----:B------:R-:W-:Y:S05]  /*49c0*/  BSYNC.RECONVERGENT B2 ;  /* 0x0000000000027941 */ /* 0x000fea0003800200 */
.L_x_87:
[----:B------:R-:W-:Y:S01]  /*49d0*/  VIADD R4, R4, 0x400 ;  /* 0x0000040004047836 */ /* 0x000fe20000000000 */
[----:B------:R-:W-:-:S04]  /*49e0*/  IADD3 R10, P1, PT, R10, 0x4000, RZ ;  /* 0x000040000a0a7810 */ /* 0x000fc80007f3e0ff */
[----:B------:R-:W-:Y:S01]  /*49f0*/  ISETP.GE.AND P0, PT, R4, R5, PT ;  /* 0x000000050400720c */ /* 0x000fe20003f06270 */
[----:B------:R-:W-:-:S12]  /*4a00*/  IMAD.X R11, RZ, RZ, R11, P1 ;  /* 0x000000ffff0b7224 */ /* 0x000fd800008e060b */
[----:B------:R-:W-:Y:S05]  /*4a10*/  @!P0 BRA `(.L_x_89) ;  /* 0xfffffff800ac8947 */ /* 0x000fea000383ffff */
.L_x_75:
[----:B------:R-:W-:Y:S05]  /*4a20*/  BSYNC.RECONVERGENT B1 ;  /* 0x0000000000017941 */ /* 0x000fea0003800200 */
.L_x_74:
[----:B------:R-:W0:Y:S01]  /*4a30*/  S2R R2, SR_LANEID ;  /* 0x0000000000027919 */ /* 0x000e220000000000 */
[----:B------:R-:W-:Y:S01]  /*4a40*/  BSSY.RECONVERGENT B1, `(.L_x_90) ;  /* 0x000001e000017945 */ /* 0x000fe20003800200 */
[----:B------:R-:W-:Y:S01]  /*4a50*/  IMAD.MOV.U32 R6, RZ, RZ, R8 ;  /* 0x000000ffff067224 */ /* 0x000fe200078e0008 */
[----:B------:R1:W2:Y:S01]  /*4a60*/  SHFL.DOWN PT, R3, R26, 0x1, 0x1f ;  /* 0x08201f001a037f89 */ /* 0x0002a200000e0000 */
[----:B------:R-:W-:-:S03]  /*4a70*/  IMAD.MOV.U32 R7, RZ, RZ, R9 ;  /* 0x000000ffff077224 */ /* 0x000fc600078e0009 */
[----:B------:R1:W3:Y:S04]  /*4a80*/  SHFL.DOWN PT, R5, R8, 0x1, 0x1f ;  /* 0x08201f0008057f89 */ /* 0x0002e800000e0000 */
[----:B------:R1:W4:Y:S01]  /*4a90*/  SHFL.DOWN PT, R4, R9, 0x1, 0x1f ;  /* 0x08201f0009047f89 */ /* 0x00032200000e0000 */
[C---:B0-----:R-:W-:Y:S02]  /*4aa0*/  ISETP.GT.AND P0, PT, R2.reuse, 0x1e, PT ;  /* 0x0000001e0200780c */ /* 0x041fe40003f04270 */
[C---:B------:R-:W-:Y:S02]  /*4ab0*/  ISETP.GT.AND P1, PT, R2.reuse, 0x1d, PT ;  /* 0x0000001d0200780c */ /* 0x040fe40003f24270 */
[C---:B------:R-:W-:Y:S02]  /*4ac0*/  ISETP.GT.AND P5, PT, R2.reuse, 0x1b, PT ;  /* 0x0000001b0200780c */ /* 0x040fe40003fa4270 */
[----:B------:R-:W-:-:S02]  /*4ad0*/  ISETP.GT.AND P4, PT, R2, 0x17, PT ;  /* 0x000000170200780c */ /* 0x000fc40003f84270 */
[C---:B------:R-:W-:Y:S02]  /*4ae0*/  ISETP.GT.AND P3, PT, R2.reuse, 0xf, PT ;  /* 0x0000000f0200780c */ /* 0x040fe40003f64270 */
[----:B------:R-:W-:Y:S01]  /*4af0*/  ISETP.NE.AND P2, PT, R2, RZ, PT ;  /* 0x000000ff0200720c */ /* 0x000fe20003f45270 */
[----:B------:R-:W-:Y:S02]  /*4b00*/  IMAD.MOV.U32 R2, RZ, RZ, R26 ;  /* 0x000000ffff027224 */ /* 0x000fe400078e001a */
[----:B-1234-:R-:W-:Y:S10]  /*4b10*/  @P0 BRA `(.L_x_91) ;  /* 0x0000000000400947 */ /* 0x01eff40003800000 */
        /* <DEDUP_REMOVED lines=9> */
[----:B------:R-:W-:-:S04]  /*4bb0*/  @!P6 ISETP.GE.U32.AND P0, PT, R8, R5, PT ;  /* 0x000000050800e20c */ /* 0x000fc80003f06070 */
[----:B------:R-:W-:-:S04]  /*4bc0*/  @!P6 ISETP.GE.AND.EX P0, PT, R9, R4, PT, P0 ;  /* 0x000000040900e20c */ /* 0x000fc80003f06300 */
[----:B------:R-:W-:Y:S02]  /*4bd0*/  @!P6 FSEL R2, R26, R3, !P0 ;  /* 0x000000031a02e208 */ /* 0x000fe40004000000 */
[----:B------:R-:W-:-:S04]  /*4be0*/  @!P6 ISETP.LT.U32.AND P0, PT, R8, R5, PT ;  /* 0x000000050800e20c */ /* 0x000fc80003f01070 */
[----:B------:R-:W-:-:S04]  /*4bf0*/  @!P6 ISETP.LT.AND.EX P0, PT, R9, R4, PT, P0 ;  /* 0x000000040900e20c */ /* 0x000fc80003f01300 */
[----:B------:R-:W-:Y:S02]  /*4c00*/  @!P6 SEL R6, R8, R5, P0 ;  /* 0x000000050806e207 */ /* 0x000fe40000000000 */
[----:B------:R-:W-:-:S07]  /*4c10*/  @!P6 SEL R7, R9, R4, P0 ;  /* 0x000000040907e207 */ /* 0x000fce0000000000 */
.L_x_91:
[----:B------:R-:W-:Y:S05]  /*4c20*/  BSYNC.RECONVERGENT B1 ;  /* 0x0000000000017941 */ /* 0x000fea0003800200 */
.L_x_90:
[----:B------:R0:W1:Y:S01]  /*4c30*/  SHFL.DOWN PT, R9, R2, 0x2, 0x1f ;  /* 0x08401f0002097f89 */ /* 0x00006200000e0000 */
[----:B------:R-:W-:Y:S01]  /*4c40*/  BSSY.RECONVERGENT B1, `(.L_x_92) ;  /* 0x0000017000017945 */ /* 0x000fe20003800200 */
[----:B------:R-:W-:Y:S02]  /*4c50*/  IMAD.MOV.U32 R3, RZ, RZ, R2 ;  /* 0x000000ffff037224 */ /* 0x000fe400078e0002 */
[----:B------:R0:W2:Y:S01]  /*4c60*/  SHFL.DOWN PT, R11, R6, 0x2, 0x1f ;  /* 0x08401f00060b7f89 */ /* 0x0000a200000e0000 */
[----:B------:R-:W-:Y:S02]  /*4c70*/  IMAD.MOV.U32 R4, RZ, RZ, R6 ;  /* 0x000000ffff047224 */ /* 0x000fe400078e0006 */
[----:B------:R-:W-:Y:S01]  /*4c80*/  IMAD.MOV.U32 R5, RZ, RZ, R7 ;  /* 0x000000ffff057224 */ /* 0x000fe200078e0007 */
[----:B------:R0:W3:Y:S01]  /*4c90*/  SHFL.DOWN PT, R8, R7, 0x2, 0x1f ;  /* 0x08401f0007087f89 */ /* 0x0000e200000e0000 */
[----:B------:R-:W-:Y:S05]  /*4ca0*/  @P1 BRA `(.L_x_93) ;  /* 0x0000000000401947 */ /* 0x000fea0003800000 */
[----:B-1----:R-:W-:Y:S01]  /*4cb0*/  FSETP.GEU.AND P0, PT, R2, R9, PT ;  /* 0x000000090200720b */ /* 0x002fe20003f0e000 */
[----:B------:R-:W-:Y:S02]  /*4cc0*/  IMAD.MOV.U32 R3, RZ, RZ, R9 ;  /* 0x000000ffff037224 */ /* 0x000fe400078e0009 */
[----:B--2---:R-:W-:Y:S02]  /*4cd0*/  IMAD.MOV.U32 R4, RZ, RZ, R11 ;  /* 0x000000ffff047224 */ /* 0x004fe400078e000b */
        /* <DEDUP_REMOVED lines=13> */
.L_x_93:
[----:B------:R-:W-:Y:S05]  /*4db0*/  BSYNC.RECONVERGENT B1 ;  /* 0x0000000000017941 */ /* 0x000fea0003800200 */
.L_x_92:
[----:B---3--:R3:W4:Y:S01]  /*4dc0*/  SHFL.DOWN PT, R8, R3, 0x4, 0x1f ;  /* 0x08801f0003087f89 */ /* 0x00872200000e0000 */
[----:B------:R-:W-:Y:S01]  /*4dd0*/  BSSY.RECONVERGENT B1, `(.L_x_94) ;  /* 0x0000017000017945 */ /* 0x000fe20003800200 */
[----:B0-----:R-:W-:Y:S02]  /*4de0*/  IMAD.MOV.U32 R2, RZ, RZ, R3 ;  /* 0x000000ffff027224 */ /* 0x001fe400078e0003 */
[----:B-1----:R3:W0:Y:S01]  /*4df0*/  SHFL.DOWN PT, R9, R4, 0x4, 0x1f ;  /* 0x08801f0004097f89 */ /* 0x00262200000e0000 */
[----:B------:R-:W-:Y:S02]  /*4e00*/  IMAD.MOV.U32 R6, RZ, RZ, R4 ;  /* 0x000000ffff067224 */ /* 0x000fe400078e0004 */
[----:B------:R-:W-:Y:S01]  /*4e10*/  IMAD.MOV.U32 R7, RZ, RZ, R5 ;  /* 0x000000ffff077224 */ /* 0x000fe200078e0005 */
[----:B------:R3:W1:Y:S01]  /*4e20*/  SHFL.DOWN PT, R10, R5, 0x4, 0x1f ;  /* 0x08801f00050a7f89 */ /* 0x00066200000e0000 */
[----:B------:R-:W-:Y:S05]  /*4e30*/  @P5 BRA `(.L_x_95) ;  /* 0x0000000000405947 */ /* 0x000fea0003800000 */
[----:B----4-:R-:W-:Y:S01]  /*4e40*/  FSETP.GEU.AND P0, PT, R3, R8, PT ;  /* 0x000000080300720b */ /* 0x010fe20003f0e000 */
[----:B------:R-:W-:Y:S02]  /*4e50*/  IMAD.MOV.U32 R2, RZ, RZ, R8 ;  /* 0x000000ffff027224 */ /* 0x000fe400078e0008 */
[----:B0-----:R-:W-:Y:S02]  /*4e60*/  IMAD.MOV.U32 R6, RZ, RZ, R9 ;  /* 0x000000ffff067224 */ /* 0x001fe400078e0009 */
[----:B-1----:R-:W-:-:S08]  /*4e70*/  IMAD.MOV.U32 R7, RZ, RZ, R10 ;  /* 0x000000ffff077224 */ /* 0x002fd000078e000a */
        /* <DEDUP_REMOVED lines=12> */
.L_x_95:
[----:B------:R-:W-:Y:S05]  /*4f40*/  BSYNC.RECONVERGENT B1 ;  /* 0x0000000000017941 */ /* 0x000fea0003800200 */
.L_x_94:
[----:B0-----:R0:W0:Y:S01]  /*4f50*/  SHFL.DOWN PT, R9, R2, 0x8, 0x1f ;  /* 0x09001f0002097f89 */ /* 0x00102200000e0000 */
[----:B------:R-:W-:Y:S01]  /*4f60*/  BSSY.RECONVERGENT B1, `(.L_x_96) ;  /* 0x0000017000017945 */ /* 0x000fe20003800200 */
[----:B---3--:R-:W-:Y:S02]  /*4f70*/  IMAD.MOV.U32 R3, RZ, RZ, R2 ;  /* 0x000000ffff037224 */ /* 0x008fe400078e0002 */
[----:B--2---:R2:W3:Y:S01]  /*4f80*/  SHFL.DOWN PT, R11, R6, 0x8, 0x1f ;  /* 0x09001f00060b7f89 */ /* 0x0044e200000e0000 */
[----:B------:R-:W-:Y:S02]  /*4f90*/  IMAD.MOV.U32 R4, RZ, RZ, R6 ;  /* 0x000000ffff047224 */ /* 0x000fe400078e0006 */
[----:B------:R-:W-:Y:S01]  /*4fa0*/  IMAD.MOV.U32 R5, RZ, RZ, R7 ;  /* 0x000000ffff057224 */ /* 0x000fe200078e0007 */
[----:B----4-:R2:W4:Y:S01]  /*4fb0*/  SHFL.DOWN PT, R8, R7, 0x8, 0x1f ;  /* 0x09001f0007087f89 */ /* 0x01052200000e0000 */
[----:B------:R-:W-:Y:S05]  /*4fc0*/  @P4 BRA `(.L_x_97) ;  /* 0x0000000000404947 */ /* 0x000fea0003800000 */
[----:B0-----:R-:W-:Y:S01]  /*4fd0*/  FSETP.GEU.AND P0, PT, R2, R9, PT ;  /* 0x000000090200720b */ /* 0x001fe20003f0e000 */
[----:B------:R-:W-:Y:S02]  /*4fe0*/  IMAD.MOV.U32 R3, RZ, RZ, R9 ;  /* 0x000000ffff037224 */ /* 0x000fe400078e0009 */
[----:B---3--:R-:W-:Y:S02]  /*4ff0*/  IMAD.MOV.U32 R4, RZ, RZ, R11 ;  /* 0x000000ffff047224 */ /* 0x008fe400078e000b */
[----:B----4-:R-:W-:-:S08]  /*5000*/  IMAD.MOV.U32 R5, RZ, RZ, R8 ;  /* 0x000000ffff057224 */ /* 0x010fd000078e0008 */
        /* <DEDUP_REMOVED lines=12> */
.L_x_97:
[----:B------:R-:W-:Y:S05]  /*50d0*/  BSYNC.RECONVERGENT B1 ;  /* 0x0000000000017941 */ /* 0x000fea0003800200 */
.L_x_96:
[----:B0-----:R0:W0:Y:S01]  /*50e0*/  SHFL.DOWN PT, R2, R3, 0x10, 0x1f ;  /* 0x0a001f0003027f89 */ /* 0x00102200000e0000 */
[----:B------:R-:W-:Y:S01]  /*50f0*/  BSSY.RECONVERGENT B1, `(.L_x_98) ;  /* 0x0000017000017945 */ /* 0x000fe20003800200 */
[----:B----4-:R-:W-:Y:S02]  /*5100*/  IMAD.MOV.U32 R8, RZ, RZ, R3 ;  /* 0x000000ffff087224 */ /* 0x010fe400078e0003 */
[----:B------:R4:W0:Y:S01]  /*5110*/  SHFL.DOWN PT, R9, R4, 0x10, 0x1f ;  /* 0x0a001f0004097f89 */ /* 0x00082200000e0000 */
[----:B--2---:R-:W-:Y:S02]  /*5120*/  IMAD.MOV.U32 R7, RZ, RZ, R4 ;  /* 0x000000ffff077224 */ /* 0x004fe400078e0004 */
[----:B------:R-:W-:Y:S01]  /*5130*/  IMAD.MOV.U32 R6, RZ, RZ, R5 ;  /* 0x000000ffff067224 */ /* 0x000fe200078e0005 */
[----:B-1----:R4:W1:Y:S01]  /*5140*/  SHFL.DOWN PT, R10, R5, 0x10, 0x1f ;  /* 0x0a001f00050a7f89 */ /* 0x00286200000e0000 */
[----:B------:R-:W-:Y:S05]  /*5150*/  @P3 BRA `(.L_x_99) ;  /* 0x0000000000403947 */ /* 0x000fea0003800000 */
[----:B0-----:R-:W-:Y:S01]  /*5160*/  FSETP.GEU.AND P0, PT, R3, R2, PT ;  /* 0x000000020300720b */ /* 0x001fe20003f0e000 */
[----:B------:R-:W-:Y:S02]  /*5170*/  IMAD.MOV.U32 R8, RZ, RZ, R2 ;  /* 0x000000ffff087224 */ /* 0x000fe400078e0002 */
[----:B------:R-:W-:Y:S02]  /*5180*/  IMAD.MOV.U32 R7, RZ, RZ, R9 ;  /* 0x000000ffff077224 */ /* 0x000fe400078e0009 */
        /* <DEDUP_REMOVED lines=13> */
.L_x_99:
[----:B------:R-:W-:Y:S05]  /*5260*/  BSYNC.RECONVERGENT B1 ;  /* 0x0000000000017941 */ /* 0x000fea0003800200 */
.L_x_98:
[----:B------:R-:W-:Y:S04]  /*5270*/  BSSY.RECONVERGENT B1, `(.L_x_100) ;  /* 0x000000c000017945 */ /* 0x000fe80003800200 */
[----:B------:R-:W-:Y:S05]  /*5280*/  @P2 BRA `(.L_x_101) ;  /* 0x0000000000282947 */ /* 0x000fea0003800000 */
[----:B----4-:R-:W2:Y:S01]  /*5290*/  S2R R4, SR_CgaCtaId ;  /* 0x0000000000047919 */ /* 0x010ea20000008800 */
[----:B0-----:R-:W-:Y:S02]  /*52a0*/  MOV R3, 0x400 ;  /* 0x0000040000037802 */ /* 0x001fe40000000f00 */
[----:B------:R-:W-:-:S04]  /*52b0*/  SHF.R.U32.HI R2, RZ, 0x1, R0 ;  /* 0x00000001ff027819 */ /* 0x000fc80000011600 */
[----:B------:R-:W-:Y:S02]  /*52c0*/  LOP3.LUT R2, R2, 0x1f0, RZ, 0xc0, !PT ;  /* 0x000001f002027812 */ /* 0x000fe400078ec0ff */
[----:B--2---:R-:W-:-:S05]  /*52d0*/  LEA R3, R4, R3, 0x18 ;  /* 0x0000000304037211 */ /* 0x004fca00078ec0ff */
[----:B------:R-:W-:Y:S02]  /*52e0*/  IMAD.IADD R5, R2, 0x1, R3 ;  /* 0x0000000102057824 */ /* 0x000fe400078e0203 */
[----:B------:R-:W-:Y:S02]  /*52f0*/  IMAD.MOV.U32 R2, RZ, RZ, R7 ;  /* 0x000000ffff027224 */ /* 0x000fe400078e0007 */
[----:B------:R-:W-:Y:S01]  /*5300*/  IMAD.MOV.U32 R3, RZ, RZ, R6 ;  /* 0x000000ffff037224 */ /* 0x000fe200078e0006 */
[----:B------:R2:W-:Y:S04]  /*5310*/  STS [R5+0x8], R8 ;  /* 0x0000080805007388 */ /* 0x0005e80000000800 */
[----:B------:R2:W-:Y:S02]  /*5320*/  STS.64 [R5+0x10], R2 ;  /* 0x0000100205007388 */ /* 0x0005e40000000a00 */
.L_x_101:
[----:B------:R-:W-:Y:S05]  /*5330*/  BSYNC.RECONVERGENT B1 ;  /* 0x0000000000017941 */ /* 0x000fea0003800200 */
.L_x_100:
        /* <DEDUP_REMOVED lines=8> */
[----:B----4-:R-:W2:Y:S04]  /*53c0*/  LDS.64 R4, [R24+0x20] ;  /* 0x0000200018047984 */ /* 0x010ea80000000a00 */
[----:B------:R4:W1:Y:S04]  /*53d0*/  LDS R18, [R24+0x28] ;  /* 0x0000280018127984 */ /* 0x0008680000000800 */
[----:B------:R4:W1:Y:S01]  /*53e0*/  LDS R16, [R24+0x38] ;  /* 0x0000380018107984 */ /* 0x0008620000000800 */
[----:B0-----:R-:W-:Y:S01]  /*53f0*/  FSETP.GEU.AND P0, PT, R8, R3, PT ;  /* 0x000000030800720b */ /* 0x001fe20003f0e000 */
[----:B------:R-:W-:-:S02]  /*5400*/  IMAD.MOV.U32 R19, RZ, RZ, R3 ;  /* 0x000000ffff137224 */ /* 0x000fc400078e0003 */
[----:B--2---:R-:W-:Y:S02]  /*5410*/  IMAD.MOV.U32 R21, RZ, RZ, R4 ;  /* 0x000000ffff157224 */ /* 0x004fe400078e0004 */
[----:B------:R-:W-:-:S08]  /*5420*/  IMAD.MOV.U32 R20, RZ, RZ, R5 ;  /* 0x000000ffff147224 */ /* 0x000fd000078e0005 */
[----:B-1--4-:R-:W-:Y:S05]  /*5430*/  @!P0 BRA `(.L_x_103) ;  /* 0x00000000002c8947 */ /* 0x012fea0003800000 */
        /* <DEDUP_REMOVED lines=11> */
.L_x_103:
[----:B------:R-:W-:Y:S05]  /*54f0*/  BSYNC.RECONVERGENT B1 ;  /* 0x0000000000017941 */ /* 0x000fea0003800200 */
.L_x_102:
[----:B------:R-:W0:Y:S01]  /*5500*/  LDS.64 R4, [R24+0x30] ;  /* 0x0000300018047984 */ /* 0x000e220000000a00 */
[----:B------:R-:W-:Y:S01]  /*5510*/  FSETP.GEU.AND P0, PT, R19, R18, PT ;  /* 0x000000121300720b */ /* 0x000fe20003f0e000 */
[----:B------:R-:W-:Y:S01]  /*5520*/  BSSY.RECONVERGENT B1, `(.L_x_104) ;  /* 0x0000019000017945 */ /* 0x000fe20003800200 */
[----:B------:R-:W-:Y:S01]  /*5530*/  IMAD.MOV.U32 R23, RZ, RZ, R18 ;  /* 0x000000ffff177224 */ /* 0x000fe200078e0012 */
[----:B------:R1:W2:Y:S04]  /*5540*/  LDS R17, [R24+0x48] ;  /* 0x0000480018117984 */ /* 0x0002a80000000800 */
[----:B------:R1:W4:Y:S04]  /*5550*/  LDS R15, [R24+0x58] ;  /* 0x00005800180f7984 */ /* 0x0003280000000800 */
[----:B------:R1:W1:Y:S04]  /*5560*/  LDS R14, [R24+0x68] ;  /* 0x00006800180e7984 */ /* 0x0002680000000800 */
[----:B------:R0:W1:Y:S04]  /*5570*/  LDS R0, [R24+0x78] ;  /* 0x0000780018007984 */ /* 0x0000680000000800 */
[----:B------:R0:W1:Y:S04]  /*5580*/  LDS.64 R6, [R24+0x40] ;  /* 0x0000400018067984 */ /* 0x0000680000000a00 */
[----:B------:R0:W1:Y:S04]  /*5590*/  LDS.64 R8, [R24+0x50] ;  /* 0x0000500018087984 */ /* 0x0000680000000a00 */
[----:B---3--:R3:W1:Y:S04]  /*55a0*/  LDS.64 R10, [R24+0x60] ;  /* 0x00006000180a7984 */ /* 0x0086680000000a00 */
        /* <DEDUP_REMOVED lines=16> */
.L_x_105:
[----:B------:R-:W-:Y:S05]  /*56b0*/  BSYNC.RECONVERGENT B1 ;  /* 0x0000000000017941 */ /* 0x000fea0003800200 */
.L_x_104:
        /* <DEDUP_REMOVED lines=17> */
.L_x_107:
[----:B------:R-:W-:Y:S05]  /*57d0*/  BSYNC.RECONVERGENT B1 ;  /* 0x0000000000017941 */ /* 0x000fea0003800200 */
.L_x_106:
[----:B--2---:R-:W-:Y:S01]  /*57e0*/  FSETP.GEU.AND P0, PT, R4, R17, PT ;  /* 0x000000110400720b */ /* 0x004fe20003f0e000 */
        /* <DEDUP_REMOVED lines=16> */
.L_x_109:
[----:B------:R-:W-:Y:S05]  /*58f0*/  BSYNC.RECONVERGENT B1 ;  /* 0x0000000000017941 */ /* 0x000fea0003800200 */
.L_x_108:
[----:B----4-:R-:W-:Y:S01]  /*5900*/  FSETP.GEU.AND P0, PT, R6, R15, PT ;  /* 0x0000000f0600720b */ /* 0x010fe20003f0e000 */
        /* <DEDUP_REMOVED lines=16> */
.L_x_111:
[----:B------:R-:W-:Y:S05]  /*5a10*/  BSYNC.RECONVERGENT B1 ;  /* 0x0000000000017941 */ /* 0x000fea0003800200 */
.L_x_110:
        /* <DEDUP_REMOVED lines=17> */
.L_x_113:
[----:B------:R-:W-:Y:S05]  /*5b30*/  BSYNC.RECONVERGENT B1 ;  /* 0x0000000000017941 */ /* 0x000fea0003800200 */
.L_x_112:
        /* <DEDUP_REMOVED lines=16> */
.L_x_34:
[----:B------:R-:W-:Y:S05]  /*5c40*/  BSYNC.RECONVERGENT B0 ;  /* 0x0000000000007941 */ /* 0x000fea0003800200 */
.L_x_1:
[----:B------:R-:W-:Y:S05]  /*5c50*/  @P1 EXIT ;  /* 0x000000000000194d */ /* 0x000fea0003800000 */
[----:B0-2-4-:R-:W0:Y:S01]  /*5c60*/  LDC.64 R2, c[0x0][0x388] ;  /* 0x0000e200ff027b82 */ /* 0x015e220000000a00 */
[----:B------:R-:W-:-:S04]  /*5c70*/  LOP3.LUT R7, R7, R6, RZ, 0x3c, !PT ;  /* 0x0000000607077212 */ /* 0x000fc800078e3cff */
[----:B------:R-:W-:-:S04]  /*5c80*/  LOP3.LUT R6, R7, R6, RZ, 0x3c, !PT ;  /* 0x0000000607067212 */ /* 0x000fc800078e3cff */
[----:B------:R-:W-:-:S05]  /*5c90*/  LOP3.LUT R7, R7, R6, RZ, 0x3c, !PT ;  /* 0x0000000607077212 */ /* 0x000fca00078e3cff */
[----:B0-----:R-:W-:Y:S04]  /*5ca0*/  STG.E.64 desc[UR10][R2.64+0x8], R6 ;  /* 0x0000080602007986 */ /* 0x001fe8000c101b0a */
[----:B------:R-:W-:Y:S01]  /*5cb0*/  STG.E desc[UR10][R2.64], R8 ;  /* 0x0000000802007986 */ /* 0x000fe2000c10190a */
[----:B------:R-:W-:Y:S05]  /*5cc0*/  EXIT ;  /* 0x000000000000794d */ /* 0x000fea0003800000 */
.L_x_114:
        /* <DEDUP_REMOVED lines=11> */
.L_x_1798:


//--------------------- .text._ZN6thrust24THRUST_300001_SM_1000_NS8cuda_cub4core6detail13_kernel_agentINS1_8__reduce11ReduceAgentINS0_12zip_iteratorIN4cuda3std3__45tupleIJPKfNS0_17counting_iteratorIlNS0_11use_defaultESF_SF_EEEEEEEPNSB_IJflEEESJ_lNS1_9__extrema9arg_max_fIflNSA_4lessIfEEEEEEJSI_SK_lN3cub18CUB_300001_SM_100013GridEvenShareIlEENSS_9GridQueueIyEESP_EEEvDpT0_ --------------------------
	.section	.text._ZN6thrust24THRUST_300001_SM_1000_NS8cuda_cub4core6detail13_kernel_agentINS1_8__reduce11ReduceAgentINS0_12zip_iteratorIN4cuda3std3__45tupleIJPKfNS0_17counting_iteratorIlNS0_11use_defaultESF_SF_EEEEEEEPNSB_IJflEEESJ_lNS1_9__extrema9arg_max_fIflNSA_4lessIfEEEEEEJSI_SK_lN3cub18CUB_300001_SM_100013GridEvenShareIlEENSS_9GridQueueIyEESP_EEEvDpT0_,"ax",@progbits
	.align	128
        .global         _ZN6thrust24THRUST_300001_SM_1000_NS8cuda_cub4core6detail13_kernel_agentINS1_8__reduce11ReduceAgentINS0_12zip_iteratorIN4cuda3std3__45tupleIJPKfNS0_17counting_iteratorIlNS0_11use_defaultESF_SF_EEEEEEEPNSB_IJflEEESJ_lNS1_9__extrema9arg_max_fIflNSA_4lessIfEEEEEEJSI_SK_lN3cub18CUB_300001_SM_100013GridEvenShareIlEENSS_9GridQueueIyEESP_EEEvDpT0_
        .type           _ZN6thrust24THRUST_300001_SM_1000_NS8cuda_cub4core6detail13_kernel_agentINS1_8__reduce11ReduceAgentINS0_12zip_iteratorIN4cuda3std3__45tupleIJPKfNS0_17counting_iteratorIlNS0_11use_defaultESF_SF_EEEEEEEPNSB_IJflEEESJ_lNS1_9__extrema9arg_max_fIflNSA_4lessIfEEEEEEJSI_SK_lN3cub18CUB_300001_SM_100013GridEvenShareIlEENSS_9GridQueueIyEESP_EEEvDpT0_,@function
        .size           _ZN6thrust24THRUST_300001_SM_1000_NS8cuda_cub4core6detail13_kernel_agentINS1_8__reduce11ReduceAgentINS0_12zip_iteratorIN4cuda3std3__45tupleIJPKfNS0_17counting_iteratorIlNS0_11use_defaultESF_SF_EEEEEEEPNSB_IJflEEESJ_lNS1_9__extrema9arg_max_fIflNSA_4lessIfEEEEEEJSI_SK_lN3cub18CUB_300001_SM_100013GridEvenShareIlEENSS_9GridQueueIyEESP_EEEvDpT0_,(.L_x_1799 - _ZN6thrust24THRUST_300001_SM_1000_NS8cuda_cub4core6detail13_kernel_agentINS1_8__reduce11ReduceAgentINS0_12zip_iteratorIN4cuda3std3__45tupleIJPKfNS0_17counting_iteratorIlNS0_11use_defaultESF_SF_EEEEEEEPNSB_IJflEEESJ_lNS1_9__extrema9arg_max_fIflNSA_4lessIfEEEEEEJSI_SK_lN3cub18CUB_300001_SM_100013GridEvenShareIlEENSS_9GridQueueIyEESP_EEEvDpT0_)
        .other          _ZN6thrust24THRUST_300001_SM_1000_NS8cuda_cub4core6detail13_kernel_agentINS1_8__reduce11ReduceAgentINS0_12zip_iteratorIN4cuda3std3__45tupleIJPKfNS0_17counting_iteratorIlNS0_11use_defaultESF_SF_EEEEEEEPNSB_IJflEEESJ_lNS1_9__extrema9arg_max_fIflNSA_4lessIfEEEEEEJSI_SK_lN3cub18CUB_300001_SM_100013GridEvenShareIlEENSS_9GridQueueIyEESP_EEEvDpT0_,@"STO_CUDA_ENTRY STV_DEFAULT"
_ZN6thrust24THRUST_300001_SM_1000_NS8cuda_cub4core6detail13_kernel_agentINS1_8__reduce11ReduceAgentINS0_12zip_iteratorIN4cuda3std3__45tupleIJPKfNS0_17counting_iteratorIlNS0_11use_defaultESF_SF_EEEEEEEPNSB_IJflEEESJ_lNS1_9__extrema9arg_max_fIflNSA_4lessIfEEEEEEJSI_SK_lN3cub18CUB_300001_SM_100013GridEvenShareIlEENSS_9GridQueueIyEESP_EEEvDpT0_:
.text._ZN6thrust24THRUST_300001_SM_1000_NS8cuda_cub4core6detail13_kernel_agentINS1_8__reduce11ReduceAgentINS0_12zip_iteratorIN4cuda3std3__45tupleIJPKfNS0_17counting_iteratorIlNS0_11use_defaultESF_SF_EEEEEEEPNSB_IJflEEESJ_lNS1_9__extrema9arg_max_fIflNSA_4lessIfEEEEEEJSI_SK_lN3cub18CUB_300001_SM_100013GridEvenShareIlEENSS_9GridQueueIyEESP_EEEvDpT0_:
[----:B------:R-:W-:Y:S01]  /*0000*/  LDC R1, c[0x0][0x37c] ;  /* 0x0000df00ff017b82 */ /* 0x000fe20000000800 */
[----:B------:R-:W0:Y:S01]  /*0010*/  S2R R0, SR_CTAID.X ;  /* 0x0000000000007919 */ /* 0x000e220000002500 */
[----:B------:R-:W1:Y:S01]  /*0020*/  LDCU.64 UR4, c[0x0][0x398] ;  /* 0x00007300ff0477ac */ /* 0x000e620008000a00 */
[----:B------:R-:W-:Y:S01]  /*0030*/  BSSY.RECONVERGENT B0, `(.L_x_115) ;  /* 0x00005a5000007945 */ /* 0x000fe20003800200 */
[----:B------:R-:W2:Y:S01]  /*0040*/  LDCU UR6, c[0x0][0x370] ;  /* 0x00006e00ff0677ac */ /* 0x000ea20008000800 */
[----:B------:R-:W3:Y:S01]  /*0050*/  LDCU.64 UR10, c[0x0][0x358] ;  /* 0x00006b00ff0a77ac */ /* 0x000ee20008000a00 */
[----:B-1----:R-:W-:Y:S02]  /*0060*/  IMAD.U32 R7, RZ, RZ, UR4 ;  /* 0x00000004ff077e24 */ /* 0x002fe4000f8e00ff */
[----:B------:R-:W-:Y:S01]  /*0070*/  IMAD.U32 R18, RZ, RZ, UR5 ;  /* 0x00000005ff127e24 */ /* 0x000fe2000f8e00ff */
[----:B--2---:R-:W-:Y:S01]  /*0080*/  UIMAD UR6, UR6, 0x500, URZ ;  /* 0x00000500060678a4 */ /* 0x004fe2000f8e02ff */
[----:B0-----:R-:W-:-:S05]  /*0090*/  IMAD R6, R0, 0x500, RZ ;  /* 0x0000050000067824 */ /* 0x001fca00078e02ff */
[----:B------:R-:W-:-:S04]  /*00a0*/  IADD3 R2, P1, PT, R6, 0x500, RZ ;  /* 0x0000050006027810 */ /* 0x000fc80007f3e0ff */
[----:B------:R-:W-:Y:S01]  /*00b0*/  ISETP.GT.U32.AND P0, PT, R2, R7, PT ;  /* 0x000000070200720c */ /* 0x000fe20003f04070 */
[----:B------:R-:W-:-:S05]  /*00c0*/  IMAD.X R3, RZ, RZ, RZ, P1 ;  /* 0x000000ffff037224 */ /* 0x000fca00008e06ff */
[----:B------:R-:W-:-:S13]  /*00d0*/  ISETP.GT.AND.EX P0, PT, R3, R18, PT, P0 ;  /* 0x000000120300720c */ /* 0x000fda0003f04300 */
[----:B---3--:R-:W-:Y:S05]  /*00e0*/  @!P0 BRA `(.L_x_116) ;  /* 0x0000003000d48947 */ /* 0x008fea0003800000 */
[----:B------:R-:W0:Y:S01]  /*00f0*/  S2R R9, SR_TID.X ;  /* 0x0000000000097919 */ /* 0x000e220000002100 */
[----:B------:R-:W-:Y:S01]  /*0100*/  IMAD.IADD R10, R7, 0x1, -R6 ;  /* 0x00000001070a7824 */ /* 0x000fe200078e0a06 */
[----:B------:R-:W-:Y:S01]  /*0110*/  BSSY.RECONVERGENT B1, `(.L_x_117) ;  /* 0x0000010000017945 */ /* 0x000fe20003800200 */
[----:B------:R-:W-:Y:S02]  /*0120*/  IMAD.MOV.U32 R12, RZ, RZ, RZ ;  /* 0x000000ffff0c7224 */ /* 0x000fe400078e00ff */
[----:B------:R-:W-:Y:S02]  /*0130*/  IMAD.MOV.U32 R11, RZ, RZ, RZ ;  /* 0x000000ffff0b7224 */ /* 0x000fe400078e00ff */
[----:B------:R-:W-:Y:S01]  /*0140*/  IMAD.MOV.U32 R8, RZ, RZ, RZ ;  /* 0x000000ffff087224 */ /* 0x000fe200078e00ff */
[----:B0-----:R-:W-:Y:S01]  /*0150*/  ISETP.GE.AND P0, PT, R9, R10, PT ;  /* 0x0000000a0900720c */ /* 0x001fe20003f06270 */
[----:B------:R-:W-:-:S12]  /*0160*/  IMAD.MOV.U32 R13, RZ, RZ, R9 ;  /* 0x000000ffff0d7224 */ /* 0x000fd800078e0009 */
[----:B------:R-:W-:Y:S05]  /*0170*/  @P0 BRA `(.L_x_118) ;  /* 0x0000000000240947 */ /* 0x000fea0003800000 */
[----:B------:R-:W0:Y:S01]  /*0180*/  LDCU.128 UR4, c[0x0][0x380] ;  /* 0x00007000ff0477ac */ /* 0x000e220008000c00 */
[----:B------:R-:W-:-:S05]  /*0190*/  IADD3 R11, P0, PT, R6, R9, RZ ;  /* 0x00000009060b7210 */ /* 0x000fca0007f1e0ff */
[----:B------:R-:W-:Y:S01]  /*01a0*/  IMAD.X R8, RZ, RZ, RZ, P0 ;  /* 0x000000ffff087224 */ /* 0x000fe200000e06ff */
[----:B0-----:R-:W-:-:S04]  /*01b0*/  LEA R2, P1, R11, UR4, 0x2 ;  /* 0x000000040b027c11 */ /* 0x001fc8000f8210ff */
[----:B------:R-:W-:-:S05]  /*01c0*/  LEA.HI.X R3, R11, UR5, R8, 0x2, P1 ;  /* 0x000000050b037c11 */ /* 0x000fca00088f1408 */
[----:B------:R0:W5:Y:S01]  /*01d0*/  LDG.E R12, desc[UR10][R2.64] ;  /* 0x0000000a020c7981 */ /* 0x000162000c1e1900 */
[----:B------:R-:W-:Y:S01]  /*01e0*/  IADD3 R11, P0, PT, R11, UR6, RZ ;  /* 0x000000060b0b7c10 */ /* 0x000fe2000ff1e0ff */
[----:B------:R-:W-:-:S03]  /*01f0*/  VIADD R13, R9, 0x100 ;  /* 0x00000100090d7836 */ /* 0x000fc60000000000 */
[----:B------:R-:W-:-:S09]  /*0200*/  IADD3.X R8, PT, PT, R8, UR7, RZ, P0, !PT ;  /* 0x0000000708087c10 */ /* 0x000fd200087fe4ff */
.L_x_118:
[----:B------:R-:W-:Y:S05]  /*0210*/  BSYNC.RECONVERGENT B1 ;  /* 0x0000000000017941 */ /* 0x000fea0003800200 */
.L_x_117:
[----:B------:R-:W-:Y:S01]  /*0220*/  ISETP.GE.AND P0, PT, R13, R10, PT ;  /* 0x0000000a0d00720c */ /* 0x000fe20003f06270 */
[----:B------:R-:W-:-:S12]  /*0230*/  BSSY.RECONVERGENT B1, `(.L_x_119) ;  /* 0x0000099000017945 */ /* 0x000fd80003800200 */
[----:B------:R-:W-:Y:S05]  /*0240*/  @P0 BRA `(.L_x_120) ;  /* 0x00000008005c0947 */ /* 0x000fea0003800000 */
[----:B0-----:R-:W-:Y:S01]  /*0250*/  LOP3.LUT R2, RZ, R13, RZ, 0x33, !PT ;  /* 0x0000000dff027212 */ /* 0x001fe200078e33ff */
[----:B------:R-:W-:Y:S03]  /*0260*/  BSSY.RECONVERGENT B2, `(.L_x_121) ;  /* 0x000002e000027945 */ /* 0x000fe60003800200 */
[----:B------:R-:W-:-:S04]  /*0270*/  IADD3 R15, PT, PT, -R6, R7, R2 ;  /* 0x00000007060f7210 */ /* 0x000fc80007ffe102 */
[----:B------:R-:W-:-:S04]  /*0280*/  LOP3.LUT R2, R15, 0x300, RZ, 0xc0, !PT ;  /* 0x000003000f027812 */ /* 0x000fc800078ec0ff */
[----:B------:R-:W-:-:S13]  /*0290*/  ISETP.NE.AND P0, PT, R2, 0x300, PT ;  /* 0x000003000200780c */ /* 0x000fda0003f05270 */
[----:B------:R-:W-:Y:S05]  /*02a0*/  @!P0 BRA `(.L_x_122) ;  /* 0x0000000000a48947 */ /* 0x000fea0003800000 */
[----:B------:R-:W0:Y:S01]  /*02b0*/  LDCU.128 UR4, c[0x0][0x380] ;  /* 0x00007000ff0477ac */ /* 0x000e220008000c00 */
[----:B------:R-:W-:Y:S02]  /*02c0*/  IADD3 R3, P0, PT, R6, R13, RZ ;  /* 0x0000000d06037210 */ /* 0x000fe40007f1e0ff */
[----:B------:R-:W-:-:S03]  /*02d0*/  LEA.HI R2, R15, 0x1, RZ, 0x18 ;  /* 0x000000010f027811 */ /* 0x000fc600078fc0ff */
[----:B------:R-:W-:Y:S01]  /*02e0*/  IMAD.X R14, RZ, RZ, RZ, P0 ;  /* 0x000000ffff0e7224 */ /* 0x000fe200000e06ff */
[----:B------:R-:W-:-:S05]  /*02f0*/  LOP3.LUT R2, R2, 0x3, RZ, 0xc0, !PT ;  /* 0x0000000302027812 */ /* 0x000fca00078ec0ff */
[----:B------:R-:W-:Y:S01]  /*0300*/  IMAD.MOV R4, RZ, RZ, -R2 ;  /* 0x000000ffff047224 */ /* 0x000fe200078e0a02 */
[C---:B0-----:R-:W-:Y:S02]  /*0310*/  LEA R5, P2, R3.reuse, UR4, 0x2 ;  /* 0x0000000403057c11 */ /* 0x041fe4000f8410ff */
[C---:B------:R-:W-:Y:S02]  /*0320*/  IADD3 R7, P1, PT, R3.reuse, UR6, RZ ;  /* 0x0000000603077c10 */ /* 0x040fe4000ff3e0ff */
[----:B------:R-:W-:Y:S02]  /*0330*/  LEA.HI.X R3, R3, UR5, R14, 0x2, P2 ;  /* 0x0000000503037c11 */ /* 0x000fe400090f140e */
[----:B------:R-:W-:-:S09]  /*0340*/  IADD3.X R14, PT, PT, R14, UR7, RZ, P1, !PT ;  /* 0x000000070e0e7c10 */ /* 0x000fd20008ffe4ff */
.L_x_125:
[----:B------:R-:W-:-:S05]  /*0350*/  IMAD.MOV.U32 R2, RZ, RZ, R5 ;  /* 0x000000ffff027224 */ /* 0x000fca00078e0005 */
[----:B------:R-:W2:Y:S01]  /*0360*/  LDG.E R19, desc[UR10][R2.64] ;  /* 0x0000000a02137981 */ /* 0x000ea2000c1e1900 */
[----:B------:R-:W-:Y:S01]  /*0370*/  VIADD R4, R4, 0x1 ;  /* 0x0000000104047836 */ /* 0x000fe20000000000 */
[----:B------:R-:W-:Y:S01]  /*0380*/  BSSY.RECONVERGENT B3, `(.L_x_123) ;  /* 0x0000016000037945 */ /* 0x000fe20003800200 */
[----:B------:R-:W-:Y:S01]  /*0390*/  IMAD.MOV.U32 R18, RZ, RZ, R11 ;  /* 0x000000ffff127224 */ /* 0x000fe200078e000b */
[----:B------:R-:W-:Y:S01]  /*03a0*/  IADD3 R5, P3, PT, R5, 0x400, RZ ;  /* 0x0000040005057810 */ /* 0x000fe20007f7e0ff */
[----:B------:R-:W-:Y:S01]  /*03b0*/  IMAD.MOV.U32 R17, RZ, RZ, R8 ;  /* 0x000000ffff117224 */ /* 0x000fe200078e0008 */
[----:B------:R-:W-:Y:S01]  /*03c0*/  ISETP.NE.AND P2, PT, R4, RZ, PT ;  /* 0x000000ff0400720c */ /* 0x000fe20003f45270 */
[----:B-----5:R-:W-:Y:S02]  /*03d0*/  IMAD.MOV.U32 R16, RZ, RZ, R12 ;  /* 0x000000ffff107224 */ /* 0x020fe400078e000c */
[----:B------:R-:W-:Y:S02]  /*03e0*/  IMAD.MOV.U32 R11, RZ, RZ, R7 ;  /* 0x000000ffff0b7224 */ /* 0x000fe400078e0007 */
[----:B------:R-:W-:Y:S01]  /*03f0*/  IMAD.MOV.U32 R8, RZ, RZ, R14 ;  /* 0x000000ffff087224 */ /* 0x000fe200078e000e */
[----:B--2---:R-:W-:Y:S01]  /*0400*/  FSETP.GEU.AND P0, PT, R12, R19, PT ;  /* 0x000000130c00720b */ /* 0x004fe20003f0e000 */
[----:B------:R-:W-:-:S12]  /*0410*/  IMAD.MOV.U32 R12, RZ, RZ, R19 ;  /* 0x000000ffff0c7224 */ /* 0x000fd800078e0013 */
        /* <DEDUP_REMOVED lines=12> */
.L_x_124:
[----:B------:R-:W-:Y:S05]  /*04e0*/  BSYNC.RECONVERGENT B3 ;  /* 0x0000000000037941 */ /* 0x000fea0003800200 */
.L_x_123:
[----:B------:R-:W-:Y:S01]  /*04f0*/  IADD3 R7, P0, PT, R7, 0x100, RZ ;  /* 0x0000010007077810 */ /* 0x000fe20007f1e0ff */
[----:B------:R-:W-:Y:S02]  /*0500*/  VIADD R13, R13, 0x100 ;  /* 0x000001000d0d7836 */ /* 0x000fe40000000000 */
[----:B------:R-:W-:Y:S02]  /*0510*/  IMAD.X R3, RZ, RZ, R3, P3 ;  /* 0x000000ffff037224 */ /* 0x000fe400018e0603 */
[----:B------:R-:W-:Y:S01]  /*0520*/  IMAD.X R14, RZ, RZ, R14, P0 ;  /* 0x000000ffff0e7224 */ /* 0x000fe200000e060e */
[----:B------:R-:W-:Y:S07]  /*0530*/  @P2 BRA `(.L_x_125) ;  /* 0xfffffffc00842947 */ /* 0x000fee000383ffff */
.L_x_122:
[----:B------:R-:W-:Y:S05]  /*0540*/  BSYNC.RECONVERGENT B2 ;  /* 0x0000000000027941 */ /* 0x000fea0003800200 */
.L_x_121:
[----:B------:R-:W-:-:S13]  /*0550*/  ISETP.GE.U32.AND P0, PT, R15, 0x300, PT ;  /* 0x000003000f00780c */ /* 0x000fda0003f06070 */
[----:B------:R-:W-:Y:S05]  /*0560*/  @!P0 BRA `(.L_x_120) ;  /* 0x0000000400948947 */ /* 0x000fea0003800000 */
[----:B------:R-:W0:Y:S01]  /*0570*/  LDC.64 R4, c[0x0][0x380] ;  /* 0x0000e000ff047b82 */ /* 0x000e220000000a00 */
[----:B------:R-:W-:-:S07]  /*0580*/  VIADD R7, R13, 0x200 ;  /* 0x000002000d077836 */ /* 0x000fce0000000000 */
[----:B------:R-:W1:Y:S02]  /*0590*/  LDC.64 R2, c[0x0][0x388] ;  /* 0x0000e200ff027b82 */ /* 0x000e640000000a00 */
.L_x_134:
[----:B------:R-:W-:-:S05]  /*05a0*/  VIADD R13, R7, 0xfffffe00 ;  /* 0xfffffe00070d7836 */ /* 0x000fca0000000000 */
[----:B------:R-:W-:-:S04]  /*05b0*/  IADD3 R19, P0, PT, R6, R13, RZ ;  /* 0x0000000d06137210 */ /* 0x000fc80007f1e0ff */
[----:B------:R-:W-:Y:S02]  /*05c0*/  LEA.HI.X.SX32 R18, R13, RZ, 0x1, P0 ;  /* 0x000000ff0d127211 */ /* 0x000fe400000f0eff */
[----:B0-----:R-:W-:-:S04]  /*05d0*/  LEA R16, P0, R19, R4, 0x2 ;  /* 0x0000000413107211 */ /* 0x001fc800078010ff */
[----:B------:R-:W-:-:S05]  /*05e0*/  LEA.HI.X R17, R19, R5, R18, 0x2, P0 ;  /* 0x0000000513117211 */ /* 0x000fca00000f1412 */
[----:B------:R-:W2:Y:S04]  /*05f0*/  LDG.E R25, desc[UR10][R16.64] ;  /* 0x0000000a10197981 */ /* 0x000ea8000c1e1900 */
[----:B-----5:R0:W5:Y:S04]  /*0600*/  LDG.E R15, desc[UR10][R16.64+0x400] ;  /* 0x0004000a100f7981 */ /* 0x020168000c1e1900 */
[----:B------:R0:W5:Y:S04]  /*0610*/  LDG.E R13, desc[UR10][R16.64+0x800] ;  /* 0x0008000a100d7981 */ /* 0x000168000c1e1900 */
[----:B------:R0:W5:Y:S01]  /*0620*/  LDG.E R14, desc[UR10][R16.64+0xc00] ;  /* 0x000c000a100e7981 */ /* 0x000162000c1e1900 */
[----:B-1----:R-:W-:Y:S01]  /*0630*/  IADD3 R20, P1, PT, R19, R2, RZ ;  /* 0x0000000213147210 */ /* 0x002fe20007f3e0ff */
[----:B------:R-:W-:Y:S01]  /*0640*/  BSSY.RECONVERGENT B2, `(.L_x_126) ;  /* 0x0000013000027945 */ /* 0x000fe20003800200 */
[----:B------:R-:W-:-:S03]  /*0650*/  VIADD R19, R7, 0xffffff00 ;  /* 0xffffff0007137836 */ /* 0x000fc60000000000 */
[----:B------:R-:W-:Y:S02]  /*0660*/  IMAD.X R23, R18, 0x1, R3, P1 ;  /* 0x0000000112177824 */ /* 0x000fe400008e0603 */
[----:B------:R-:W-:Y:S02]  /*0670*/  IMAD.MOV.U32 R21, RZ, RZ, R20 ;  /* 0x000000ffff157224 */ /* 0x000fe400078e0014 */
[----:B------:R-:W-:Y:S01]  /*0680*/  IMAD.MOV.U32 R22, RZ, RZ, R23 ;  /* 0x000000ffff167224 */ /* 0x000fe200078e0017 */
[----:B--2---:R-:W-:Y:S01]  /*0690*/  FSETP.GEU.AND P0, PT, R12, R25, PT ;  /* 0x000000190c00720b */ /* 0x004fe20003f0e000 */
[----:B------:R-:W-:-:S12]  /*06a0*/  IMAD.MOV.U32 R18, RZ, RZ, R25 ;  /* 0x000000ffff127224 */ /* 0x000fd800078e0019 */
[----:B0-----:R-:W-:Y:S05]  /*06b0*/  @!P0 BRA `(.L_x_127) ;  /* 0x00000000002c8947 */ /* 0x001fea0003800000 */
        /* <DEDUP_REMOVED lines=11> */
.L_x_127:
[----:B------:R-:W-:Y:S05]  /*0770*/  BSYNC.RECONVERGENT B2 ;  /* 0x0000000000027941 */ /* 0x000fea0003800200 */
.L_x_126:
[----:B-----5:R-:W-:Y:S01]  /*0780*/  FSETP.GEU.AND P0, PT, R18, R15, PT ;  /* 0x0000000f1200720b */ /* 0x020fe20003f0e000 */
[----:B------:R-:W-:Y:S01]  /*0790*/  BSSY.RECONVERGENT B2, `(.L_x_128) ;  /* 0x0000013000027945 */ /* 0x000fe20003800200 */
[----:B------:R-:W-:Y:S02]  /*07a0*/  SHF.R.S32.HI R8, RZ, 0x1f, R19 ;  /* 0x0000001fff087819 */ /* 0x000fe40000011413 */
[----:B------:R-:W-:-:S04]  /*07b0*/  IADD3 R12, P1, P2, R19, R2, R6 ;  /* 0x00000002130c7210 */ /* 0x000fc80007a3e006 */
[----:B------:R-:W-:Y:S01]  /*07c0*/  IADD3.X R11, PT, PT, R8, R3, RZ, P1, P2 ;  /* 0x00000003080b7210 */ /* 0x000fe20000fe44ff */
[----:B------:R-:W-:Y:S02]  /*07d0*/  IMAD.MOV.U32 R19, RZ, RZ, R12 ;  /* 0x000000ffff137224 */ /* 0x000fe400078e000c */
[----:B------:R-:W-:Y:S02]  /*07e0*/  IMAD.MOV.U32 R8, RZ, RZ, R15 ;  /* 0x000000ffff087224 */ /* 0x000fe400078e000f */
[----:B------:R-:W-:Y:S01]  /*07f0*/  IMAD.MOV.U32 R20, RZ, RZ, R11 ;  /* 0x000000ffff147224 */ /* 0x000fe200078e000b */
[----:B------:R-:W-:Y:S06]  /*0800*/  @!P0 BRA `(.L_x_129) ;  /* 0x00000000002c8947 */ /* 0x000fec0003800000 */
        /* <DEDUP_REMOVED lines=11> */
.L_x_129:
[----:B------:R-:W-:Y:S05]  /*08c0*/  BSYNC.RECONVERGENT B2 ;  /* 0x0000000000027941 */ /* 0x000fea0003800200 */
.L_x_128:
[----:B------:R-:W-:Y:S01]  /*08d0*/  FSETP.GEU.AND P0, PT, R8, R13, PT ;  /* 0x0000000d0800720b */ /* 0x000fe20003f0e000 */
[C---:B------:R-:W-:Y:S01]  /*08e0*/  VIADD R11, R7.reuse, 0x100 ;  /* 0x00000100070b7836 */ /* 0x040fe20000000000 */
[----:B------:R-:W-:Y:S01]  /*08f0*/  SHF.R.S32.HI R12, RZ, 0x1f, R7 ;  /* 0x0000001fff0c7819 */ /* 0x000fe20000011407 */
[----:B------:R-:W-:Y:S01]  /*0900*/  BSSY.RECONVERGENT B2, `(.L_x_130) ;  /* 0x0000014000027945 */ /* 0x000fe20003800200 */
[-CC-:B------:R-:W-:Y:S01]  /*0910*/  IADD3 R18, P1, P4, R7, R2.reuse, R6.reuse ;  /* 0x0000000207127210 */ /* 0x180fe20007c3e006 */
[----:B------:R-:W-:Y:S01]  /*0920*/  IMAD.MOV.U32 R15, RZ, RZ, R13 ;  /* 0x000000ffff0f7224 */ /* 0x000fe200078e000d */
[----:B------:R-:W-:Y:S02]  /*0930*/  IADD3 R23, P2, P3, R11, R2, R6 ;  /* 0x000000020b177210 */ /* 0x000fe40007b5e006 */
[----:B------:R-:W-:Y:S01]  /*0940*/  IADD3.X R21, PT, PT, R12, R3, RZ, P1, P4 ;  /* 0x000000030c157210 */ /* 0x000fe20000fe84ff */
[----:B------:R-:W-:Y:S01]  /*0950*/  IMAD.MOV.U32 R16, RZ, RZ, R18 ;  /* 0x000000ffff107224 */ /* 0x000fe200078e0012 */
[----:B------:R-:W-:-:S03]  /*0960*/  SHF.R.S32.HI R12, RZ, 0x1f, R11 ;  /* 0x0000001fff0c7819 */ /* 0x000fc6000001140b */
        /* <DEDUP_REMOVED lines=13> */
.L_x_131:
[----:B------:R-:W-:Y:S05]  /*0a40*/  BSYNC.RECONVERGENT B2 ;  /* 0x0000000000027941 */ /* 0x000fea0003800200 */
.L_x_130:
[----:B------:R-:W-:Y:S01]  /*0a50*/  FSETP.GEU.AND P0, PT, R15, R14, PT ;  /* 0x0000000e0f00720b */ /* 0x000fe20003f0e000 */
[----:B------:R-:W-:Y:S01]  /*0a60*/  BSSY.RECONVERGENT B2, `(.L_x_132) ;  /* 0x0000011000027945 */ /* 0x000fe20003800200 */
[----:B------:R-:W-:Y:S01]  /*0a70*/  IADD3.X R18, PT, PT, R12, R3, RZ, P2, P3 ;  /* 0x000000030c127210 */ /* 0x000fe200017e64ff */
[----:B------:R-:W-:Y:S02]  /*0a80*/  IMAD.MOV.U32 R11, RZ, RZ, R23 ;  /* 0x000000ffff0b7224 */ /* 0x000fe400078e0017 */
[----:B------:R-:W-:Y:S02]  /*0a90*/  IMAD.MOV.U32 R12, RZ, RZ, R14 ;  /* 0x000000ffff0c7224 */ /* 0x000fe400078e000e */
[----:B------:R-:W-:-:S06]  /*0aa0*/  IMAD.MOV.U32 R8, RZ, RZ, R18 ;  /* 0x000000ffff087224 */ /* 0x000fcc00078e0012 */
        /* <DEDUP_REMOVED lines=12> */
.L_x_133:
[----:B------:R-:W-:Y:S05]  /*0b70*/  BSYNC.RECONVERGENT B2 ;  /* 0x0000000000027941 */ /* 0x000fea0003800200 */
.L_x_132:
[C---:B------:R-:W-:Y:S02]  /*0b80*/  VIADD R13, R7.reuse, 0x200 ;  /* 0x00000200070d7836 */ /* 0x040fe40000000000 */
[----:B------:R-:W-:-:S03]  /*0b90*/  VIADD R7, R7, 0x400 ;  /* 0x0000040007077836 */ /* 0x000fc60000000000 */
[----:B------:R-:W-:-:S13]  /*0ba0*/  ISETP.GE.AND P0, PT, R13, R10, PT ;  /* 0x0000000a0d00720c */ /* 0x000fda0003f06270 */
[----:B------:R-:W-:Y:S05]  /*0bb0*/  @!P0 BRA `(.L_x_134) ;  /* 0xfffffff800788947 */ /* 0x000fea000383ffff */
.L_x_120:
[----:B------:R-:W-:Y:S05]  /*0bc0*/  BSYNC.RECONVERGENT B1 ;  /* 0x0000000000017941 */ /* 0x000fea0003800200 */
.L_x_119:
[----:B------:R-:W-:-:S13]  /*0bd0*/  ISETP.GE.AND P0, PT, R10, 0x100, PT ;  /* 0x000001000a00780c */ /* 0x000fda0003f06270 */
[----:B------:R-:W-:Y:S05]  /*0be0*/  @!P0 BRA `(.L_x_135) ;  /* 0x00000010008c8947 */ /* 0x000fea0003800000 */
[----:B------:R-:W1:Y:S01]  /*0bf0*/  S2R R10, SR_LANEID ;  /* 0x00000000000a7919 */ /* 0x000e620000000000 */
[----:B------:R-:W-:Y:S01]  /*0c00*/  BSSY.RECONVERGENT B1, `(.L_x_136) ;  /* 0x000001b000017945 */ /* 0x000fe20003800200 */
[----:B------:R-:W-:Y:S01]  /*0c10*/  IMAD.MOV.U32 R6, RZ, RZ, R11 ;  /* 0x000000ffff067224 */ /* 0x000fe200078e000b */
[----:B0----5:R0:W2:Y:S01]  /*0c20*/  SHFL.DOWN PT, R3, R12, 0x1, 0x1f ;  /* 0x08201f000c037f89 */ /* 0x0210a200000e0000 */
[----:B------:R-:W-:Y:S02]  /*0c30*/  IMAD.MOV.U32 R7, RZ, RZ, R8 ;  /* 0x000000ffff077224 */ /* 0x000fe400078e0008 */
[----:B------:R-:W-:Y:S01]  /*0c40*/  IMAD.MOV.U32 R2, RZ, RZ, R12 ;  /* 0x000000ffff027224 */ /* 0x000fe200078e000c */
[----:B------:R0:W3:Y:S04]  /*0c50*/  SHFL.DOWN PT, R4, R11, 0x1, 0x1f ;  /* 0x08201f000b047f89 */ /* 0x0000e800000e0000 */
[----:B------:R0:W4:Y:S01]  /*0c60*/  SHFL.DOWN PT, R5, R8, 0x1, 0x1f ;  /* 0x08201f0008057f89 */ /* 0x00012200000e0000 */
[----:B-1----:R-:W-:-:S02]  /*0c70*/  ISETP.GT.AND P0, PT, R10, 0x1e, PT ;  /* 0x0000001e0a00780c */ /* 0x002fc40003f04270 */
[C---:B------:R-:W-:Y:S02]  /*0c80*/  ISETP.GT.AND P1, PT, R10.reuse, 0x1d, PT ;  /* 0x0000001d0a00780c */ /* 0x040fe40003f24270 */
[----:B------:R-:W-:-:S09]  /*0c90*/  ISETP.GT.AND P3, PT, R10, 0x1b, PT ;  /* 0x0000001b0a00780c */ /* 0x000fd20003f64270 */
[----:B0-234-:R-:W-:Y:S05]  /*0ca0*/  @P0 BRA `(.L_x_137) ;  /* 0x0000000000400947 */ /* 0x01dfea0003800000 */
        /* <DEDUP_REMOVED lines=16> */
.L_x_137:
[----:B------:R-:W-:Y:S05]  /*0db0*/  BSYNC.RECONVERGENT B1 ;  /* 0x0000000000017941 */ /* 0x000fea0003800200 */
.L_x_136:
        /* <DEDUP_REMOVED lines=27> */
.L_x_139:
[----:B------:R-:W-:Y:S05]  /*0f70*/  BSYNC.RECONVERGENT B1 ;  /* 0x0000000000017941 */ /* 0x000fea0003800200 */
.L_x_138:
        /* <DEDUP_REMOVED lines=9> */
[----:B0-----:R-:W-:Y:S02]  /*1010*/  IMAD.MOV.U32 R6, RZ, RZ, R11 ;  /* 0x000000ffff067224 */ /* 0x001fe400078e000b */
[----:B-1----:R-:W-:Y:S02]  /*1020*/  IMAD.MOV.U32 R7, RZ, RZ, R10 ;  /* 0x000000ffff077224 */ /* 0x002fe400078e000a */
        /* <DEDUP_REMOVED lines=13> */
.L_x_141:
[----:B------:R-:W-:Y:S05]  /*1100*/  BSYNC.RECONVERGENT B1 ;  /* 0x0000000000017941 */ /* 0x000fea0003800200 */
.L_x_140:
        /* <DEDUP_REMOVED lines=9> */
[----:B---3--:R-:W-:Y:S02]  /*11a0*/  IMAD.MOV.U32 R4, RZ, RZ, R13 ;  /* 0x000000ffff047224 */ /* 0x008fe400078e000d */
        /* <DEDUP_REMOVED lines=14> */
.L_x_143:
[----:B------:R-:W-:Y:S05]  /*1290*/  BSYNC.RECONVERGENT B1 ;  /* 0x0000000000017941 */ /* 0x000fea0003800200 */
.L_x_142:
[----:B0-----:R0:W0:Y:S01]  /*12a0*/  SHFL.DOWN PT, R2, R3, 0x10, 0x1f ;  /* 0x0a001f0003027f89 */ /* 0x00102200000e0000 */
[----:B------:R-:W-:Y:S01]  /*12b0*/  BSSY.RECONVERGENT B1, `(.L_x_144) ;  /* 0x0000017000017945 */ /* 0x000fe20003800200 */
[----:B--2---:R-:W-:Y:S02]  /*12c0*/  IMAD.MOV.U32 R7, RZ, RZ, R4 ;  /* 0x000000ffff077224 */ /* 0x004fe400078e0004 */
[----:B------:R2:W0:Y:S01]  /*12d0*/  SHFL.DOWN PT, R11, R4, 0x10, 0x1f ;  /* 0x0a001f00040b7f89 */ /* 0x00042200000e0000 */
[----:B----4-:R-:W-:Y:S02]  /*12e0*/  IMAD.MOV.U32 R8, RZ, RZ, R5 ;  /* 0x000000ffff087224 */ /* 0x010fe400078e0005 */
[----:B------:R-:W-:Y:S01]  /*12f0*/  IMAD.MOV.U32 R6, RZ, RZ, R3 ;  /* 0x000000ffff067224 */ /* 0x000fe200078e0003 */
[----:B-1----:R2:W1:Y:S01]  /*1300*/  SHFL.DOWN PT, R10, R5, 0x10, 0x1f ;  /* 0x0a001f00050a7f89 */ /* 0x00246200000e0000 */
[----:B------:R-:W-:Y:S05]  /*1310*/  @P4 BRA `(.L_x_145) ;  /* 0x0000000000404947 */ /* 0x000fea0003800000 */
[----:B0-----:R-:W-:Y:S01]  /*1320*/  FSETP.GEU.AND P0, PT, R3, R2, PT ;  /* 0x000000020300720b */ /* 0x001fe20003f0e000 */
[----:B------:R-:W-:Y:S02]  /*1330*/  IMAD.MOV.U32 R7, RZ, RZ, R11 ;  /* 0x000000ffff077224 */ /* 0x000fe400078e000b */
        /* <DEDUP_REMOVED lines=14> */
.L_x_145:
[----:B------:R-:W-:Y:S05]  /*1420*/  BSYNC.RECONVERGENT B1 ;  /* 0x0000000000017941 */ /* 0x000fea0003800200 */
.L_x_144:
[----:B------:R-:W-:Y:S04]  /*1430*/  BSSY.RECONVERGENT B1, `(.L_x_146) ;  /* 0x000000c000017945 */ /* 0x000fe80003800200 */
[----:B------:R-:W-:Y:S05]  /*1440*/  @P2 BRA `(.L_x_147) ;  /* 0x0000000000282947 */ /* 0x000fea0003800000 */
[----:B--2---:R-:W2:Y:S01]  /*1450*/  S2R R4, SR_CgaCtaId ;  /* 0x0000000000047919 */ /* 0x004ea20000008800 */
        /* <DEDUP_REMOVED lines=9> */
.L_x_147:
[----:B------:R-:W-:Y:S05]  /*14f0*/  BSYNC.RECONVERGENT B1 ;  /* 0x0000000000017941 */ /* 0x000fea0003800200 */
.L_x_146:
[----:B------:R-:W-:Y:S01]  /*1500*/  BAR.SYNC.DEFER_BLOCKING 0x0 ;  /* 0x0000000000007b1d */ /* 0x000fe20000010000 */
[----:B------:R-:W-:-:S13]  /*1510*/  ISETP.NE.AND P2, PT, R9, RZ, PT ;  /* 0x000000ff0900720c */ /* 0x000fda0003f45270 */
[----:B------:R-:W-:Y:S05]  /*1520*/  @P2 BRA `(.L_x_148) ;  /* 0x0000004400542947 */ /* 0x000fea0003800000 */
[----:B0---4-:R-:W0:Y:S01]  /*1530*/  S2R R3, SR_CgaCtaId ;  /* 0x0000000000037919 */ /* 0x011e220000008800 */
[----:B------:R-:W-:Y:S01]  /*1540*/  MOV R2, 0x400 ;  /* 0x0000040000027802 */ /* 0x000fe20000000f00 */
[----:B------:R-:W-:Y:S03]  /*1550*/  BSSY.RECONVERGENT B1, `(.L_x_149) ;  /* 0x0000016000017945 */ /* 0x000fe60003800200 */
[----:B0-----:R-:W-:-:S05]  /*1560*/  LEA R26, R3, R2, 0x18 ;  /* 0x00000002031a7211 */ /* 0x001fca00078ec0ff */
[----:B--2---:R-:W0:Y:S04]  /*1570*/  LDS R5, [R26+0x18] ;  /* 0x000018001a057984 */ /* 0x004e280000000800 */
[----:B------:R2:W4:Y:S04]  /*1580*/  LDS.64 R2, [R26+0x20] ;  /* 0x000020001a027984 */ /* 0x0005280000000a00 */
[----:B------:R2:W1:Y:S04]  /*1590*/  LDS R22, [R26+0x28] ;  /* 0x000028001a167984 */ /* 0x0004680000000800 */
[----:B------:R2:W1:Y:S01]  /*15a0*/  LDS R16, [R26+0x38] ;  /* 0x000038001a107984 */ /* 0x0004620000000800 */
[----:B0-----:R-:W-:Y:S01]  /*15b0*/  FSETP.GEU.AND P0, PT, R6, R5, PT ;  /* 0x000000050600720b */ /* 0x001fe20003f0e000 */
[----:B------:R-:W-:-:S12]  /*15c0*/  IMAD.MOV.U32 R21, RZ, RZ, R5 ;  /* 0x000000ffff157224 */ /* 0x000fd800078e0005 */
[----:B-12-4-:R-:W-:Y:S05]  /*15d0*/  @!P0 BRA `(.L_x_150) ;  /* 0x0000000000348947 */ /* 0x016fea0003800000 */
        /* <DEDUP_REMOVED lines=13> */
.L_x_150:
[----:B------:R-:W-:Y:S05]  /*16b0*/  BSYNC.RECONVERGENT B1 ;  /* 0x0000000000017941 */ /* 0x000fea0003800200 */
.L_x_149:
        /* <DEDUP_REMOVED lines=21> */
[C---:B------:R-:W-:Y:S02]  /*1810*/  @P3 ISETP.LT.U32.AND P1, PT, R2.reuse, R6, PT ;  /* 0x000000060200320c */ /* 0x040fe40003f21070 */
[CC--:B------:R-:W-:Y:S02]  /*1820*/  @P3 ISETP.GE.AND.EX P0, PT, R3.reuse, R7.reuse, PT, P0 ;  /* 0x000000070300320c */ /* 0x0c0fe40003f06300 */
[----:B------:R-:W-:Y:S02]  /*1830*/  @P3 ISETP.LT.AND.EX P1, PT, R3, R7, PT, P1 ;  /* 0x000000070300320c */ /* 0x000fe40003f21310 */
[----:B------:R-:W-:Y:S02]  /*1840*/  @P3 FSEL R23, R21, R22, !P0 ;  /* 0x0000001615173208 */ /* 0x000fe40004000000 */
[----:B------:R-:W-:-:S02]  /*1850*/  @P3 SEL R25, R2, R6, P1 ;  /* 0x0000000602193207 */ /* 0x000fc40000800000 */
[----:B------:R-:W-:-:S07]  /*1860*/  @P3 SEL R24, R3, R7, P1 ;  /* 0x0000000703183207 */ /* 0x000fce0000800000 */
.L_x_152:
[----:B------:R-:W-:Y:S05]  /*1870*/  BSYNC.RECONVERGENT B1 ;  /* 0x0000000000017941 */ /* 0x000fea0003800200 */
.L_x_151:
        /* <DEDUP_REMOVED lines=17> */
.L_x_154:
[----:B------:R-:W-:Y:S05]  /*1990*/  BSYNC.RECONVERGENT B1 ;  /* 0x0000000000017941 */ /* 0x000fea0003800200 */
.L_x_153:
        /* <DEDUP_REMOVED lines=17> */
.L_x_156:
[----:B------:R-:W-:Y:S05]  /*1ab0*/  BSYNC.RECONVERGENT B1 ;  /* 0x0000000000017941 */ /* 0x000fea0003800200 */
.L_x_155:
        /* <DEDUP_REMOVED lines=17> */
.L_x_158:
[----:B------:R-:W-:Y:S05]  /*1bd0*/  BSYNC.RECONVERGENT B1 ;  /* 0x0000000000017941 */ /* 0x000fea0003800200 */
.L_x_157:
        /* <DEDUP_REMOVED lines=17> */
.L_x_160:
[----:B------:R-:W-:Y:S05]  /*1cf0*/  BSYNC.RECONVERGENT B1 ;  /* 0x0000000000017941 */ /* 0x000fea0003800200 */
.L_x_159:
        /* <DEDUP_REMOVED lines=18> */
.L_x_135:
[----:B------:R-:W1:Y:S01]  /*1e20*/  S2R R14, SR_LANEID ;  /* 0x00000000000e7919 */ /* 0x000e620000000000 */
[----:B0-----:R-:W-:Y:S01]  /*1e30*/  LOP3.LUT R2, R9, 0x3e0, RZ, 0xc0, !PT ;  /* 0x000003e009027812 */ /* 0x001fe200078ec0ff */
[----:B------:R-:W-:Y:S01]  /*1e40*/  BSSY.RECONVERGENT B1, `(.L_x_161) ;  /* 0x0000027000017945 */ /* 0x000fe20003800200 */
[----:B------:R-:W-:Y:S02]  /*1e50*/  IMAD.MOV.U32 R16, RZ, RZ, R8 ;  /* 0x000000ffff107224 */ /* 0x000fe400078e0008 */
[----:B------:R-:W-:Y:S01]  /*1e60*/  LOP3.LUT R5, RZ, R2, RZ, 0x33, !PT ;  /* 0x00000002ff057212 */ /* 0x000fe200078e33ff */
[----:B------:R-:W-:-:S05]  /*1e70*/  VIADD R3, R2, 0x20 ;  /* 0x0000002002037836 */ /* 0x000fca0000000000 */
[----:B------:R-:W-:Y:S01]  /*1e80*/  ISETP.GT.AND P0, PT, R3, R10, PT ;  /* 0x0000000a0300720c */ /* 0x000fe20003f04270 */
[----:B------:R-:W-:-:S05]  /*1e90*/  IMAD.IADD R3, R10, 0x1, R5 ;  /* 0x000000010a037824 */ /* 0x000fca00078e0205 */
[----:B------:R-:W-:-:S05]  /*1ea0*/  SEL R3, R3, 0x1f, P0 ;  /* 0x0000001f03037807 */ /* 0x000fca0000000000 */
[----:B-----5:R0:W2:Y:S04]  /*1eb0*/  SHFL.DOWN PT, R5, R12, 0x1, R3 ;  /* 0x082000000c057989 */ /* 0x0200a800000e0003 */
[----:B------:R0:W3:Y:S01]  /*1ec0*/  SHFL.DOWN PT, R7, R8, 0x1, R3 ;  /* 0x0820000008077989 */ /* 0x0000e200000e0003 */
[CC--:B-1----:R-:W-:Y:S01]  /*1ed0*/  ISETP.GE.AND P0, PT, R14.reuse, R3.reuse, PT ;  /* 0x000000030e00720c */ /* 0x0c2fe20003f06270 */
[C---:B------:R-:W-:Y:S01]  /*1ee0*/  VIADD R4, R14.reuse, 0x4 ;  /* 0x000000040e047836 */ /* 0x040fe20000000000 */
[C---:B------:R-:W-:Y:S01]  /*1ef0*/  ISETP.NE.AND P2, PT, R14.reuse, RZ, PT ;  /* 0x000000ff0e00720c */ /* 0x040fe20003f45270 */
[C---:B------:R-:W-:Y:S02]  /*1f00*/  VIADD R2, R14.reuse, 0x2 ;  /* 0x000000020e027836 */ /* 0x040fe40000000000 */
[----:B------:R-:W-:Y:S01]  /*1f10*/  VIADD R6, R14, 0x8 ;  /* 0x000000080e067836 */ /* 0x000fe20000000000 */
[-C--:B------:R-:W-:Y:S01]  /*1f20*/  ISETP.GT.AND P5, PT, R4, R3.reuse, PT ;  /* 0x000000030400720c */ /* 0x080fe20003fa4270 */
[----:B------:R-:W-:Y:S01]  /*1f30*/  VIADD R14, R14, 0x10 ;  /* 0x000000100e0e7836 */ /* 0x000fe20000000000 */
[----:B------:R0:W1:Y:S01]  /*1f40*/  SHFL.DOWN PT, R4, R11, 0x1, R3 ;  /* 0x082000000b047989 */ /* 0x00006200000e0003 */
[-C--:B------:R-:W-:Y:S01]  /*1f50*/  ISETP.GT.AND P1, PT, R2, R3.reuse, PT ;  /* 0x000000030200720c */ /* 0x080fe20003f24270 */
[----:B------:R-:W-:Y:S01]  /*1f60*/  IMAD.MOV.U32 R2, RZ, RZ, R12 ;  /* 0x000000ffff027224 */ /* 0x000fe200078e000c */
[-C--:B------:R-:W-:Y:S01]  /*1f70*/  ISETP.GT.AND P4, PT, R6, R3.reuse, PT ;  /* 0x000000030600720c */ /* 0x080fe20003f84270 */
[----:B------:R-:W-:Y:S01]  /*1f80*/  IMAD.MOV.U32 R6, RZ, RZ, R11 ;  /* 0x000000ffff067224 */ /* 0x000fe200078e000b */
[----:B------:R-:W-:Y:S01]  /*1f90*/  ISETP.GT.AND P3, PT, R14, R3, PT ;  /* 0x000000030e00720c */ /* 0x000fe20003f64270 */
[----:B--2---:R-:W-:-:S12]  /*1fa0*/  @P0 BRA `(.L_x_162) ;  /* 0x0000000000400947 */ /* 0x004fd80003800000 */
[----:B------:R-:W-:Y:S01]  /*1fb0*/  FSETP.GEU.AND P0, PT, R12, R5, PT ;  /* 0x000000050c00720b */ /* 0x000fe20003f0e000 */
        /* <DEDUP_REMOVED lines=15> */
.L_x_162:
[----:B------:R-:W-:Y:S05]  /*20b0*/  BSYNC.RECONVERGENT B1 ;  /* 0x0000000000017941 */ /* 0x000fea0003800200 */
.L_x_161:
[----:B------:R2:W4:Y:S01]  /*20c0*/  SHFL.DOWN PT, R5, R2, 0x2, R3 ;  /* 0x0840000002057989 */ /* 0x00052200000e0003 */
[----:B------:R-:W-:Y:S01]  /*20d0*/  BSSY.RECONVERGENT B1, `(.L_x_163) ;  /* 0x0000017000017945 */ /* 0x000fe20003800200 */
[----:B-1----:R-:W-:Y:S02]  /*20e0*/  IMAD.MOV.U32 R4, RZ, RZ, R2 ;  /* 0x000000ffff047224 */ /* 0x002fe400078e0002 */
[----:B---3--:R2:W1:Y:S01]  /*20f0*/  SHFL.DOWN PT, R7, R6, 0x2, R3 ;  /* 0x0840000006077989 */ /* 0x00846200000e0003 */
[----:B0-----:R-:W-:Y:S02]  /*2100*/  IMAD.MOV.U32 R12, RZ, RZ, R6 ;  /* 0x000000ffff0c7224 */ /* 0x001fe400078e0006 */
[----:B------:R-:W-:Y:S01]  /*2110*/  IMAD.MOV.U32 R14, RZ, RZ, R16 ;  /* 0x000000ffff0e7224 */ /* 0x000fe200078e0010 */
[----:B------:R2:W0:Y:S01]  /*2120*/  SHFL.DOWN PT, R11, R16, 0x2, R3 ;  /* 0x08400000100b7989 */ /* 0x00042200000e0003 */
[----:B------:R-:W-:Y:S05]  /*2130*/  @P1 BRA `(.L_x_164) ;  /* 0x0000000000401947 */ /* 0x000fea0003800000 */
[----:B----4-:R-:W-:Y:S01]  /*2140*/  FSETP.GEU.AND P0, PT, R2, R5, PT ;  /* 0x000000050200720b */ /* 0x010fe20003f0e000 */
[----:B------:R-:W-:Y:S02]  /*2150*/  IMAD.MOV.U32 R4, RZ, RZ, R5 ;  /* 0x000000ffff047224 */ /* 0x000fe400078e0005 */
[----:B-1----:R-:W-:Y:S02]  /*2160*/  IMAD.MOV.U32 R12, RZ, RZ, R7 ;  /* 0x000000ffff0c7224 */ /* 0x002fe400078e0007 */
        /* <DEDUP_REMOVED lines=13> */
.L_x_164:
[----:B------:R-:W-:Y:S05]  /*2240*/  BSYNC.RECONVERGENT B1 ;  /* 0x0000000000017941 */ /* 0x000fea0003800200 */
.L_x_163:
[----:B----4-:R3:W4:Y:S01]  /*2250*/  SHFL.DOWN PT, R5, R4, 0x4, R3 ;  /* 0x0880000004057989 */ /* 0x01072200000e0003 */
[----:B------:R-:W-:Y:S01]  /*2260*/  BSSY.RECONVERGENT B1, `(.L_x_165) ;  /* 0x0000017000017945 */ /* 0x000fe20003800200 */
[----:B--2---:R-:W-:Y:S02]  /*2270*/  IMAD.MOV.U32 R2, RZ, RZ, R4 ;  /* 0x000000ffff027224 */ /* 0x004fe400078e0004 */
[----:B-1----:R3:W1:Y:S01]  /*2280*/  SHFL.DOWN PT, R7, R12, 0x4, R3 ;  /* 0x088000000c077989 */ /* 0x00266200000e0003 */
[----:B------:R-:W-:Y:S02]  /*2290*/  IMAD.MOV.U32 R6, RZ, RZ, R12 ;  /* 0x000000ffff067224 */ /* 0x000fe400078e000c */
[----:B------:R-:W-:Y:S01]  /*22a0*/  IMAD.MOV.U32 R8, RZ, RZ, R14 ;  /* 0x000000ffff087224 */ /* 0x000fe200078e000e */
[----:B0-----:R3:W0:Y:S01]  /*22b0*/  SHFL.DOWN PT, R11, R14, 0x4, R3 ;  /* 0x088000000e0b7989 */ /* 0x00162200000e0003 */
        /* <DEDUP_REMOVED lines=17> */
.L_x_166:
[----:B------:R-:W-:Y:S05]  /*23d0*/  BSYNC.RECONVERGENT B1 ;  /* 0x0000000000017941 */ /* 0x000fea0003800200 */
.L_x_165:
[----:B----4-:R2:W4:Y:S01]  /*23e0*/  SHFL.DOWN PT, R5, R2, 0x8, R3 ;  /* 0x0900000002057989 */ /* 0x01052200000e0003 */
[----:B------:R-:W-:Y:S01]  /*23f0*/  BSSY.RECONVERGENT B1, `(.L_x_167) ;  /* 0x0000017000017945 */ /* 0x000fe20003800200 */
[----:B---3--:R-:W-:Y:S02]  /*2400*/  IMAD.MOV.U32 R4, RZ, RZ, R2 ;  /* 0x000000ffff047224 */ /* 0x008fe400078e0002 */
        /* <DEDUP_REMOVED lines=21> */
.L_x_168:
[----:B------:R-:W-:Y:S05]  /*2560*/  BSYNC.RECONVERGENT B1 ;  /* 0x0000000000017941 */ /* 0x000fea0003800200 */
.L_x_167:
[----:B----4-:R3:W4:Y:S01]  /*2570*/  SHFL.DOWN PT, R5, R4, 0x10, R3 ;  /* 0x0a00000004057989 */ /* 0x01072200000e0003 */
[----:B------:R-:W-:Y:S01]  /*2580*/  BSSY.RECONVERGENT B1, `(.L_x_169) ;  /* 0x0000017000017945 */ /* 0x000fe20003800200 */
[----:B--2---:R-:W-:Y:S02]  /*2590*/  IMAD.MOV.U32 R6, RZ, RZ, R4 ;  /* 0x000000ffff067224 */ /* 0x004fe400078e0004 */
[----:B0-----:R3:W0:Y:S01]  /*25a0*/  SHFL.DOWN PT, R11, R12, 0x10, R3 ;  /* 0x0a0000000c0b7989 */ /* 0x00162200000e0003 */
[----:B-1----:R-:W-:Y:S02]  /*25b0*/  IMAD.MOV.U32 R7, RZ, RZ, R12 ;  /* 0x000000ffff077224 */ /* 0x002fe400078e000c */
[----:B------:R-:W-:Y:S01]  /*25c0*/  IMAD.MOV.U32 R8, RZ, RZ, R14 ;  /* 0x000000ffff087224 */ /* 0x000fe200078e000e */
[----:B------:R3:W1:Y:S01]  /*25d0*/  SHFL.DOWN PT, R13, R14, 0x10, R3 ;  /* 0x0a0000000e0d7989 */ /* 0x00066200000e0003 */
        /* <DEDUP_REMOVED lines=17> */
.L_x_170:
[----:B------:R-:W-:Y:S05]  /*26f0*/  BSYNC.RECONVERGENT B1 ;  /* 0x0000000000017941 */ /* 0x000fea0003800200 */
.L_x_169:
[----:B------:R-:W-:Y:S04]  /*2700*/  BSSY.RECONVERGENT B1, `(.L_x_171) ;  /* 0x000000c000017945 */ /* 0x000fe80003800200 */
[----:B------:R-:W-:Y:S05]  /*2710*/  @P2 BRA `(.L_x_172) ;  /* 0x0000000000282947 */ /* 0x000fea0003800000 */
[----:B---3--:R-:W2:Y:S01]  /*2720*/  S2R R4, SR_CgaCtaId ;  /* 0x0000000000047919 */ /* 0x008ea20000008800 */
[----:B------:R-:W-:Y:S02]  /*2730*/  MOV R3, 0x400 ;  /* 0x0000040000037802 */ /* 0x000fe40000000f00 */
[----:B------:R-:W-:-:S04]  /*2740*/  SHF.R.U32.HI R2, RZ, 0x1, R9 ;  /* 0x00000001ff027819 */ /* 0x000fc80000011609 */
[----:B------:R-:W-:Y:S02]  /*2750*/  LOP3.LUT R2, R2, 0x1f0, RZ, 0xc0, !PT ;  /* 0x000001f002027812 */ /* 0x000fe400078ec0ff */
[----:B--2---:R-:W-:-:S05]  /*2760*/  LEA R3, R4, R3, 0x18 ;  /* 0x0000000304037211 */ /* 0x004fca00078ec0ff */
[----:B----4-:R-:W-:Y:S02]  /*2770*/  IMAD.IADD R5, R2, 0x1, R3 ;  /* 0x0000000102057824 */ /* 0x010fe400078e0203 */
[----:B------:R-:W-:Y:S02]  /*2780*/  IMAD.MOV.U32 R2, RZ, RZ, R7 ;  /* 0x000000ffff027224 */ /* 0x000fe400078e0007 */
[----:B------:R-:W-:Y:S01]  /*2790*/  IMAD.MOV.U32 R3, RZ, RZ, R8 ;  /* 0x000000ffff037224 */ /* 0x000fe200078e0008 */
[----:B------:R2:W-:Y:S04]  /*27a0*/  STS [R5+0x8], R6 ;  /* 0x0000080605007388 */ /* 0x0005e80000000800 */
[----:B------:R2:W-:Y:S02]  /*27b0*/  STS.64 [R5+0x10], R2 ;  /* 0x0000100205007388 */ /* 0x0005e40000000a00 */
.L_x_172:
[----:B------:R-:W-:Y:S05]  /*27c0*/  BSYNC.RECONVERGENT B1 ;  /* 0x0000000000017941 */ /* 0x000fea0003800200 */
.L_x_171:
[----:B------:R-:W-:Y:S01]  /*27d0*/  BAR.SYNC.DEFER_BLOCKING 0x0 ;  /* 0x0000000000007b1d */ /* 0x000fe20000010000 */
[----:B------:R-:W-:-:S13]  /*27e0*/  ISETP.NE.AND P2, PT, R9, RZ, PT ;  /* 0x000000ff0900720c */ /* 0x000fda0003f45270 */
[----:B------:R-:W-:Y:S05]  /*27f0*/  @P2 BRA `(.L_x_148) ;  /* 0x0000003000a02947 */ /* 0x000fea0003800000 */
[C---:B------:R-:W-:Y:S01]  /*2800*/  ISETP.GE.AND P0, PT, R10.reuse, 0x21, PT ;  /* 0x000000210a00780c */ /* 0x040fe20003f06270 */
[----:B--2---:R-:W-:Y:S01]  /*2810*/  IMAD.MOV.U32 R2, RZ, RZ, R6 ;  /* 0x000000ffff027224 */ /* 0x004fe200078e0006 */
[C---:B------:R-:W-:Y:S01]  /*2820*/  ISETP.GE.AND P5, PT, R10.reuse, 0x41, PT ;  /* 0x000000410a00780c */ /* 0x040fe20003fa6270 */
[----:B0-----:R-:W-:Y:S01]  /*2830*/  IMAD.MOV.U32 R11, RZ, RZ, R7 ;  /* 0x000000ffff0b7224 */ /* 0x001fe200078e0007 */
[C---:B------:R-:W-:Y:S01]  /*2840*/  ISETP.GE.AND P4, PT, R10.reuse, 0x61, PT ;  /* 0x000000610a00780c */ /* 0x040fe20003f86270 */
[----:B---3--:R-:W-:Y:S01]  /*2850*/  IMAD.MOV.U32 R4, RZ, RZ, R8 ;  /* 0x000000ffff047224 */ /* 0x008fe200078e0008 */
[----:B------:R-:W-:-:S07]  /*2860*/  ISETP.GE.AND P3, PT, R10, 0x81, PT ;  /* 0x000000810a00780c */ /* 0x000fce0003f66270 */
[----:B------:R-:W-:Y:S06]  /*2870*/  @!P0 BRA `(.L_x_173) ;  /* 0x00000000005c8947 */ /* 0x000fec0003800000 */
[----:B------:R-:W0:Y:S01]  /*2880*/  S2UR UR5, SR_CgaCtaId ;  /* 0x00000000000579c3 */ /* 0x000e220000008800 */
[----:B------:R-:W-:Y:S01]  /*2890*/  UMOV UR4, 0x400 ;  /* 0x0000040000047882 */ /* 0x000fe20000000000 */
[----:B------:R-:W-:Y:S01]  /*28a0*/  BSSY.RECONVERGENT B1, `(.L_x_173) ;  /* 0x0000014000017945 */ /* 0x000fe20003800200 */
        /* <DEDUP_REMOVED lines=19> */
.L_x_174:
[----:B------:R-:W-:Y:S05]  /*29e0*/  BSYNC.RECONVERGENT B1 ;  /* 0x0000000000017941 */ /* 0x000fea0003800200 */
.L_x_173:
[----:B------:R-:W-:Y:S02]  /*29f0*/  IMAD.MOV.U32 R3, RZ, RZ, R2 ;  /* 0x000000ffff037224 */ /* 0x000fe400078e0002 */
[----:B------:R-:W-:Y:S02]  /*2a00*/  IMAD.MOV.U32 R9, RZ, RZ, R11 ;  /* 0x000000ffff097224 */ /* 0x000fe400078e000b */
[----:B------:R-:W-:Y:S01]  /*2a10*/  IMAD.MOV.U32 R8, RZ, RZ, R4 ;  /* 0x000000ffff087224 */ /* 0x000fe200078e0004 */
[----:B------:R-:W-:Y:S06]  /*2a20*/  @!P5 BRA `(.L_x_175) ;  /* 0x00000000005cd947 */ /* 0x000fec0003800000 */
[----:B------:R-:W0:Y:S01]  /*2a30*/  S2UR UR5, SR_CgaCtaId ;  /* 0x00000000000579c3 */ /* 0x000e220000008800 */
[----:B------:R-:W-:Y:S01]  /*2a40*/  UMOV UR4, 0x400 ;  /* 0x0000040000047882 */ /* 0x000fe20000000000 */
[----:B------:R-:W-:Y:S01]  /*2a50*/  BSSY.RECONVERGENT B1, `(.L_x_175) ;  /* 0x0000014000017945 */ /* 0x000fe20003800200 */
[----:B0-----:R-:W-:-:S09]  /*2a60*/  ULEA UR4, UR5, UR4, 0x18 ;  /* 0x0000000405047291 */ /* 0x001fd2000f8ec0ff */
[----:B----4-:R-:W0:Y:S04]  /*2a70*/  LDS R5, [UR4+0x28] ;  /* 0x00002804ff057984 */ /* 0x010e280008000800 */
        /* <DEDUP_REMOVED lines=17> */
.L_x_176:
[----:B------:R-:W-:Y:S05]  /*2b90*/  BSYNC.RECONVERGENT B1 ;  /* 0x0000000000017941 */ /* 0x000fea0003800200 */
.L_x_175:
[C---:B------:R-:W-:Y:S01]  /*2ba0*/  ISETP.GE.AND P1, PT, R10.reuse, 0xa1, PT ;  /* 0x000000a10a00780c */ /* 0x040fe20003f26270 */
[----:B------:R-:W-:Y:S01]  /*2bb0*/  IMAD.MOV.U32 R2, RZ, RZ, R3 ;  /* 0x000000ffff027224 */ /* 0x000fe200078e0003 */
[C---:B------:R-:W-:Y:S01]  /*2bc0*/  ISETP.GE.AND P5, PT, R10.reuse, 0xc1, PT ;  /* 0x000000c10a00780c */ /* 0x040fe20003fa6270 */
[----:B------:R-:W-:Y:S01]  /*2bd0*/  IMAD.MOV.U32 R7, RZ, RZ, R9 ;  /* 0x000000ffff077224 */ /* 0x000fe200078e0009 */
[----:B------:R-:W-:Y:S01]  /*2be0*/  ISETP.GE.AND P6, PT, R10, 0xe1, PT ;  /* 0x000000e10a00780c */ /* 0x000fe20003fc6270 */
[----:B------:R-:W-:Y:S01]  /*2bf0*/  IMAD.MOV.U32 R6, RZ, RZ, R8 ;  /* 0x000000ffff067224 */ /* 0x000fe200078e0008 */
[----:B------:R-:W-:Y:S11]  /*2c00*/  @!P4 BRA `(.L_x_177) ;  /* 0x00000000005cc947 */ /* 0x000ff60003800000 */
        /* <DEDUP_REMOVED lines=15> */
[----:B------:R-:W-:-:S04]  /*2d00*/  @P4 ISETP.GE.U32.AND P0, PT, R9, R10, PT ;  /* 0x0000000a0900420c */ /* 0x000fc80003f06070 */
[----:B------:R-:W-:-:S04]  /*2d10*/  @P4 ISETP.GE.AND.EX P0, PT, R8, R11, PT, P0 ;  /* 0x0000000b0800420c */ /* 0x000fc80003f06300 */
[----:B------:R-:W-:Y:S02]  /*2d20*/  @P4 FSEL R2, R3, R4, !P0 ;  /* 0x0000000403024208 */ /* 0x000fe40004000000 */
[----:B------:R-:W-:-:S04]  /*2d30*/  @P4 ISETP.LT.U32.AND P0, PT, R9, R10, PT ;  /* 0x0000000a0900420c */ /* 0x000fc80003f01070 */
[----:B------:R-:W-:-:S04]  /*2d40*/  @P4 ISETP.LT.AND.EX P0, PT, R8, R11, PT, P0 ;  /* 0x0000000b0800420c */ /* 0x000fc80003f01300 */
[----:B------:R-:W-:Y:S02]  /*2d50*/  @P4 SEL R7, R9, R10, P0 ;  /* 0x0000000a09074207 */ /* 0x000fe40000000000 */
[----:B------:R-:W-:-:S07]  /*2d60*/  @P4 SEL R6, R8, R11, P0 ;  /* 0x0000000b08064207 */ /* 0x000fce0000000000 */
.L_x_178:
[----:B------:R-:W-:Y:S05]  /*2d70*/  BSYNC.RECONVERGENT B1 ;  /* 0x0000000000017941 */ /* 0x000fea0003800200 */
.L_x_177:
        /* <DEDUP_REMOVED lines=26> */
.L_x_180:
[----:B------:R-:W-:Y:S05]  /*2f20*/  BSYNC.RECONVERGENT B1 ;  /* 0x0000000000017941 */ /* 0x000fea0003800200 */
.L_x_179:
        /* <DEDUP_REMOVED lines=26> */
.L_x_182:
[----:B------:R-:W-:Y:S05]  /*30d0*/  BSYNC.RECONVERGENT B1 ;  /* 0x0000000000017941 */ /* 0x000fea0003800200 */
.L_x_181:
        /* <DEDUP_REMOVED lines=26> */
.L_x_184:
[----:B------:R-:W-:Y:S05]  /*3280*/  BSYNC.RECONVERGENT B1 ;  /* 0x0000000000017941 */ /* 0x000fea0003800200 */
.L_x_183:
[----:B------:R-:W-:Y:S02]  /*3290*/  IMAD.MOV.U32 R6, RZ, RZ, R3 ;  /* 0x000000ffff067224 */ /* 0x000fe400078e0003 */
[----:B------:R-:W-:Y:S02]  /*32a0*/  IMAD.MOV.U32 R7, RZ, RZ, R9 ;  /* 0x000000ffff077224 */ /* 0x000fe400078e0009 */
[----:B------:R-:W-:Y:S01]  /*32b0*/  IMAD.MOV.U32 R8, RZ, RZ, R4 ;  /* 0x000000ffff087224 */ /* 0x000fe200078e0004 */
[----:B------:R-:W-:Y:S06]  /*32c0*/  @!P6 BRA `(.L_x_148) ;  /* 0x0000002400ece947 */ /* 0x000fec0003800000 */
[----:B------:R-:W0:Y:S01]  /*32d0*/  S2UR UR5, SR_CgaCtaId ;  /* 0x00000000000579c3 */ /* 0x000e220000008800 */
[----:B------:R-:W-:Y:S02]  /*32e0*/  UMOV UR4, 0x400 ;  /* 0x0000040000047882 */ /* 0x000fe40000000000 */
        /* <DEDUP_REMOVED lines=21> */
.L_x_116:
[----:B------:R-:W0:Y:S01]  /*3440*/  S2R R11, SR_TID.X ;  /* 0x00000000000b7919 */ /* 0x000e220000002100 */
[----:B------:R-:W1:Y:S02]  /*3450*/  LDCU.128 UR12, c[0x0][0x380] ;  /* 0x00007000ff0c77ac */ /* 0x000e640008000c00 */
[----:B-1----:R-:W-:Y:S02]  /*3460*/  IMAD.U32 R12, RZ, RZ, UR12 ;  /* 0x0000000cff0c7e24 */ /* 0x002fe4000f8e00ff */
[----:B------:R-:W-:Y:S01]  /*3470*/  IMAD.U32 R13, RZ, RZ, UR13 ;  /* 0x0000000dff0d7e24 */ /* 0x000fe2000f8e00ff */
[----:B0-----:R-:W-:-:S05]  /*3480*/  IADD3 R3, P0, PT, R6, R11, RZ ;  /* 0x0000000b06037210 */ /* 0x001fca0007f1e0ff */
[----:B------:R-:W-:Y:S01]  /*3490*/  IMAD.X R4, RZ, RZ, RZ, P0 ;  /* 0x000000ffff047224 */ /* 0x000fe200000e06ff */
[----:B------:R-:W-:-:S04]  /*34a0*/  LEA R2, P0, R3, R12, 0x2 ;  /* 0x0000000c03027211 */ /* 0x000fc800078010ff */
[----:B------:R-:W-:-:S05]  /*34b0*/  LEA.HI.X R3, R3, R13, R4, 0x2, P0 ;  /* 0x0000000d03037211 */ /* 0x000fca00000f1404 */
[----:B------:R-:W2:Y:S04]  /*34c0*/  LDG.E R4, desc[UR10][R2.64] ;  /* 0x0000000a02047981 */ /* 0x000ea8000c1e1900 */
[----:B------:R-:W2:Y:S04]  /*34d0*/  LDG.E R5, desc[UR10][R2.64+0x400] ;  /* 0x0004000a02057981 */ /* 0x000ea8000c1e1900 */
[----:B------:R-:W3:Y:S04]  /*34e0*/  LDG.E R8, desc[UR10][R2.64+0x800] ;  /* 0x0008000a02087981 */ /* 0x000ee8000c1e1900 */
[----:B------:R-:W4:Y:S04]  /*34f0*/  LDG.E R9, desc[UR10][R2.64+0xc00] ;  /* 0x000c000a02097981 */ /* 0x000f28000c1e1900 */
[----:B------:R0:W5:Y:S01]  /*3500*/  LDG.E R10, desc[UR10][R2.64+0x1000] ;  /* 0x0010000a020a7981 */ /* 0x000162000c1e1900 */
[----:B------:R-:W-:-:S02]  /*3510*/  IMAD.U32 R14, RZ, RZ, UR14 ;  /* 0x0000000eff0e7e24 */ /* 0x000fc4000f8e00ff */
[----:B------:R-:W-:-:S03]  /*3520*/  IMAD.U32 R15, RZ, RZ, UR15 ;  /* 0x0000000fff0f7e24 */ /* 0x000fc6000f8e00ff */
[----:B0-----:R-:W-:-:S05]  /*3530*/  IADD3 R2, P4, PT, R6, R14, RZ ;  /* 0x0000000e06027210 */ /* 0x001fca0007f9e0ff */
[----:B------:R-:W-:Y:S01]  /*3540*/  IMAD.X R3, RZ, RZ, R15, P4 ;  /* 0x000000ffff037224 */ /* 0x000fe200020e060f */
[----:B--2---:R-:W-:-:S04]  /*3550*/  FSETP.GEU.AND P0, PT, R4, R5, PT ;  /* 0x000000050400720b */ /* 0x004fc80003f0e000 */
[----:B------:R-:W-:Y:S01]  /*3560*/  FSEL R5, R4, R5, P0 ;  /* 0x0000000504057208 */ /* 0x000fe20000000000 */
[----:B------:R-:W-:-:S03]  /*3570*/  VIADD R4, R11, 0x200 ;  /* 0x000002000b047836 */ /* 0x000fc60000000000 */
[----:B---3--:R-:W-:-:S04]  /*3580*/  FSETP.GEU.AND P1, PT, R5, R8, PT ;  /* 0x000000080500720b */ /* 0x008fc80003f2e000 */
[----:B------:R-:W-:-:S04]  /*3590*/  FSEL R8, R5, R8, P1 ;  /* 0x0000000805087208 */ /* 0x000fc80000800000 */
[----:B----4-:R-:W-:-:S04]  /*35a0*/  FSETP.GEU.AND P3, PT, R8, R9, PT ;  /* 0x000000090800720b */ /* 0x010fc80003f6e000 */
[----:B------:R-:W-:Y:S01]  /*35b0*/  FSEL R5, R8, R9, P3 ;  /* 0x0000000908057208 */ /* 0x000fe20001800000 */
[C---:B------:R-:W-:Y:S01]  /*35c0*/  VIADD R8, R11.reuse, 0x100 ;  /* 0x000001000b087836 */ /* 0x040fe20000000000 */
[----:B------:R-:W-:Y:S02]  /*35d0*/  LOP3.LUT R9, R11, 0x400, RZ, 0xfc, !PT ;  /* 0x000004000b097812 */ /* 0x000fe400078efcff */
[----:B-----5:R-:W-:Y:S02]  /*35e0*/  FSETP.GEU.AND P2, PT, R5, R10, PT ;  /* 0x0000000a0500720b */ /* 0x020fe40003f4e000 */
[----:B------:R-:W-:Y:S02]  /*35f0*/  @P1 SEL R4, R11, R8, P0 ;  /* 0x000000080b041207 */ /* 0x000fe40000000000 */
[----:B------:R-:W-:Y:S01]  /*3600*/  ISETP.LE.U32.AND P1, PT, R7, UR6, PT ;  /* 0x0000000607007c0c */ /* 0x000fe2000bf23070 */
[----:B------:R-:W-:-:S03]  /*3610*/  @!P3 VIADD R4, R11, 0x300 ;  /* 0x000003000b04b836 */ /* 0x000fc60000000000 */
[----:B------:R-:W-:-:S05]  /*3620*/  ISETP.GE.U32.AND.EX P1, PT, RZ, R18, PT, P1 ;  /* 0x00000012ff00720c */ /* 0x000fca0003f26110 */
[C---:B------:R-:W-:Y:S02]  /*3630*/  @P2 ISETP.GE.U32.AND P0, PT, R4.reuse, R9, PT ;  /* 0x000000090400220c */ /* 0x040fe40003f06070 */
[-C--:B------:R-:W-:Y:S02]  /*3640*/  IADD3 R9, P3, PT, R9, R2.reuse, RZ ;  /* 0x0000000209097210 */ /* 0x080fe40007f7e0ff */
[----:B------:R-:W-:Y:S02]  /*3650*/  @P2 IADD3 R2, P4, PT, R4, R2, RZ ;  /* 0x0000000204022210 */ /* 0x000fe40007f9e0ff */
[----:B------:R-:W-:Y:S01]  /*3660*/  @P2 ISETP.GE.U32.AND.EX P0, PT, RZ, RZ, PT, P0 ;  /* 0x000000ffff00220c */ /* 0x000fe20003f06100 */
[--C-:B------:R-:W-:Y:S02]  /*3670*/  IMAD.X R8, RZ, RZ, R3.reuse, P3 ;  /* 0x000000ffff087224 */ /* 0x100fe400018e0603 */
[----:B------:R-:W-:Y:S01]  /*3680*/  @P2 IMAD.X R3, RZ, RZ, R3, P4 ;  /* 0x000000ffff032224 */ /* 0x000fe200020e0603 */
[----:B------:R-:W-:-:S04]  /*3690*/  @P2 FSETP.LT.OR P0, PT, R10, R5, !P0 ;  /* 0x000000050a00220b */ /* 0x000fc80004701400 */
[----:B------:R-:W-:Y:S02]  /*36a0*/  @P2 FSEL R10, R5, R10, P0 ;  /* 0x0000000a050a2208 */ /* 0x000fe40000000000 */
[----:B------:R-:W-:Y:S02]  /*36b0*/  @P2 SEL R9, R2, R9, P0 ;  /* 0x0000000902092207 */ /* 0x000fe40000000000 */
[----:B------:R-:W-:Y:S01]  /*36c0*/  @P2 SEL R8, R3, R8, P0 ;  /* 0x0000000803082207 */ /* 0x000fe20000000000 */
[----:B------:R-:W-:Y:S06]  /*36d0*/  @P1 BRA `(.L_x_185) ;  /* 0x0000001000641947 */ /* 0x000fec0003800000 */
[----:B------:R-:W0:Y:S01]  /*36e0*/  LDCU.64 UR8, c[0x0][0x3e8] ;  /* 0x00007d00ff0877ac */ /* 0x000e220008000a00 */
[----:B------:R-:W-:Y:S01]  /*36f0*/  ISETP.NE.AND P0, PT, R11, RZ, PT ;  /* 0x000000ff0b00720c */ /* 0x000fe20003f05270 */
[----:B------:R-:W-:Y:S01]  /*3700*/  BSSY.RECONVERGENT B1, `(.L_x_186) ;  /* 0x0000012000017945 */ /* 0x000fe20003800200 */
[----:B------:R-:W-:Y:S01]  /*3710*/  UMOV UR4, 0x8 ;  /* 0x0000000800047882 */ /* 0x000fe20000000000 */
[----:B------:R-:W-:Y:S02]  /*3720*/  UMOV UR5, 0x0 ;  /* 0x0000000000057882 */ /* 0x000fe40000000000 */
[----:B0-----:R-:W-:-:S04]  /*3730*/  UIMAD.WIDE.U32 UR4, UR8, 0x1, UR4 ;  /* 0x00000001080478a5 */ /* 0x001fc8000f8e0004 */
[----:B------:R-:W-:Y:S02]  /*3740*/  UIADD3 UR7, UPT, UPT, UR5, UR9, URZ ;  /* 0x0000000905077290 */ /* 0x000fe4000fffe0ff */
[----:B------:R-:W-:Y:S02]  /*3750*/  IMAD.U32 R3, RZ, RZ, UR5 ;  /* 0x00000005ff037e24 */ /* 0x000fe4000f8e00ff */
[----:B------:R-:W-:Y:S02]  /*3760*/  IMAD.U32 R2, RZ, RZ, UR4 ;  /* 0x00000004ff027e24 */ /* 0x000fe4000f8e00ff */
[----:B------:R-:W-:Y:S01]  /*3770*/  IMAD.U32 R3, RZ, RZ, UR7 ;  /* 0x00000007ff037e24 */ /* 0x000fe2000f8e00ff */
[----:B------:R-:W-:Y:S06]  /*3780*/  @P0 BRA `(.L_x_187) ;  /* 0x0000000000240947 */ /* 0x000fec0003800000 */
[----:B------:R-:W-:Y:S02]  /*3790*/  IMAD.MOV.U32 R16, RZ, RZ, 0x500 ;  /* 0x00000500ff107424 */ /* 0x000fe400078e00ff */
[----:B------:R-:W-:-:S05]  /*37a0*/  IMAD.MOV.U32 R17, RZ, RZ, 0x0 ;  /* 0x00000000ff117424 */ /* 0x000fca00078e00ff */
[----:B------:R-:W2:Y:S01]  /*37b0*/  ATOMG.E.ADD.64.STRONG.GPU PT, R4, desc[UR10][R2.64], R16 ;  /* 0x80000010020479a8 */ /* 0x000ea200081ef50a */
[----:B------:R-:W0:Y:S01]  /*37c0*/  S2UR UR5, SR_CgaCtaId ;  /* 0x00000000000579c3 */ /* 0x000e220000008800 */
[----:B------:R-:W-:Y:S02]  /*37d0*/  UMOV UR4, 0x400 ;  /* 0x0000040000047882 */ /* 0x000fe40000000000 */
[----:B0-----:R-:W-:Y:S01]  /*37e0*/  ULEA UR4, UR5, UR4, 0x18 ;  /* 0x0000000405047291 */ /* 0x001fe2000f8ec0ff */
[----:B--2---:R-:W-:-:S05]  /*37f0*/  IADD3 R4, P0, PT, R4, UR6, RZ ;  /* 0x0000000604047c10 */ /* 0x004fca000ff1e0ff */
[----:B------:R-:W-:-:S05]  /*3800*/  IMAD.X R5, RZ, RZ, R5, P0 ;  /* 0x000000ffff057224 */ /* 0x000fca00000e0605 */
[----:B------:R0:W-:Y:S03]  /*3810*/  STS.64 [UR4+0x98], R4 ;  /* 0x00009804ff007988 */ /* 0x0001e60008000a04 */
.L_x_187:
[----:B------:R-:W-:Y:S05]  /*3820*/  BSYNC.RECONVERGENT B1 ;  /* 0x0000000000017941 */ /* 0x000fea0003800200 */
.L_x_186:
[----:B------:R-:W1:Y:S08]  /*3830*/  S2UR UR5, SR_CgaCtaId ;  /* 0x00000000000579c3 */ /* 0x000e700000008800 */
[----:B------:R-:W-:Y:S06]  /*3840*/  BAR.SYNC.DEFER_BLOCKING 0x0 ;  /* 0x0000000000007b1d */ /* 0x000fec0000010000 */
[----:B------:R-:W-:-:S02]  /*3850*/  UMOV UR4, 0x400 ;  /* 0x0000040000047882 */ /* 0x000fc40000000000 */
[----:B-1----:R-:W-:-:S06]  /*3860*/  ULEA UR4, UR5, UR4, 0x18 ;  /* 0x0000000405047291 */ /* 0x002fcc000f8ec0ff */
[----:B------:R-:W-:-:S05]  /*3870*/  IMAD.U32 R23, RZ, RZ, UR4 ;  /* 0x00000004ff177e24 */ /* 0x000fca000f8e00ff */
[----:B0-----:R-:W0:Y:S02]  /*3880*/  LDS.64 R4, [R23+0x98] ;  /* 0x0000980017047984 */ /* 0x001e240000000a00 */
[----:B0-----:R-:W-:-:S04]  /*3890*/  IADD3 R6, P1, PT, R4, 0x500, RZ ;  /* 0x0000050004067810 */ /* 0x001fc80007f3e0ff */
[----:B------:R-:W-:Y:S01]  /*38a0*/  ISETP.GT.U32.AND P0, PT, R6, R7, PT ;  /* 0x000000070600720c */ /* 0x000fe20003f04070 */
[----:B------:R-:W-:-:S05]  /*38b0*/  IMAD.X R17, RZ, RZ, R5, P1 ;  /* 0x000000ffff117224 */ /* 0x000fca00008e0605 */
[----:B------:R-:W-:-:S13]  /*38c0*/  ISETP.GT.AND.EX P0, PT, R17, R18, PT, P0 ;  /* 0x000000121100720c */ /* 0x000fda0003f04300 */
[----:B------:R-:W-:Y:S05]  /*38d0*/  @P0 BRA `(.L_x_188) ;  /* 0x0000000400700947 */ /* 0x000fea0003800000 */
[----:B------:R-:W-:Y:S01]  /*38e0*/  BSSY.RECONVERGENT B1, `(.L_x_188) ;  /* 0x000005b000017945 */ /* 0x000fe20003800200 */
[----:B------:R-:W-:Y:S01]  /*38f0*/  IMAD.MOV.U32 R16, RZ, RZ, R10 ;  /* 0x000000ffff107224 */ /* 0x000fe200078e000a */
[----:B------:R-:W0:Y:S01]  /*3900*/  LDCU.64 UR8, c[0x0][0x398] ;  /* 0x00007300ff0877ac */ /* 0x000e220008000a00 */
[----:B------:R-:W-:Y:S02]  /*3910*/  IMAD.MOV.U32 R19, RZ, RZ, R9 ;  /* 0x000000ffff137224 */ /* 0x000fe400078e0009 */
[----:B------:R-:W-:Y:S01]  /*3920*/  IMAD.MOV.U32 R6, RZ, RZ, R8 ;  /* 0x000000ffff067224 */ /* 0x000fe200078e0008 */
[----:B------:R-:W1:Y:S06]  /*3930*/  LDCU.128 UR12, c[0x0][0x380] ;  /* 0x00007000ff0c77ac */ /* 0x000e6c0008000c00 */
.L_x_191:
[----:B------:R-:W-:Y:S01]  /*3940*/  IADD3 R9, P0, PT, R11, R4, RZ ;  /* 0x000000040b097210 */ /* 0x000fe20007f1e0ff */
[----:B-1----:R-:W-:Y:S02]  /*3950*/  IMAD.U32 R12, RZ, RZ, UR12 ;  /* 0x0000000cff0c7e24 */ /* 0x002fe4000f8e00ff */
[----:B------:R-:W-:Y:S02]  /*3960*/  IMAD.U32 R13, RZ, RZ, UR13 ;  /* 0x0000000dff0d7e24 */ /* 0x000fe4000f8e00ff */
[----:B------:R-:W-:Y:S01]  /*3970*/  IMAD.X R8, RZ, RZ, R5, P0 ;  /* 0x000000ffff087224 */ /* 0x000fe200000e0605 */
[----:B------:R-:W-:-:S04]  /*3980*/  LEA R4, P0, R9, R12, 0x2 ;  /* 0x0000000c09047211 */ /* 0x000fc800078010ff */
[----:B------:R-:W-:-:S05]  /*3990*/  LEA.HI.X R5, R9, R13, R8, 0x2, P0 ;  /* 0x0000000d09057211 */ /* 0x000fca00000f1408 */
[----:B------:R-:W2:Y:S04]  /*39a0*/  LDG.E R7, desc[UR10][R4.64] ;  /* 0x0000000a04077981 */ /* 0x000ea8000c1e1900 */
[----:B------:R-:W3:Y:S04]  /*39b0*/  LDG.E R24, desc[UR10][R4.64+0x400] ;  /* 0x0004000a04187981 */ /* 0x000ee8000c1e1900 */
[----:B------:R-:W4:Y:S04]  /*39c0*/  LDG.E R18, desc[UR10][R4.64+0x800] ;  /* 0x0008000a04127981 */ /* 0x000f28000c1e1900 */
[----:B------:R-:W4:Y:S01]  /*39d0*/  LDG.E R17, desc[UR10][R4.64+0xc00] ;  /* 0x000c000a04117981 */ /* 0x000f22000c1e1900 */
[----:B------:R-:W-:-:S02]  /*39e0*/  IMAD.U32 R14, RZ, RZ, UR14 ;  /* 0x0000000eff0e7e24 */ /* 0x000fc4000f8e00ff */
[----:B------:R-:W-:Y:S01]  /*39f0*/  IMAD.U32 R15, RZ, RZ, UR15 ;  /* 0x0000000fff0f7e24 */ /* 0x000fe2000f8e00ff */
[----:B------:R1:W5:Y:S01]  /*3a00*/  LDG.E R10, desc[UR10][R4.64+0x1000] ;  /* 0x0010000a040a7981 */ /* 0x000362000c1e1900 */
[----:B------:R-:W-:Y:S01]  /*3a10*/  BSSY.RECONVERGENT B2, `(.L_x_189) ;  /* 0x000002c000027945 */ /* 0x000fe20003800200 */
[----:B------:R-:W-:Y:S01]  /*3a20*/  BAR.SYNC.DEFER_BLOCKING 0x0 ;  /* 0x0000000000007b1d */ /* 0x000fe20000010000 */
[----:B------:R-:W-:-:S04]  /*3a30*/  IADD3 R26, P0, PT, R9, R14, RZ ;  /* 0x0000000e091a7210 */ /* 0x000fc80007f1e0ff */
[----:B------:R-:W-:Y:S01]  /*3a40*/  IADD3 R20, P3, PT, R26, 0x100, RZ ;  /* 0x000001001a147810 */ /* 0x000fe20007f7e0ff */
[----:B------:R-:W-:Y:S01]  /*3a50*/  IMAD.X R27, R8, 0x1, R15, P0 ;  /* 0x00000001081b7824 */ /* 0x000fe200000e060f */
[C---:B------:R-:W-:Y:S02]  /*3a60*/  IADD3 R21, P4, PT, R26.reuse, 0x200, RZ ;  /* 0x000002001a157810 */ /* 0x040fe40007f9e0ff */
[----:B------:R-:W-:Y:S01]  /*3a70*/  IADD3 R9, P6, PT, R26, 0x400, RZ ;  /* 0x000004001a097810 */ /* 0x000fe20007fde0ff */
[--C-:B------:R-:W-:Y:S01]  /*3a80*/  IMAD.X R25, RZ, RZ, R27.reuse, P3 ;  /* 0x000000ffff197224 */ /* 0x100fe200018e061b */
[----:B------:R-:W-:Y:S01]  /*3a90*/  ISETP.NE.AND P3, PT, R11, RZ, PT ;  /* 0x000000ff0b00720c */ /* 0x000fe20003f65270 */
[--C-:B------:R-:W-:Y:S02]  /*3aa0*/  IMAD.X R22, RZ, RZ, R27.reuse, P4 ;  /* 0x000000ffff167224 */ /* 0x100fe400020e061b */
[----:B------:R-:W-:Y:S01]  /*3ab0*/  IMAD.X R8, RZ, RZ, R27, P6 ;  /* 0x000000ffff087224 */ /* 0x000fe200030e061b */
[----:B--2---:R-:W-:-:S13]  /*3ac0*/  FSETP.GEU.AND P2, PT, R16, R7, PT ;  /* 0x000000071000720b */ /* 0x004fda0003f4e000 */
[----:B------:R-:W-:-:S04]  /*3ad0*/  @P2 ISETP.GE.U32.AND P0, PT, R19, R26, PT ;  /* 0x0000001a1300220c */ /* 0x000fc80003f06070 */
[----:B------:R-:W-:-:S04]  /*3ae0*/  @P2 ISETP.GE.AND.EX P0, PT, R6, R27, PT, P0 ;  /* 0x0000001b0600220c */ /* 0x000fc80003f06300 */
[----:B------:R-:W-:-:S04]  /*3af0*/  @P2 FSETP.LT.OR P0, PT, R7, R16, !P0 ;  /* 0x000000100700220b */ /* 0x000fc80004701400 */
[----:B------:R-:W-:Y:S02]  /*3b00*/  @P2 FSEL R7, R16, R7, P0 ;  /* 0x0000000710072208 */ /* 0x000fe40000000000 */
[----:B------:R-:W-:Y:S02]  /*3b10*/  IADD3 R16, P5, PT, R26, 0x300, RZ ;  /* 0x000003001a107810 */ /* 0x000fe40007fbe0ff */
[----:B---3--:R-:W-:Y:S02]  /*3b20*/  FSETP.GEU.AND P1, PT, R7, R24, PT ;  /* 0x000000180700720b */ /* 0x008fe40003f2e000 */
[----:B------:R-:W-:Y:S01]  /*3b30*/  @P2 SEL R26, R19, R26, P0 ;  /* 0x0000001a131a2207 */ /* 0x000fe20000000000 */
[----:B------:R-:W-:Y:S01]  /*3b40*/  IMAD.X R19, RZ, RZ, R27, P5 ;  /* 0x000000ffff137224 */ /* 0x000fe200028e061b */
[----:B------:R-:W-:-:S09]  /*3b50*/  @P2 SEL R27, R6, R27, P0 ;  /* 0x0000001b061b2207 */ /* 0x000fd20000000000 */
[----:B------:R-:W-:-:S04]  /*3b60*/  @P1 ISETP.GE.U32.AND P0, PT, R26, R20, PT ;  /* 0x000000141a00120c */ /* 0x000fc80003f06070 */
[----:B------:R-:W-:-:S04]  /*3b70*/  @P1 ISETP.GE.AND.EX P0, PT, R27, R25, PT, P0 ;  /* 0x000000191b00120c */ /* 0x000fc80003f06300 */
[----:B------:R-:W-:-:S04]  /*3b80*/  @P1 FSETP.LT.OR P0, PT, R24, R7, !P0 ;  /* 0x000000071800120b */ /* 0x000fc80004701400 */
[----:B------:R-:W-:Y:S02]  /*3b90*/  @P1 FSEL R24, R7, R24, P0 ;  /* 0x0000001807181208 */ /* 0x000fe40000000000 */
[----:B------:R-:W-:Y:S02]  /*3ba0*/  @P1 SEL R20, R26, R20, P0 ;  /* 0x000000141a141207 */ /* 0x000fe40000000000 */
[----:B----4-:R-:W-:Y:S02]  /*3bb0*/  FSETP.GEU.AND P2, PT, R24, R18, PT ;  /* 0x000000121800720b */ /* 0x010fe40003f4e000 */
[----:B------:R-:W-:-:S11]  /*3bc0*/  @P1 SEL R25, R27, R25, P0 ;  /* 0x000000191b191207 */ /* 0x000fd60000000000 */
[----:B------:R-:W-:-:S04]  /*3bd0*/  @P2 ISETP.GE.U32.AND P0, PT, R20, R21, PT ;  /* 0x000000151400220c */ /* 0x000fc80003f06070 */
[----:B------:R-:W-:-:S04]  /*3be0*/  @P2 ISETP.GE.AND.EX P0, PT, R25, R22, PT, P0 ;  /* 0x000000161900220c */ /* 0x000fc80003f06300 */
[----:B------:R-:W-:-:S04]  /*3bf0*/  @P2 FSETP.LT.OR P0, PT, R18, R24, !P0 ;  /* 0x000000181200220b */ /* 0x000fc80004701400 */
[----:B------:R-:W-:-:S04]  /*3c00*/  @P2 FSEL R18, R24, R18, P0 ;  /* 0x0000001218122208 */ /* 0x000fc80000000000 */
[----:B------:R-:W-:Y:S01]  /*3c10*/  FSETP.GEU.AND P1, PT, R18, R17, PT ;  /* 0x000000111200720b */ /* 0x000fe20003f2e000 */
[----:B-1----:R-:W-:-:S12]  /*3c20*/  @P3 BRA `(.L_x_190) ;  /* 0x0000000000283947 */ /* 0x002fd80003800000 */
[----:B------:R-:W-:Y:S02]  /*3c30*/  IMAD.MOV.U32 R4, RZ, RZ, 0x500 ;  /* 0x00000500ff047424 */ /* 0x000fe400078e00ff */
[----:B------:R-:W-:-:S06]  /*3c40*/  IMAD.MOV.U32 R5, RZ, RZ, 0x0 ;  /* 0x00000000ff057424 */ /* 0x000fcc00078e00ff */
[----:B------:R-:W2:Y:S01]  /*3c50*/  ATOMG.E.ADD.64.STRONG.GPU PT, R4, desc[UR10][R2.64], R4 ;  /* 0x80000004020479a8 */ /* 0x000ea200081ef50a */
[----:B------:R-:W1:Y:S01]  /*3c60*/  S2UR UR5, SR_CgaCtaId ;  /* 0x00000000000579c3 */ /* 0x000e620000008800 */
[----:B------:R-:W-:Y:S02]  /*3c70*/  UMOV UR4, 0x400 ;  /* 0x0000040000047882 */ /* 0x000fe40000000000 */
[----:B-1----:R-:W-:-:S06]  /*3c80*/  ULEA UR4, UR5, UR4, 0x18 ;  /* 0x0000000405047291 */ /* 0x002fcc000f8ec0ff */
[----:B------:R-:W-:Y:S01]  /*3c90*/  IMAD.U32 R23, RZ, RZ, UR4 ;  /* 0x00000004ff177e24 */ /* 0x000fe2000f8e00ff */
[----:B--2---:R-:W-:-:S05]  /*3ca0*/  IADD3 R6, P3, PT, R4, UR6, RZ ;  /* 0x0000000604067c10 */ /* 0x004fca000ff7e0ff */
[----:B------:R-:W-:-:S05]  /*3cb0*/  IMAD.X R7, RZ, RZ, R5, P3 ;  /* 0x000000ffff077224 */ /* 0x000fca00018e0605 */
[----:B------:R1:W-:Y:S03]  /*3cc0*/  STS.64 [R23+0x98], R6 ;  /* 0x0000980617007388 */ /* 0x0003e60000000a00 */
.L_x_190:
[----:B0-----:R-:W-:Y:S05]  /*3cd0*/  BSYNC.RECONVERGENT B2 ;  /* 0x0000000000027941 */ /* 0x001fea0003800200 */
.L_x_189:
[----:B------:R-:W-:Y:S01]  /*3ce0*/  BAR.SYNC.DEFER_BLOCKING 0x0 ;  /* 0x0000000000007b1d */ /* 0x000fe20000010000 */
[----:B------:R-:W-:Y:S01]  /*3cf0*/  @P2 SEL R21, R20, R21, P0 ;  /* 0x0000001514152207 */ /* 0x000fe20000000000 */
[----:B-1----:R-:W-:Y:S01]  /*3d00*/  IMAD.U32 R7, RZ, RZ, UR8 ;  /* 0x00000008ff077e24 */ /* 0x002fe2000f8e00ff */
[----:B------:R-:W-:Y:S02]  /*3d10*/  @P2 SEL R22, R25, R22, P0 ;  /* 0x0000001619162207 */ /* 0x000fe40000000000 */
[----:B------:R-:W-:-:S04]  /*3d20*/  @P1 ISETP.GE.U32.AND P0, PT, R21, R16, PT ;  /* 0x000000101500120c */ /* 0x000fc80003f06070 */
[----:B------:R-:W-:-:S04]  /*3d30*/  @P1 ISETP.GE.AND.EX P0, PT, R22, R19, PT, P0 ;  /* 0x000000131600120c */ /* 0x000fc80003f06300 */
[----:B------:R-:W-:-:S04]  /*3d40*/  @P1 FSETP.LT.OR P0, PT, R17, R18, !P0 ;  /* 0x000000121100120b */ /* 0x000fc80004701400 */
[----:B------:R-:W-:Y:S01]  /*3d50*/  @P1 FSEL R17, R18, R17, P0 ;  /* 0x0000001112111208 */ /* 0x000fe20000000000 */
[----:B------:R-:W-:Y:S01]  /*3d60*/  IMAD.U32 R18, RZ, RZ, UR9 ;  /* 0x00000009ff127e24 */ /* 0x000fe2000f8e00ff */
[----:B------:R-:W-:Y:S02]  /*3d70*/  @P1 SEL R16, R21, R16, P0 ;  /* 0x0000001015101207 */ /* 0x000fe40000000000 */
[----:B-----5:R-:W-:Y:S02]  /*3d80*/  FSETP.GEU.AND P2, PT, R17, R10, PT ;  /* 0x0000000a1100720b */ /* 0x020fe40003f4e000 */
[----:B------:R-:W-:Y:S01]  /*3d90*/  @P1 SEL R19, R22, R19, P0 ;  /* 0x0000001316131207 */ /* 0x000fe20000000000 */
[----:B------:R-:W0:Y:S10]  /*3da0*/  LDS.64 R4, [R23+0x98] ;  /* 0x0000980017047984 */ /* 0x000e340000000a00 */
[----:B------:R-:W-:-:S04]  /*3db0*/  @P2 ISETP.GE.U32.AND P0, PT, R16, R9, PT ;  /* 0x000000091000220c */ /* 0x000fc80003f06070 */
[----:B------:R-:W-:-:S04]  /*3dc0*/  @P2 ISETP.GE.AND.EX P0, PT, R19, R8, PT, P0 ;  /* 0x000000081300220c */ /* 0x000fc80003f06300 */
[----:B------:R-:W-:-:S04]  /*3dd0*/  @P2 FSETP.LT.OR P0, PT, R10, R17, !P0 ;  /* 0x000000110a00220b */ /* 0x000fc80004701400 */
[----:B------:R-:W-:Y:S02]  /*3de0*/  @P2 FSEL R10, R17, R10, P0 ;  /* 0x0000000a110a2208 */ /* 0x000fe40000000000 */
[----:B------:R-:W-:Y:S02]  /*3df0*/  @P2 SEL R9, R16, R9, P0 ;  /* 0x0000000910092207 */ /* 0x000fe40000000000 */
[----:B------:R-:W-:Y:S01]  /*3e00*/  @P2 SEL R8, R19, R8, P0 ;  /* 0x0000000813082207 */ /* 0x000fe20000000000 */
[----:B------:R-:W-:Y:S02]  /*3e10*/  IMAD.MOV.U32 R16, RZ, RZ, R10 ;  /* 0x000000ffff107224 */ /* 0x000fe400078e000a */
[----:B------:R-:W-:Y:S01]  /*3e20*/  IMAD.MOV.U32 R19, RZ, RZ, R9 ;  /* 0x000000ffff137224 */ /* 0x000fe200078e0009 */
[----:B0-----:R-:W-:-:S04]  /*3e30*/  IADD3 R6, P3, PT, R4, 0x500, RZ ;  /* 0x0000050004067810 */ /* 0x001fc80007f7e0ff */
[----:B------:R-:W-:Y:S01]  /*3e40*/  ISETP.GT.U32.AND P1, PT, R6, R7, PT ;  /* 0x000000070600720c */ /* 0x000fe20003f24070 */
[----:B------:R-:W-:Y:S02]  /*3e50*/  IMAD.X R21, RZ, RZ, R5, P3 ;  /* 0x000000ffff157224 */ /* 0x000fe400018e0605 */
[----:B------:R-:W-:-:S03]  /*3e60*/  IMAD.MOV.U32 R6, RZ, RZ, R8 ;  /* 0x000000ffff067224 */ /* 0x000fc600078e0008 */
[----:B------:R-:W-:-:S13]  /*3e70*/  ISETP.GT.AND.EX P0, PT, R21, R18, PT, P1 ;  /* 0x000000121500720c */ /* 0x000fda0003f04310 */
[----:B------:R-:W-:Y:S05]  /*3e80*/  @!P0 BRA `(.L_x_191) ;  /* 0xfffffff800ac8947 */ /* 0x000fea000383ffff */
[----:B------:R-:W-:Y:S05]  /*3e90*/  BSYNC.RECONVERGENT B1 ;  /* 0x0000000000017941 */ /* 0x000fea0003800200 */
.L_x_188:
[----:B------:R-:W-:Y:S01]  /*3ea0*/  ISETP.GE.U32.AND P0, PT, R4, R7, PT ;  /* 0x000000070400720c */ /* 0x000fe20003f06070 */
[----:B------:R-:W-:Y:S03]  /*3eb0*/  BSSY.RECONVERGENT B1, `(.L_x_185) ;  /* 0x000009b000017945 */ /* 0x000fe60003800200 */
[----:B------:R-:W-:-:S13]  /*3ec0*/  ISETP.GE.AND.EX P0, PT, R5, R18, PT, P0 ;  /* 0x000000120500720c */ /* 0x000fda0003f06300 */
[----:B------:R-:W-:Y:S05]  /*3ed0*/  @P0 BRA `(.L_x_192) ;  /* 0x0000000800600947 */ /* 0x000fea0003800000 */
[----:B------:R-:W-:-:S05]  /*3ee0*/  IMAD.IADD R16, R7, 0x1, -R4 ;  /* 0x0000000107107824 */ /* 0x000fca00078e0a04 */
[----:B------:R-:W-:-:S13]  /*3ef0*/  ISETP.GE.AND P0, PT, R11, R16, PT ;  /* 0x000000100b00720c */ /* 0x000fda0003f06270 */
[----:B------:R-:W-:Y:S05]  /*3f00*/  @P0 BRA `(.L_x_192) ;  /* 0x0000000800540947 */ /* 0x000fea0003800000 */
[----:B------:R-:W-:Y:S01]  /*3f10*/  LOP3.LUT R2, RZ, R11, RZ, 0x33, !PT ;  /* 0x0000000bff027212 */ /* 0x000fe200078e33ff */
[----:B------:R-:W-:Y:S01]  /*3f20*/  BSSY.RECONVERGENT B2, `(.L_x_193) ;  /* 0x000002f000027945 */ /* 0x000fe20003800200 */
[----:B------:R-:W-:Y:S02]  /*3f30*/  IMAD.MOV.U32 R17, RZ, RZ, R11 ;  /* 0x000000ffff117224 */ /* 0x000fe400078e000b */
[----:B------:R-:W-:-:S04]  /*3f40*/  IADD3 R7, PT, PT, -R4, R7, R2 ;  /* 0x0000000704077210 */ /* 0x000fc80007ffe102 */
[----:B------:R-:W-:-:S04]  /*3f50*/  LOP3.LUT R2, R7, 0x300, RZ, 0xc0, !PT ;  /* 0x0000030007027812 */ /* 0x000fc800078ec0ff */
[----:B------:R-:W-:-:S13]  /*3f60*/  ISETP.NE.AND P0, PT, R2, 0x300, PT ;  /* 0x000003000200780c */ /* 0x000fda0003f05270 */
[----:B------:R-:W-:Y:S05]  /*3f70*/  @!P0 BRA `(.L_x_194) ;  /* 0x0000000000a48947 */ /* 0x000fea0003800000 */
[----:B------:R-:W-:Y:S01]  /*3f80*/  IADD3 R3, P0, PT, R11, R4, RZ ;  /* 0x000000040b037210 */ /* 0x000fe20007f1e0ff */
[----:B------:R-:W-:Y:S01]  /*3f90*/  IMAD.MOV.U32 R17, RZ, RZ, R11 ;  /* 0x000000ffff117224 */ /* 0x000fe200078e000b */
[----:B------:R-:W-:Y:S02]  /*3fa0*/  LEA.HI R2, R7, 0x1, RZ, 0x18 ;  /* 0x0000000107027811 */ /* 0x000fe400078fc0ff */
[C---:B------:R-:W-:Y:S01]  /*3fb0*/  LEA R12, P1, R3.reuse, R12, 0x2 ;  /* 0x0000000c030c7211 */ /* 0x040fe200078210ff */
[----:B------:R-:W-:Y:S01]  /*3fc0*/  IMAD.X R6, RZ, RZ, R5, P0 ;  /* 0x000000ffff067224 */ /* 0x000fe200000e0605 */
[C---:B------:R-:W-:Y:S02]  /*3fd0*/  IADD3 R14, P0, PT, R3.reuse, R14, RZ ;  /* 0x0000000e030e7210 */ /* 0x040fe40007f1e0ff */
[----:B------:R-:W-:Y:S02]  /*3fe0*/  LOP3.LUT R2, R2, 0x3, RZ, 0xc0, !PT ;  /* 0x0000000302027812 */ /* 0x000fe400078ec0ff */
[----:B------:R-:W-:Y:S01]  /*3ff0*/  LEA.HI.X R3, R3, R13, R6, 0x2, P1 ;  /* 0x0000000d03037211 */ /* 0x000fe200008f1406 */
[----:B------:R-:W-:-:S02]  /*4000*/  IMAD.X R15, R6, 0x1, R15, P0 ;  /* 0x00000001060f7824 */ /* 0x000fc400000e060f */
[----:B------:R-:W-:-:S07]  /*4010*/  IMAD.MOV R6, RZ, RZ, -R2 ;  /* 0x000000ffff067224 */ /* 0x000fce00078e0a02 */
.L_x_197:
[----:B------:R-:W-:-:S06]  /*4020*/  IMAD.MOV.U32 R2, RZ, RZ, R12 ;  /* 0x000000ffff027224 */ /* 0x000fcc00078e000c */
[----:B------:R-:W2:Y:S01]  /*4030*/  LDG.E R2, desc[UR10][R2.64] ;  /* 0x0000000a02027981 */ /* 0x000ea2000c1e1900 */
[----:B------:R-:W-:Y:S01]  /*4040*/  VIADD R6, R6, 0x1 ;  /* 0x0000000106067836 */ /* 0x000fe20000000000 */
[----:B------:R-:W-:Y:S01]  /*4050*/  BSSY.RECONVERGENT B3, `(.L_x_195) ;  /* 0x0000016000037945 */ /* 0x000fe20003800200 */
[----:B------:R-:W-:Y:S01]  /*4060*/  IMAD.MOV.U32 R13, RZ, RZ, R9 ;  /* 0x000000ffff0d7224 */ /* 0x000fe200078e0009 */
[----:B------:R-:W-:Y:S01]  /*4070*/  IADD3 R12, P3, PT, R12, 0x400, RZ ;  /* 0x000004000c0c7810 */ /* 0x000fe20007f7e0ff */
[----:B------:R-:W-:Y:S01]  /*4080*/  IMAD.MOV.U32 R18, RZ, RZ, R8 ;  /* 0x000000ffff127224 */ /* 0x000fe200078e0008 */
[----:B------:R-:W-:Y:S01]  /*4090*/  ISETP.NE.AND P2, PT, R6, RZ, PT ;  /* 0x000000ff0600720c */ /* 0x000fe20003f45270 */
[----:B------:R-:W-:Y:S02]  /*40a0*/  IMAD.MOV.U32 R19, RZ, RZ, R10 ;  /* 0x000000ffff137224 */ /* 0x000fe400078e000a */
        /* <DEDUP_REMOVED lines=16> */
.L_x_196:
[----:B------:R-:W-:Y:S05]  /*41b0*/  BSYNC.RECONVERGENT B3 ;  /* 0x0000000000037941 */ /* 0x000fea0003800200 */
.L_x_195:
[----:B------:R-:W-:Y:S01]  /*41c0*/  IADD3 R14, P0, PT, R14, 0x100, RZ ;  /* 0x000001000e0e7810 */ /* 0x000fe20007f1e0ff */
[----:B------:R-:W-:Y:S02]  /*41d0*/  VIADD R17, R17, 0x100 ;  /* 0x0000010011117836 */ /* 0x000fe40000000000 */
[----:B------:R-:W-:Y:S02]  /*41e0*/  IMAD.X R3, RZ, RZ, R3, P3 ;  /* 0x000000ffff037224 */ /* 0x000fe400018e0603 */
[----:B------:R-:W-:Y:S01]  /*41f0*/  IMAD.X R15, RZ, RZ, R15, P0 ;  /* 0x000000ffff0f7224 */ /* 0x000fe200000e060f */
[----:B------:R-:W-:Y:S07]  /*4200*/  @P2 BRA `(.L_x_197) ;  /* 0xfffffffc00842947 */ /* 0x000fee000383ffff */
.L_x_194:
[----:B------:R-:W-:Y:S05]  /*4210*/  BSYNC.RECONVERGENT B2 ;  /* 0x0000000000027941 */ /* 0x000fea0003800200 */
.L_x_193:
[----:B------:R-:W-:-:S13]  /*4220*/  ISETP.GE.U32.AND P0, PT, R7, 0x300, PT ;  /* 0x000003000700780c */ /* 0x000fda0003f06070 */
[----:B------:R-:W-:Y:S05]  /*4230*/  @!P0 BRA `(.L_x_192) ;  /* 0x0000000400888947 */ /* 0x000fea0003800000 */
[----:B------:R-:W0:Y:S01]  /*4240*/  LDC.64 R6, c[0x0][0x380] ;  /* 0x0000e000ff067b82 */ /* 0x000e220000000a00 */
[----:B------:R-:W-:-:S07]  /*4250*/  VIADD R13, R17, 0x200 ;  /* 0x00000200110d7836 */ /* 0x000fce0000000000 */
[----:B------:R-:W1:Y:S02]  /*4260*/  LDC.64 R2, c[0x0][0x388] ;  /* 0x0000e200ff027b82 */ /* 0x000e640000000a00 */
.L_x_206:
[----:B------:R-:W-:-:S05]  /*4270*/  VIADD R15, R13, 0xfffffe00 ;  /* 0xfffffe000d0f7836 */ /* 0x000fca0000000000 */
[----:B------:R-:W-:-:S05]  /*4280*/  IADD3 R19, P0, PT, R15, R4, RZ ;  /* 0x000000040f137210 */ /* 0x000fca0007f1e0ff */
[----:B------:R-:W-:Y:S01]  /*4290*/  IMAD.X R20, RZ, RZ, R5, P0 ;  /* 0x000000ffff147224 */ /* 0x000fe200000e0605 */
[----:B0-----:R-:W-:-:S04]  /*42a0*/  LEA R14, P0, R19, R6, 0x2 ;  /* 0x00000006130e7211 */ /* 0x001fc800078010ff */
[----:B------:R-:W-:-:S05]  /*42b0*/  LEA.HI.X R15, R19, R7, R20, 0x2, P0 ;  /* 0x00000007130f7211 */ /* 0x000fca00000f1414 */
[----:B------:R-:W2:Y:S04]  /*42c0*/  LDG.E R25, desc[UR10][R14.64] ;  /* 0x0000000a0e197981 */ /* 0x000ea8000c1e1900 */
[----:B------:R0:W5:Y:S04]  /*42d0*/  LDG.E R18, desc[UR10][R14.64+0x400] ;  /* 0x0004000a0e127981 */ /* 0x000168000c1e1900 */
        /* <DEDUP_REMOVED lines=22> */
.L_x_199:
[----:B------:R-:W-:Y:S05]  /*4440*/  BSYNC.RECONVERGENT B2 ;  /* 0x0000000000027941 */ /* 0x000fea0003800200 */
.L_x_198:
[----:B-----5:R-:W-:Y:S01]  /*4450*/  FSETP.GEU.AND P0, PT, R19, R18, PT ;  /* 0x000000121300720b */ /* 0x020fe20003f0e000 */
[----:B------:R-:W-:Y:S01]  /*4460*/  BSSY.RECONVERGENT B2, `(.L_x_200) ;  /* 0x0000013000027945 */ /* 0x000fe20003800200 */
[----:B------:R-:W-:Y:S01]  /*4470*/  IADD3 R21, P1, P2, R4, R2, R21 ;  /* 0x0000000204157210 */ /* 0x000fe20007a3e015 */
[----:B------:R-:W-:Y:S02]  /*4480*/  VIADD R15, R13, 0x100 ;  /* 0x000001000d0f7836 */ /* 0x000fe40000000000 */
[----:B------:R-:W-:Y:S01]  /*4490*/  IMAD.MOV.U32 R9, RZ, RZ, R18 ;  /* 0x000000ffff097224 */ /* 0x000fe200078e0012 */
[----:B------:R-:W-:Y:S01]  /*44a0*/  IADD3.X R23, PT, PT, R5, R3, RZ, P1, P2 ;  /* 0x0000000305177210 */ /* 0x000fe20000fe44ff */
[----:B------:R-:W-:-:S04]  /*44b0*/  IMAD.MOV.U32 R8, RZ, RZ, R21 ;  /* 0x000000ffff087224 */ /* 0x000fc800078e0015 */
[----:B------:R-:W-:Y:S02]  /*44c0*/  IMAD.MOV.U32 R10, RZ, RZ, R23 ;  /* 0x000000ffff0a7224 */ /* 0x000fe400078e0017 */
        /* <DEDUP_REMOVED lines=12> */
.L_x_201:
[----:B------:R-:W-:Y:S05]  /*4590*/  BSYNC.RECONVERGENT B2 ;  /* 0x0000000000027941 */ /* 0x000fea0003800200 */
.L_x_200:
[----:B------:R-:W-:Y:S01]  /*45a0*/  FSETP.GEU.AND P0, PT, R9, R12, PT ;  /* 0x0000000c0900720b */ /* 0x000fe20003f0e000 */
[----:B------:R-:W-:Y:S01]  /*45b0*/  BSSY.RECONVERGENT B2, `(.L_x_202) ;  /* 0x0000013000027945 */ /* 0x000fe20003800200 */
[CC--:B------:R-:W-:Y:S01]  /*45c0*/  IADD3 R19, P1, P4, R4.reuse, R2.reuse, R13 ;  /* 0x0000000204137210 */ /* 0x0c0fe20007c3e00d */
[----:B------:R-:W-:Y:S01]  /*45d0*/  IMAD.MOV.U32 R14, RZ, RZ, R12 ;  /* 0x000000ffff0e7224 */ /* 0x000fe200078e000c */
[----:B------:R-:W-:Y:S02]  /*45e0*/  IADD3 R20, P2, P3, R4, R2, R15 ;  /* 0x0000000204147210 */ /* 0x000fe40007b5e00f */
        /* <DEDUP_REMOVED lines=15> */
.L_x_203:
[----:B------:R-:W-:Y:S05]  /*46e0*/  BSYNC.RECONVERGENT B2 ;  /* 0x0000000000027941 */ /* 0x000fea0003800200 */
.L_x_202:
        /* <DEDUP_REMOVED lines=18> */
.L_x_205:
[----:B------:R-:W-:Y:S05]  /*4810*/  BSYNC.RECONVERGENT B2 ;  /* 0x0000000000027941 */ /* 0x000fea0003800200 */
.L_x_204:
[C---:B------:R-:W-:Y:S02]  /*4820*/  VIADD R15, R13.reuse, 0x200 ;  /* 0x000002000d0f7836 */ /* 0x040fe40000000000 */
[----:B------:R-:W-:-:S03]  /*4830*/  VIADD R13, R13, 0x400 ;  /* 0x000004000d0d7836 */ /* 0x000fc60000000000 */
[----:B------:R-:W-:-:S13]  /*4840*/  ISETP.GE.AND P0, PT, R15, R16, PT ;  /* 0x000000100f00720c */ /* 0x000fda0003f06270 */
[----:B------:R-:W-:Y:S05]  /*4850*/  @!P0 BRA `(.L_x_206) ;  /* 0xfffffff800848947 */ /* 0x000fea000383ffff */
.L_x_192:
[----:B------:R-:W-:Y:S05]  /*4860*/  BSYNC.RECONVERGENT B1 ;  /* 0x0000000000017941 */ /* 0x000fea0003800200 */
.L_x_185:
        /* <DEDUP_REMOVED lines=31> */
.L_x_208:
[----:B------:R-:W-:Y:S05]  /*4a60*/  BSYNC.RECONVERGENT B1 ;  /* 0x0000000000017941 */ /* 0x000fea0003800200 */
.L_x_207:
        /* <DEDUP_REMOVED lines=24> */
.L_x_210:
[----:B------:R-:W-:Y:S05]  /*4bf0*/  BSYNC.RECONVERGENT B1 ;  /* 0x0000000000017941 */ /* 0x000fea0003800200 */
.L_x_209:
        /* <DEDUP_REMOVED lines=24> */
.L_x_212:
[----:B------:R-:W-:Y:S05]  /*4d80*/  BSYNC.RECONVERGENT B1 ;  /* 0x0000000000017941 */ /* 0x000fea0003800200 */
.L_x_211:
        /* <DEDUP_REMOVED lines=24> */
.L_x_214:
[----:B------:R-:W-:Y:S05]  /*4f10*/  BSYNC.RECONVERGENT B1 ;  /* 0x0000000000017941 */ /* 0x000fea0003800200 */
.L_x_213:
[----:B0-----:R0:W0:Y:S01]  /*4f20*/  SHFL.DOWN PT, R2, R3, 0x10, 0x1f ;  /* 0x0a001f0003027f89 */ /* 0x00102200000e0000 */
[----:B------:R-:W-:Y:S01]  /*4f30*/  BSSY.RECONVERGENT B1, `(.L_x_215) ;  /* 0x0000017000017945 */ /* 0x000fe20003800200 */
[----:B--2---:R-:W-:Y:S02]  /*4f40*/  IMAD.MOV.U32 R6, RZ, RZ, R3 ;  /* 0x000000ffff067224 */ /* 0x004fe400078e0003 */
[----:B------:R2:W0:Y:S01]  /*4f50*/  SHFL.DOWN PT, R9, R4, 0x10, 0x1f ;  /* 0x0a001f0004097f89 */ /* 0x00042200000e0000 */
[----:B------:R-:W-:Y:S02]  /*4f60*/  IMAD.MOV.U32 R7, RZ, RZ, R4 ;  /* 0x000000ffff077224 */ /* 0x000fe400078e0004 */
[----:B----4-:R-:W-:Y:S01]  /*4f70*/  IMAD.MOV.U32 R8, RZ, RZ, R5 ;  /* 0x000000ffff087224 */ /* 0x010fe200078e0005 */
        /* <DEDUP_REMOVED lines=18> */
.L_x_216:
[----:B------:R-:W-:Y:S05]  /*50a0*/  BSYNC.RECONVERGENT B1 ;  /* 0x0000000000017941 */ /* 0x000fea0003800200 */
.L_x_215:
        /* <DEDUP_REMOVED lines=12> */
.L_x_218:
[----:B------:R-:W-:Y:S05]  /*5170*/  BSYNC.RECONVERGENT B1 ;  /* 0x0000000000017941 */ /* 0x000fea0003800200 */
.L_x_217:
[----:B------:R-:W-:Y:S01]  /*5180*/  BAR.SYNC.DEFER_BLOCKING 0x0 ;  /* 0x0000000000007b1d */ /* 0x000fe20000010000 */
[----:B------:R-:W-:-:S13]  /*5190*/  ISETP.NE.AND P2, PT, R11, RZ, PT ;  /* 0x000000ff0b00720c */ /* 0x000fda0003f45270 */
[----:B------:R-:W-:Y:S05]  /*51a0*/  @P2 BRA `(.L_x_148) ;  /* 0x0000000800342947 */ /* 0x000fea0003800000 */
[----:B0---4-:R-:W0:Y:S01]  /*51b0*/  S2R R3, SR_CgaCtaId ;  /* 0x0000000000037919 */ /* 0x011e220000008800 */
[----:B------:R-:W-:Y:S01]  /*51c0*/  MOV R2, 0x400 ;  /* 0x0000040000027802 */ /* 0x000fe20000000f00 */
[----:B------:R-:W-:Y:S03]  /*51d0*/  BSSY.RECONVERGENT B1, `(.L_x_219) ;  /* 0x0000016000017945 */ /* 0x000fe60003800200 */
[----:B0-----:R-:W-:-:S05]  /*51e0*/  LEA R25, R3, R2, 0x18 ;  /* 0x0000000203197211 */ /* 0x001fca00078ec0ff */
[----:B------:R-:W0:Y:S04]  /*51f0*/  LDS R3, [R25+0x18] ;  /* 0x0000180019037984 */ /* 0x000e280000000800 */
[----:B--2---:R-:W2:Y:S04]  /*5200*/  LDS.64 R4, [R25+0x20] ;  /* 0x0000200019047984 */ /* 0x004ea80000000a00 */
        /* <DEDUP_REMOVED lines=18> */
.L_x_220:
[----:B------:R-:W-:Y:S05]  /*5330*/  BSYNC.RECONVERGENT B1 ;  /* 0x0000000000017941 */ /* 0x000fea0003800200 */
.L_x_219:
        /* <DEDUP_REMOVED lines=10> */
[----:B------:R0:W1:Y:S04]  /*53e0*/  LDS.64 R10, [R25+0x60] ;  /* 0x00006000190a7984 */ /* 0x0000680000000a00 */
[----:B---3--:R3:W1:Y:S04]  /*53f0*/  LDS.64 R12, [R25+0x70] ;  /* 0x00007000190c7984 */ /* 0x0086680000000a00 */
        /* <DEDUP_REMOVED lines=15> */
.L_x_222:
[----:B------:R-:W-:Y:S05]  /*54f0*/  BSYNC.RECONVERGENT B1 ;  /* 0x0000000000017941 */ /* 0x000fea0003800200 */
.L_x_221:
        /* <DEDUP_REMOVED lines=17> */
.L_x_224:
[----:B------:R-:W-:Y:S05]  /*5610*/  BSYNC.RECONVERGENT B1 ;  /* 0x0000000000017941 */ /* 0x000fea0003800200 */
.L_x_223:
        /* <DEDUP_REMOVED lines=17> */
.L_x_226:
[----:B------:R-:W-:Y:S05]  /*5730*/  BSYNC.RECONVERGENT B1 ;  /* 0x0000000000017941 */ /* 0x000fea0003800200 */
.L_x_225:
        /* <DEDUP_REMOVED lines=17> */
.L_x_228:
[----:B------:R-:W-:Y:S05]  /*5850*/  BSYNC.RECONVERGENT B1 ;  /* 0x0000000000017941 */ /* 0x000fea0003800200 */
.L_x_227:
        /* <DEDUP_REMOVED lines=17> */
.L_x_230:
[----:B------:R-:W-:Y:S05]  /*5970*/  BSYNC.RECONVERGENT B1 ;  /* 0x0000000000017941 */ /* 0x000fea0003800200 */
.L_x_229:
        /* <DEDUP_REMOVED lines=16> */
.L_x_148:
[----:B------:R-:W-:Y:S05]  /*5a80*/  BSYNC.RECONVERGENT B0 ;  /* 0x0000000000007941 */ /* 0x000fea0003800200 */
.L_x_115:
[----:B------:R-:W-:Y:S05]  /*5a90*/  @P2 EXIT ;  /* 0x000000000000294d */ /* 0x000fea0003800000 */
[----:B0-234-:R-:W0:Y:S01]  /*5aa0*/  LDC.64 R2, c[0x0][0x390] ;  /* 0x0000e400ff027b82 */ /* 0x01de220000000a00 */
[----:B------:R-:W-:Y:S02]  /*5ab0*/  IMAD.MOV.U32 R9, RZ, RZ, R8 ;  /* 0x000000ffff097224 */ /* 0x000fe400078e0008 */
[----:B------:R-:W-:Y:S02]  /*5ac0*/  IMAD.MOV.U32 R8, RZ, RZ, R7 ;  /* 0x000000ffff087224 */ /* 0x000fe400078e0007 */
[----:B0-----:R-:W-:-:S05]  /*5ad0*/  IMAD.WIDE.U32 R2, R0, 0x10, R2 ;  /* 0x0000001000027825 */ /* 0x001fca00078e0002 */
[----:B------:R-:W-:Y:S04]  /*5ae0*/  STG.E.64 desc[UR10][R2.64+0x8], R8 ;  /* 0x0000080802007986 */ /* 0x000fe8000c101b0a */
[----:B------:R-:W-:Y:S01]  /*5af0*/  STG.E desc[UR10][R2.64], R6 ;  /* 0x0000000602007986 */ /* 0x000fe2000c10190a */
[----:B------:R-:W-:Y:S05]  /*5b00*/  EXIT ;  /* 0x000000000000794d */ /* 0x000fea0003800000 */
.L_x_231:
        /* <DEDUP_REMOVED lines=15> */
.L_x_1799:


//--------------------- .text._ZN6thrust24THRUST_300001_SM_1000_NS8cuda_cub4core6detail13_kernel_agentINS1_8__reduce11ReduceAgentINS0_12zip_iteratorIN4cuda3std3__45tupleIJPKfNS0_17counting_iteratorIlNS0_11use_defaultESF_SF_EEEEEEEPNSB_IJflEEESJ_lNS1_9__extrema9arg_max_fIflNSA_4lessIfEEEEEEJSI_SK_lSP_EEEvDpT0_ --------------------------
	.section	.text._ZN6thrust24THRUST_300001_SM_1000_NS8cuda_cub4core6detail13_kernel_agentINS1_8__reduce11ReduceAgentINS0_12zip_iteratorIN4cuda3std3__45tupleIJPKfNS0_17counting_iteratorIlNS0_11use_defaultESF_SF_EEEEEEEPNSB_IJflEEESJ_lNS1_9__extrema9arg_max_fIflNSA_4lessIfEEEEEEJSI_SK_lSP_EEEvDpT0_,"ax",@progbits
	.align	128
        .global         _ZN6thrust24THRUST_300001_SM_1000_NS8cuda_cub4core6detail13_kernel_agentINS1_8__reduce11ReduceAgentINS0_12zip_iteratorIN4cuda3std3__45tupleIJPKfNS0_17counting_iteratorIlNS0_11use_defaultESF_SF_EEEEEEEPNSB_IJflEEESJ_lNS1_9__extrema9arg_max_fIflNSA_4lessIfEEEEEEJSI_SK_lSP_EEEvDpT0_
        .type           _ZN6thrust24THRUST_300001_SM_1000_NS8cuda_cub4core6detail13_kernel_agentINS1_8__reduce11ReduceAgentINS0_12zip_iteratorIN4cuda3std3__45tupleIJPKfNS0_17counting_iteratorIlNS0_11use_defaultESF_SF_EEEEEEEPNSB_IJflEEESJ_lNS1_9__extrema9arg_max_fIflNSA_4lessIfEEEEEEJSI_SK_lSP_EEEvDpT0_,@function
        .size           _ZN6thrust24THRUST_300001_SM_1000_NS8cuda_cub4core6detail13_kernel_agentINS1_8__reduce11ReduceAgentINS0_12zip_iteratorIN4cuda3std3__45tupleIJPKfNS0_17counting_iteratorIlNS0_11use_defaultESF_SF_EEEEEEEPNSB_IJflEEESJ_lNS1_9__extrema9arg_max_fIflNSA_4lessIfEEEEEEJSI_SK_lSP_EEEvDpT0_,(.L_x_1800 - _ZN6thrust24THRUST_300001_SM_1000_NS8cuda_cub4core6detail13_kernel_agentINS1_8__reduce11ReduceAgentINS0_12zip_iteratorIN4cuda3std3__45tupleIJPKfNS0_17counting_iteratorIlNS0_11use_defaultESF_SF_EEEEEEEPNSB_IJflEEESJ_lNS1_9__extrema9arg_max_fIflNSA_4lessIfEEEEEEJSI_SK_lSP_EEEvDpT0_)
        .other          _ZN6thrust24THRUST_300001_SM_1000_NS8cuda_cub4core6detail13_kernel_agentINS1_8__reduce11ReduceAgentINS0_12zip_iteratorIN4cuda3std3__45tupleIJPKfNS0_17counting_iteratorIlNS0_11use_defaultESF_SF_EEEEEEEPNSB_IJflEEESJ_lNS1_9__extrema9arg_max_fIflNSA_4lessIfEEEEEEJSI_SK_lSP_EEEvDpT0_,@"STO_CUDA_ENTRY STV_DEFAULT"
_ZN6thrust24THRUST_300001_SM_1000_NS8cuda_cub4core6detail13_kernel_agentINS1_8__reduce11ReduceAgentINS0_12zip_iteratorIN4cuda3std3__45tupleIJPKfNS0_17counting_iteratorIlNS0_11use_defaultESF_SF_EEEEEEEPNSB_IJflEEESJ_lNS1_9__extrema9arg_max_fIflNSA_4lessIfEEEEEEJSI_SK_lSP_EEEvDpT0_:
.text._ZN6thrust24THRUST_300001_SM_1000_NS8cuda_cub4core6detail13_kernel_agentINS1_8__reduce11ReduceAgentINS0_12zip_iteratorIN4cuda3std3__45tupleIJPKfNS0_17counting_iteratorIlNS0_11use_defaultESF_SF_EEEEEEEPNSB_IJflEEESJ_lNS1_9__extrema9arg_max_fIflNSA_4lessIfEEEEEEJSI_SK_lSP_EEEvDpT0_:
[----:B------:R-:W-:Y:S01]  /*0000*/  LDC R1, c[0x0][0x37c] ;  /* 0x0000df00ff017b82 */ /* 0x000fe20000000800 */
[----:B------:R-:W0:Y:S02]  /*0010*/  LDCU.64 UR4, c[0x0][0x398] ;  /* 0x00007300ff0477ac */ /* 0x000e240008000a00 */
[----:B0-----:R-:W-:-:S04]  /*0020*/  ISETP.NE.U32.AND P0, PT, RZ, UR4, PT ;  /* 0x00000004ff007c0c */ /* 0x001fc8000bf05070 */
[----:B------:R-:W-:-:S13]  /*0030*/  ISETP.NE.AND.EX P0, PT, RZ, UR5, PT, P0 ;  /* 0x00000005ff007c0c */ /* 0x000fda000bf05300 */
[----:B------:R-:W-:Y:S05]  /*0040*/  @!P0 EXIT ;  /* 0x000000000000894d */ /* 0x000fea0003800000 */
[----:B------:R-:W-:Y:S01]  /*0050*/  UISETP.GT.U32.AND UP0, UPT, UR4, 0x4ff, UPT ;  /* 0x000004ff0400788c */ /* 0x000fe2000bf04070 */
[----:B------:R-:W-:Y:S01]  /*0060*/  BSSY.RECONVERGENT B0, `(.L_x_232) ;  /* 0x0000558000007945 */ /* 0x000fe20003800200 */
[----:B------:R-:W0:Y:S02]  /*0070*/  LDCU.64 UR8, c[0x0][0x358] ;  /* 0x00006b00ff0877ac */ /* 0x000e240008000a00 */
[----:B------:R-:W-:-:S09]  /*0080*/  UISETP.GT.AND.EX UP0, UPT, UR5, URZ, UPT, UP0 ;  /* 0x000000ff0500728c */ /* 0x000fd2000bf04300 */
[----:B------:R-:W-:Y:S05]  /*0090*/  BRA.U UP0, `(.L_x_233) ;  /* 0x0000003100a87547 */ /* 0x000fea000b800000 */
[----:B------:R-:W1:Y:S01]  /*00a0*/  S2R R0, SR_TID.X ;  /* 0x0000000000007919 */ /* 0x000e620000002100 */
[----:B------:R-:W2:Y:S01]  /*00b0*/  LDCU UR5, c[0x0][0x398] ;  /* 0x00007300ff0577ac */ /* 0x000ea20008000800 */
[----:B------:R-:W-:Y:S01]  /*00c0*/  BSSY.RECONVERGENT B1, `(.L_x_234) ;  /* 0x000000d000017945 */ /* 0x000fe20003800200 */
[----:B------:R-:W-:Y:S01]  /*00d0*/  CS2R R6, SRZ ;  /* 0x0000000000067805 */ /* 0x000fe2000001ff00 */
[----:B------:R-:W-:Y:S01]  /*00e0*/  IMAD.MOV.U32 R8, RZ, RZ, RZ ;  /* 0x000000ffff087224 */ /* 0x000fe200078e00ff */
[----:B-1----:R-:W-:Y:S01]  /*00f0*/  ISETP.GE.AND P0, PT, R0, UR4, PT ;  /* 0x0000000400007c0c */ /* 0x002fe2000bf06270 */
[----:B------:R-:W-:-:S12]  /*0100*/  IMAD.MOV.U32 R9, RZ, RZ, R0 ;  /* 0x000000ffff097224 */ /* 0x000fd800078e0000 */
[----:B--2---:R-:W-:Y:S05]  /*0110*/  @P0 BRA `(.L_x_235) ;  /* 0x00000000001c0947 */ /* 0x004fea0003800000 */
[----:B------:R-:W1:Y:S01]  /*0120*/  LDC.64 R2, c[0x0][0x380] ;  /* 0x0000e000ff027b82 */ /* 0x000e620000000a00 */
[----:B------:R-:W2:Y:S01]  /*0130*/  LDCU.64 UR6, c[0x0][0x388] ;  /* 0x00007100ff0677ac */ /* 0x000ea20008000a00 */
[----:B-1----:R-:W-:-:S05]  /*0140*/  IMAD.WIDE.U32 R2, R0, 0x4, R2 ;  /* 0x0000000400027825 */ /* 0x002fca00078e0002 */
[----:B0-----:R1:W5:Y:S01]  /*0150*/  LDG.E R6, desc[UR8][R2.64] ;  /* 0x0000000802067981 */ /* 0x001362000c1e1900 */
[C---:B--2---:R-:W-:Y:S01]  /*0160*/  IADD3 R7, P0, PT, R0.reuse, UR6, RZ ;  /* 0x0000000600077c10 */ /* 0x044fe2000ff1e0ff */
[----:B------:R-:W-:-:S04]  /*0170*/  VIADD R9, R0, 0x100 ;  /* 0x0000010000097836 */ /* 0x000fc80000000000 */
[----:B------:R-:W-:-:S08]  /*0180*/  IMAD.X R8, RZ, RZ, UR7, P0 ;  /* 0x00000007ff087e24 */ /* 0x000fd000080e06ff */
.L_x_235:
[----:B0-----:R-:W-:Y:S05]  /*0190*/  BSYNC.RECONVERGENT B1 ;  /* 0x0000000000017941 */ /* 0x001fea0003800200 */
.L_x_234:
        /* <DEDUP_REMOVED lines=10> */
[----:B------:R-:W1:Y:S01]  /*0240*/  LDCU.64 UR6, c[0x0][0x388] ;  /* 0x00007100ff0677ac */ /* 0x000e620008000a00 */
[----:B------:R-:W-:-:S04]  /*0250*/  LEA.HI R4, R11, 0x1, RZ, 0x18 ;  /* 0x000000010b047811 */ /* 0x000fc800078fc0ff */
[----:B------:R-:W-:-:S05]  /*0260*/  LOP3.LUT R4, R4, 0x3, RZ, 0xc0, !PT ;  /* 0x0000000304047812 */ /* 0x000fca00078ec0ff */
[----:B------:R-:W-:Y:S01]  /*0270*/  IMAD.MOV R4, RZ, RZ, -R4 ;  /* 0x000000ffff047224 */ /* 0x000fe200078e0a04 */
[C---:B-1----:R-:W-:Y:S01]  /*0280*/  IADD3 R5, P0, PT, R9.reuse, UR6, RZ ;  /* 0x0000000609057c10 */ /* 0x042fe2000ff1e0ff */
[----:B0-----:R-:W-:-:S04]  /*0290*/  IMAD.WIDE.U32 R2, R9, 0x4, R2 ;  /* 0x0000000409027825 */ /* 0x001fc800078e0002 */
[----:B------:R-:W-:-:S08]  /*02a0*/  IMAD.X R10, RZ, RZ, UR7, P0 ;  /* 0x00000007ff0a7e24 */ /* 0x000fd000080e06ff */
.L_x_242:
[----:B------:R0:W2:Y:S01]  /*02b0*/  LDG.E R15, desc[UR8][R2.64] ;  /* 0x00000008020f7981 */ /* 0x0000a2000c1e1900 */
[----:B------:R-:W-:Y:S01]  /*02c0*/  VIADD R4, R4, 0x1 ;  /* 0x0000000104047836 */ /* 0x000fe20000000000 */
[----:B------:R-:W-:Y:S01]  /*02d0*/  BSSY.RECONVERGENT B3, `(.L_x_240) ;  /* 0x0000016000037945 */ /* 0x000fe20003800200 */
[----:B------:R-:W-:Y:S02]  /*02e0*/  IMAD.MOV.U32 R14, RZ, RZ, R7 ;  /* 0x000000ffff0e7224 */ /* 0x000fe400078e0007 */
[----:B------:R-:W-:Y:S01]  /*02f0*/  IMAD.MOV.U32 R13, RZ, RZ, R8 ;  /* 0x000000ffff0d7224 */ /* 0x000fe200078e0008 */
[----:B------:R-:W-:Y:S01]  /*0300*/  ISETP.NE.AND P2, PT, R4, RZ, PT ;  /* 0x000000ff0400720c */ /* 0x000fe20003f45270 */
[----:B-----5:R-:W-:Y:S02]  /*0310*/  IMAD.MOV.U32 R12, RZ, RZ, R6 ;  /* 0x000000ffff0c7224 */ /* 0x020fe400078e0006 */
[----:B------:R-:W-:Y:S01]  /*0320*/  IMAD.MOV.U32 R7, RZ, RZ, R5 ;  /* 0x000000ffff077224 */ /* 0x000fe200078e0005 */
[----:B0-----:R-:W-:Y:S01]  /*0330*/  IADD3 R2, P3, PT, R2, 0x400, RZ ;  /* 0x0000040002027810 */ /* 0x001fe20007f7e0ff */
        /* <DEDUP_REMOVED lines=15> */
.L_x_241:
[----:B------:R-:W-:Y:S05]  /*0430*/  BSYNC.RECONVERGENT B3 ;  /* 0x0000000000037941 */ /* 0x000fea0003800200 */
.L_x_240:
[----:B------:R-:W-:Y:S01]  /*0440*/  IADD3 R5, P0, PT, R5, 0x100, RZ ;  /* 0x0000010005057810 */ /* 0x000fe20007f1e0ff */
[----:B------:R-:W-:Y:S02]  /*0450*/  VIADD R9, R9, 0x100 ;  /* 0x0000010009097836 */ /* 0x000fe40000000000 */
[----:B------:R-:W-:Y:S02]  /*0460*/  IMAD.X R3, RZ, RZ, R3, P3 ;  /* 0x000000ffff037224 */ /* 0x000fe400018e0603 */
[----:B------:R-:W-:Y:S01]  /*0470*/  IMAD.X R10, RZ, RZ, R10, P0 ;  /* 0x000000ffff0a7224 */ /* 0x000fe200000e060a */
[----:B------:R-:W-:Y:S07]  /*0480*/  @P2 BRA `(.L_x_242) ;  /* 0xfffffffc00882947 */ /* 0x000fee000383ffff */
.L_x_239:
[----:B------:R-:W-:Y:S05]  /*0490*/  BSYNC.RECONVERGENT B2 ;  /* 0x0000000000027941 */ /* 0x000fea0003800200 */
.L_x_238:
[----:B------:R-:W-:-:S13]  /*04a0*/  ISETP.GE.U32.AND P0, PT, R11, 0x300, PT ;  /* 0x000003000b00780c */ /* 0x000fda0003f06070 */
[----:B------:R-:W-:Y:S05]  /*04b0*/  @!P0 BRA `(.L_x_237) ;  /* 0x00000004007c8947 */ /* 0x000fea0003800000 */
[----:B------:R-:W0:Y:S01]  /*04c0*/  LDC.64 R4, c[0x0][0x380] ;  /* 0x0000e000ff047b82 */ /* 0x000e220000000a00 */
[----:B------:R-:W-:-:S07]  /*04d0*/  VIADD R10, R9, 0x200 ;  /* 0x00000200090a7836 */ /* 0x000fce0000000000 */
[----:B------:R-:W1:Y:S02]  /*04e0*/  LDC.64 R2, c[0x0][0x388] ;  /* 0x0000e200ff027b82 */ /* 0x000e640000000a00 */
.L_x_251:
[----:B------:R-:W-:-:S04]  /*04f0*/  VIADD R15, R10, 0xfffffe00 ;  /* 0xfffffe000a0f7836 */ /* 0x000fc80000000000 */
[----:B0-----:R-:W-:-:S05]  /*0500*/  IMAD.WIDE R12, R15, 0x4, R4 ;  /* 0x000000040f0c7825 */ /* 0x001fca00078e0204 */
[----:B------:R-:W2:Y:S04]  /*0510*/  LDG.E R21, desc[UR8][R12.64] ;  /* 0x000000080c157981 */ /* 0x000ea8000c1e1900 */
[----:B-----5:R0:W5:Y:S04]  /*0520*/  LDG.E R23, desc[UR8][R12.64+0x400] ;  /* 0x000400080c177981 */ /* 0x020168000c1e1900 */
[----:B------:R0:W5:Y:S04]  /*0530*/  LDG.E R9, desc[UR8][R12.64+0x800] ;  /* 0x000800080c097981 */ /* 0x000168000c1e1900 */
[----:B------:R0:W5:Y:S01]  /*0540*/  LDG.E R11, desc[UR8][R12.64+0xc00] ;  /* 0x000c00080c0b7981 */ /* 0x000162000c1e1900 */
[C---:B-1----:R-:W-:Y:S01]  /*0550*/  IADD3 R18, P1, PT, R15.reuse, R2, RZ ;  /* 0x000000020f127210 */ /* 0x042fe20007f3e0ff */
[----:B------:R-:W-:Y:S03]  /*0560*/  BSSY.RECONVERGENT B2, `(.L_x_243) ;  /* 0x0000013000027945 */ /* 0x000fe60003800200 */
[----:B------:R-:W-:Y:S01]  /*0570*/  LEA.HI.X.SX32 R19, R15, R3, 0x1, P1 ;  /* 0x000000030f137211 */ /* 0x000fe200008f0eff */
[----:B------:R-:W-:-:S02]  /*0580*/  VIADD R15, R10, 0xffffff00 ;  /* 0xffffff000a0f7836 */ /* 0x000fc40000000000 */
        /* <DEDUP_REMOVED lines=16> */
.L_x_244:
[----:B------:R-:W-:Y:S05]  /*0690*/  BSYNC.RECONVERGENT B2 ;  /* 0x0000000000027941 */ /* 0x000fea0003800200 */
.L_x_243:
[----:B-----5:R-:W-:Y:S01]  /*06a0*/  FSETP.GEU.AND P0, PT, R14, R23, PT ;  /* 0x000000170e00720b */ /* 0x020fe20003f0e000 */
[----:B------:R-:W-:Y:S01]  /*06b0*/  BSSY.RECONVERGENT B2, `(.L_x_245) ;  /* 0x0000013000027945 */ /* 0x000fe20003800200 */
[C---:B------:R-:W-:Y:S01]  /*06c0*/  IADD3 R13, P1, PT, R15.reuse, R2, RZ ;  /* 0x000000020f0d7210 */ /* 0x040fe20007f3e0ff */
[----:B------:R-:W-:Y:S02]  /*06d0*/  VIADD R7, R10, 0x100 ;  /* 0x000001000a077836 */ /* 0x000fe40000000000 */
[----:B------:R-:W-:Y:S01]  /*06e0*/  IMAD.MOV.U32 R6, RZ, RZ, R23 ;  /* 0x000000ffff067224 */ /* 0x000fe200078e0017 */
[----:B------:R-:W-:Y:S01]  /*06f0*/  LEA.HI.X.SX32 R12, R15, R3, 0x1, P1 ;  /* 0x000000030f0c7211 */ /* 0x000fe200008f0eff */
        /* <DEDUP_REMOVED lines=14> */
.L_x_246:
[----:B------:R-:W-:Y:S05]  /*07e0*/  BSYNC.RECONVERGENT B2 ;  /* 0x0000000000027941 */ /* 0x000fea0003800200 */
.L_x_245:
[----:B------:R-:W-:Y:S01]  /*07f0*/  FSETP.GEU.AND P0, PT, R6, R9, PT ;  /* 0x000000090600720b */ /* 0x000fe20003f0e000 */
[----:B------:R-:W-:Y:S01]  /*0800*/  BSSY.RECONVERGENT B2, `(.L_x_247) ;  /* 0x0000013000027945 */ /* 0x000fe20003800200 */
[CC--:B------:R-:W-:Y:S01]  /*0810*/  IADD3 R17, P1, PT, R10.reuse, R2.reuse, RZ ;  /* 0x000000020a117210 */ /* 0x0c0fe20007f3e0ff */
[----:B------:R-:W-:Y:S01]  /*0820*/  IMAD.MOV.U32 R12, RZ, RZ, R9 ;  /* 0x000000ffff0c7224 */ /* 0x000fe200078e0009 */
[----:B------:R-:W-:Y:S02]  /*0830*/  IADD3 R18, P2, PT, R7, R2, RZ ;  /* 0x0000000207127210 */ /* 0x000fe40007f5e0ff */
        /* <DEDUP_REMOVED lines=15> */
.L_x_248:
[----:B------:R-:W-:Y:S05]  /*0930*/  BSYNC.RECONVERGENT B2 ;  /* 0x0000000000027941 */ /* 0x000fea0003800200 */
.L_x_247:
[----:B------:R-:W-:Y:S01]  /*0940*/  FSETP.GEU.AND P0, PT, R12, R11, PT ;  /* 0x0000000b0c00720b */ /* 0x000fe20003f0e000 */
[----:B------:R-:W-:Y:S01]  /*0950*/  BSSY.RECONVERGENT B2, `(.L_x_249) ;  /* 0x0000011000027945 */ /* 0x000fe20003800200 */
[----:B------:R-:W-:Y:S01]  /*0960*/  LEA.HI.X.SX32 R9, R7, R3, 0x1, P2 ;  /* 0x0000000307097211 */ /* 0x000fe200010f0eff */
        /* <DEDUP_REMOVED lines=15> */
.L_x_250:
[----:B------:R-:W-:Y:S05]  /*0a60*/  BSYNC.RECONVERGENT B2 ;  /* 0x0000000000027941 */ /* 0x000fea0003800200 */
.L_x_249:
[C---:B------:R-:W-:Y:S02]  /*0a70*/  VIADD R9, R10.reuse, 0x200 ;  /* 0x000002000a097836 */ /* 0x040fe40000000000 */
[----:B------:R-:W-:-:S03]  /*0a80*/  VIADD R10, R10, 0x400 ;  /* 0x000004000a0a7836 */ /* 0x000fc60000000000 */
[----:B------:R-:W-:-:S13]  /*0a90*/  ISETP.GE.AND P0, PT, R9, UR5, PT ;  /* 0x0000000509007c0c */ /* 0x000fda000bf06270 */
[----:B------:R-:W-:Y:S05]  /*0aa0*/  @!P0 BRA `(.L_x_251) ;  /* 0xfffffff800908947 */ /* 0x000fea000383ffff */
.L_x_237:
[----:B------:R-:W-:Y:S05]  /*0ab0*/  BSYNC.RECONVERGENT B1 ;  /* 0x0000000000017941 */ /* 0x000fea0003800200 */
.L_x_236:
[----:B------:R-:W0:Y:S02]  /*0ac0*/  LDCU UR6, c[0x0][0x398] ;  /* 0x00007300ff0677ac */ /* 0x000e240008000800 */
[----:B0-----:R-:W-:-:S09]  /*0ad0*/  UISETP.GE.AND UP0, UPT, UR6, 0x100, UPT ;  /* 0x000001000600788c */ /* 0x001fd2000bf06270 */
[----:B------:R-:W-:Y:S05]  /*0ae0*/  BRA.U !UP0, `(.L_x_252) ;  /* 0x00000011088c7547 */ /* 0x000fea000b800000 */
[----:B------:R-:W0:Y:S01]  /*0af0*/  S2R R11, SR_LANEID ;  /* 0x00000000000b7919 */ /* 0x000e220000000000 */
[----:B------:R-:W-:Y:S01]  /*0b00*/  BSSY.RECONVERGENT B1, `(.L_x_253) ;  /* 0x000001b000017945 */ /* 0x000fe20003800200 */
[----:B------:R-:W-:Y:S01]  /*0b10*/  IMAD.MOV.U32 R9, RZ, RZ, R7 ;  /* 0x000000ffff097224 */ /* 0x000fe200078e0007 */
[----:B-1---5:R1:W2:Y:S01]  /*0b20*/  SHFL.DOWN PT, R3, R6, 0x1, 0x1f ;  /* 0x08201f0006037f89 */ /* 0x0222a200000e0000 */
        /* <DEDUP_REMOVED lines=24> */
.L_x_254:
[----:B------:R-:W-:Y:S05]  /*0cb0*/  BSYNC.RECONVERGENT B1 ;  /* 0x0000000000017941 */ /* 0x000fea0003800200 */
.L_x_253:
[C---:B------:R-:W-:Y:S01]  /*0cc0*/  ISETP.GT.AND P5, PT, R11.reuse, 0x17, PT ;  /* 0x000000170b00780c */ /* 0x040fe20003fa4270 */
[----:B------:R0:W1:Y:S01]  /*0cd0*/  SHFL.DOWN PT, R7, R2, 0x2, 0x1f ;  /* 0x08401f0002077f89 */ /* 0x00006200000e0000 */
[C---:B------:R-:W-:Y:S01]  /*0ce0*/  ISETP.GT.AND P4, PT, R11.reuse, 0xf, PT ;  /* 0x0000000f0b00780c */ /* 0x040fe20003f84270 */
[----:B------:R-:W-:Y:S01]  /*0cf0*/  BSSY.RECONVERGENT B1, `(.L_x_255) ;  /* 0x0000018000017945 */ /* 0x000fe20003800200 */
[----:B------:R-:W-:Y:S01]  /*0d00*/  ISETP.NE.AND P2, PT, R11, RZ, PT ;  /* 0x000000ff0b00720c */ /* 0x000fe20003f45270 */
[----:B------:R0:W2:Y:S01]  /*0d10*/  SHFL.DOWN PT, R6, R9, 0x2, 0x1f ;  /* 0x08401f0009067f89 */ /* 0x0000a200000e0000 */
[----:B------:R-:W-:Y:S02]  /*0d20*/  IMAD.MOV.U32 R4, RZ, RZ, R9 ;  /* 0x000000ffff047224 */ /* 0x000fe400078e0009 */
[----:B------:R-:W-:Y:S01]  /*0d30*/  IMAD.MOV.U32 R5, RZ, RZ, R10 ;  /* 0x000000ffff057224 */ /* 0x000fe200078e000a */
[----:B------:R0:W3:Y:S01]  /*0d40*/  SHFL.DOWN PT, R11, R10, 0x2, 0x1f ;  /* 0x08401f000a0b7f89 */ /* 0x0000e200000e0000 */
[----:B------:R-:W-:Y:S01]  /*0d50*/  IMAD.MOV.U32 R3, RZ, RZ, R2 ;  /* 0x000000ffff037224 */ /* 0x000fe200078e0002 */
[----:B------:R-:W-:Y:S06]  /*0d60*/  @P1 BRA `(.L_x_256) ;  /* 0x0000000000401947 */ /* 0x000fec0003800000 */
        /* <DEDUP_REMOVED lines=16> */
.L_x_256:
[----:B------:R-:W-:Y:S05]  /*0e70*/  BSYNC.RECONVERGENT B1 ;  /* 0x0000000000017941 */ /* 0x000fea0003800200 */
.L_x_255:
[----:B------:R4:W3:Y:S01]  /*0e80*/  SHFL.DOWN PT, R8, R3, 0x4, 0x1f ;  /* 0x08801f0003087f89 */ /* 0x0008e200000e0000 */
[----:B------:R-:W-:Y:S01]  /*0e90*/  BSSY.RECONVERGENT B1, `(.L_x_257) ;  /* 0x0000017000017945 */ /* 0x000fe20003800200 */
[----:B--2---:R-:W-:Y:S02]  /*0ea0*/  IMAD.MOV.U32 R6, RZ, RZ, R4 ;  /* 0x000000ffff067224 */ /* 0x004fe400078e0004 */
[----:B0-----:R4:W0:Y:S01]  /*0eb0*/  SHFL.DOWN PT, R9, R4, 0x4, 0x1f ;  /* 0x08801f0004097f89 */ /* 0x00182200000e0000 */
[----:B-1----:R-:W-:Y:S02]  /*0ec0*/  IMAD.MOV.U32 R7, RZ, RZ, R5 ;  /* 0x000000ffff077224 */ /* 0x002fe400078e0005 */
[----:B------:R-:W-:Y:S01]  /*0ed0*/  IMAD.MOV.U32 R2, RZ, RZ, R3 ;  /* 0x000000ffff027224 */ /* 0x000fe200078e0003 */
[----:B------:R4:W1:Y:S01]  /*0ee0*/  SHFL.DOWN PT, R10, R5, 0x4, 0x1f ;  /* 0x08801f00050a7f89 */ /* 0x00086200000e0000 */
[----:B------:R-:W-:Y:S05]  /*0ef0*/  @P3 BRA `(.L_x_258) ;  /* 0x0000000000403947 */ /* 0x000fea0003800000 */
[----:B---3--:R-:W-:Y:S01]  /*0f00*/  FSETP.GEU.AND P0, PT, R3, R8, PT ;  /* 0x000000080300720b */ /* 0x008fe20003f0e000 */
        /* <DEDUP_REMOVED lines=15> */
.L_x_258:
[----:B------:R-:W-:Y:S05]  /*1000*/  BSYNC.RECONVERGENT B1 ;  /* 0x0000000000017941 */ /* 0x000fea0003800200 */
.L_x_257:
[----:B0-----:R0:W2:Y:S01]  /*1010*/  SHFL.DOWN PT, R9, R2, 0x8, 0x1f ;  /* 0x09001f0002097f89 */ /* 0x0010a200000e0000 */
[----:B------:R-:W-:Y:S01]  /*1020*/  BSSY.RECONVERGENT B1, `(.L_x_259) ;  /* 0x0000017000017945 */ /* 0x000fe20003800200 */
[----:B----4-:R-:W-:Y:S02]  /*1030*/  IMAD.MOV.U32 R4, RZ, RZ, R6 ;  /* 0x000000ffff047224 */ /* 0x010fe400078e0006 */
[----:B---3--:R0:W3:Y:S01]  /*1040*/  SHFL.DOWN PT, R11, R6, 0x8, 0x1f ;  /* 0x09001f00060b7f89 */ /* 0x0080e200000e0000 */
[----:B------:R-:W-:Y:S02]  /*1050*/  IMAD.MOV.U32 R5, RZ, RZ, R7 ;  /* 0x000000ffff057224 */ /* 0x000fe400078e0007 */
[----:B------:R-:W-:Y:S01]  /*1060*/  IMAD.MOV.U32 R3, RZ, RZ, R2 ;  /* 0x000000ffff037224 */ /* 0x000fe200078e0002 */
[----:B------:R0:W4:Y:S01]  /*1070*/  SHFL.DOWN PT, R8, R7, 0x8, 0x1f ;  /* 0x09001f0007087f89 */ /* 0x00012200000e0000 */
[----:B------:R-:W-:Y:S05]  /*1080*/  @P5 BRA `(.L_x_260) ;  /* 0x0000000000405947 */ /* 0x000fea0003800000 */
[----:B--2---:R-:W-:Y:S01]  /*1090*/  FSETP.GEU.AND P0, PT, R2, R9, PT ;  /* 0x000000090200720b */ /* 0x004fe20003f0e000 */
        /* <DEDUP_REMOVED lines=15> */
.L_x_260:
[----:B------:R-:W-:Y:S05]  /*1190*/  BSYNC.RECONVERGENT B1 ;  /* 0x0000000000017941 */ /* 0x000fea0003800200 */
.L_x_259:
[----:B0-----:R0:W0:Y:S01]  /*11a0*/  SHFL.DOWN PT, R2, R3, 0x10, 0x1f ;  /* 0x0a001f0003027f89 */ /* 0x00102200000e0000 */
[----:B------:R-:W-:Y:S01]  /*11b0*/  BSSY.RECONVERGENT B1, `(.L_x_261) ;  /* 0x0000017000017945 */ /* 0x000fe20003800200 */
[----:B------:R-:W-:Y:S02]  /*11c0*/  IMAD.MOV.U32 R7, RZ, RZ, R4 ;  /* 0x000000ffff077224 */ /* 0x000fe400078e0004 */
[----:B--2---:R2:W0:Y:S01]  /*11d0*/  SHFL.DOWN PT, R9, R4, 0x10, 0x1f ;  /* 0x0a001f0004097f89 */ /* 0x00442200000e0000 */
[----:B------:R-:W-:Y:S02]  /*11e0*/  IMAD.MOV.U32 R6, RZ, RZ, R5 ;  /* 0x000000ffff067224 */ /* 0x000fe400078e0005 */
[----:B----4-:R-:W-:Y:S01]  /*11f0*/  IMAD.MOV.U32 R8, RZ, RZ, R3 ;  /* 0x000000ffff087224 */ /* 0x010fe200078e0003 */
        /* <DEDUP_REMOVED lines=18> */
.L_x_262:
[----:B------:R-:W-:Y:S05]  /*1320*/  BSYNC.RECONVERGENT B1 ;  /* 0x0000000000017941 */ /* 0x000fea0003800200 */
.L_x_261:
        /* <DEDUP_REMOVED lines=12> */
.L_x_264:
[----:B------:R-:W-:Y:S05]  /*13f0*/  BSYNC.RECONVERGENT B1 ;  /* 0x0000000000017941 */ /* 0x000fea0003800200 */
.L_x_263:
        /* <DEDUP_REMOVED lines=27> */
.L_x_267:
[----:B------:R-:W-:Y:S05]  /*15b0*/  BSYNC.RECONVERGENT B1 ;  /* 0x0000000000017941 */ /* 0x000fea0003800200 */
.L_x_266:
        /* <DEDUP_REMOVED lines=9> */
[----:B---3--:R3:W1:Y:S04]  /*1650*/  LDS.64 R10, [R24+0x50] ;  /* 0x00005000180a7984 */ /* 0x0086680000000a00 */
        /* <DEDUP_REMOVED lines=17> */
.L_x_269:
[----:B------:R-:W-:Y:S05]  /*1770*/  BSYNC.RECONVERGENT B1 ;  /* 0x0000000000017941 */ /* 0x000fea0003800200 */
.L_x_268:
        /* <DEDUP_REMOVED lines=17> */
.L_x_271:
[----:B------:R-:W-:Y:S05]  /*1890*/  BSYNC.RECONVERGENT B1 ;  /* 0x0000000000017941 */ /* 0x000fea0003800200 */
.L_x_270:
        /* <DEDUP_REMOVED lines=17> */
.L_x_273:
[----:B------:R-:W-:Y:S05]  /*19b0*/  BSYNC.RECONVERGENT B1 ;  /* 0x0000000000017941 */ /* 0x000fea0003800200 */
.L_x_272:
        /* <DEDUP_REMOVED lines=17> */
.L_x_275:
[----:B------:R-:W-:Y:S05]  /*1ad0*/  BSYNC.RECONVERGENT B1 ;  /* 0x0000000000017941 */ /* 0x000fea0003800200 */
.L_x_274:
        /* <DEDUP_REMOVED lines=17> */
.L_x_277:
[----:B------:R-:W-:Y:S05]  /*1bf0*/  BSYNC.RECONVERGENT B1 ;  /* 0x0000000000017941 */ /* 0x000fea0003800200 */
.L_x_276:
        /* <DEDUP_REMOVED lines=18> */
.L_x_252:
[----:B------:R-:W0:Y:S01]  /*1d20*/  S2R R12, SR_LANEID ;  /* 0x00000000000c7919 */ /* 0x000e220000000000 */
[----:B-1----:R-:W-:Y:S01]  /*1d30*/  LOP3.LUT R2, R0, 0x3e0, RZ, 0xc0, !PT ;  /* 0x000003e000027812 */ /* 0x002fe200078ec0ff */
[----:B------:R-:W-:Y:S01]  /*1d40*/  BSSY.RECONVERGENT B1, `(.L_x_278) ;  /* 0x0000026000017945 */ /* 0x000fe20003800200 */
[----:B------:R-:W-:Y:S02]  /*1d50*/  IMAD.MOV.U32 R14, RZ, RZ, R7 ;  /* 0x000000ffff0e7224 */ /* 0x000fe400078e0007 */
[----:B------:R-:W-:Y:S02]  /*1d60*/  IMAD.MOV.U32 R16, RZ, RZ, R8 ;  /* 0x000000ffff107224 */ /* 0x000fe400078e0008 */
[----:B------:R-:W-:Y:S01]  /*1d70*/  VIADD R3, R2, 0x20 ;  /* 0x0000002002037836 */ /* 0x000fe20000000000 */
[----:B------:R-:W-:-:S04]  /*1d80*/  LOP3.LUT R2, RZ, R2, RZ, 0x33, !PT ;  /* 0x00000002ff027212 */ /* 0x000fc800078e33ff */
[----:B------:R-:W-:Y:S01]  /*1d90*/  ISETP.GT.AND P0, PT, R3, UR6, PT ;  /* 0x0000000603007c0c */ /* 0x000fe2000bf04270 */
[----:B------:R-:W-:-:S05]  /*1da0*/  VIADD R2, R2, UR6 ;  /* 0x0000000602027c36 */ /* 0x000fca0008000000 */
[----:B------:R-:W-:-:S05]  /*1db0*/  SEL R3, R2, 0x1f, P0 ;  /* 0x0000001f02037807 */ /* 0x000fca0000000000 */
[----:B-----5:R1:W2:Y:S04]  /*1dc0*/  SHFL.DOWN PT, R5, R6, 0x1, R3 ;  /* 0x0820000006057989 */ /* 0x0202a800000e0003 */
[----:B------:R1:W3:Y:S01]  /*1dd0*/  SHFL.DOWN PT, R9, R8, 0x1, R3 ;  /* 0x0820000008097989 */ /* 0x0002e200000e0003 */
[CC--:B0-----:R-:W-:Y:S01]  /*1de0*/  ISETP.GE.AND P0, PT, R12.reuse, R3.reuse, PT ;  /* 0x000000030c00720c */ /* 0x0c1fe20003f06270 */
[C---:B------:R-:W-:Y:S01]  /*1df0*/  VIADD R10, R12.reuse, 0x8 ;  /* 0x000000080c0a7836 */ /* 0x040fe20000000000 */
[C---:B------:R-:W-:Y:S01]  /*1e00*/  ISETP.NE.AND P3, PT, R12.reuse, RZ, PT ;  /* 0x000000ff0c00720c */ /* 0x040fe20003f65270 */
[C---:B------:R-:W-:Y:S02]  /*1e10*/  VIADD R4, R12.reuse, 0x2 ;  /* 0x000000020c047836 */ /* 0x040fe40000000000 */
[----:B------:R-:W-:Y:S01]  /*1e20*/  VIADD R2, R12, 0x4 ;  /* 0x000000040c027836 */ /* 0x000fe20000000000 */
[----:B------:R-:W-:-:S02]  /*1e30*/  ISETP.GT.AND P2, PT, R10, R3, PT ;  /* 0x000000030a00720c */ /* 0x000fc40003f44270 */
[----:B------:R1:W0:Y:S01]  /*1e40*/  SHFL.DOWN PT, R10, R7, 0x1, R3 ;  /* 0x08200000070a7989 */ /* 0x00022200000e0003 */
[-C--:B------:R-:W-:Y:S01]  /*1e50*/  ISETP.GT.AND P6, PT, R4, R3.reuse, PT ;  /* 0x000000030400720c */ /* 0x080fe20003fc4270 */
[----:B------:R-:W-:Y:S01]  /*1e60*/  VIADD R4, R12, 0x10 ;  /* 0x000000100c047836 */ /* 0x000fe20000000000 */
[----:B------:R-:W-:Y:S01]  /*1e70*/  ISETP.GT.AND P4, PT, R2, R3, PT ;  /* 0x000000030200720c */ /* 0x000fe20003f84270 */
[----:B------:R-:W-:Y:S01]  /*1e80*/  IMAD.MOV.U32 R2, RZ, RZ, R6 ;  /* 0x000000ffff027224 */ /* 0x000fe200078e0006 */
[----:B------:R-:W-:Y:S11]  /*1e90*/  @P0 BRA `(.L_x_279) ;  /* 0x0000000000400947 */ /* 0x000ff60003800000 */
[----:B--2---:R-:W-:Y:S01]  /*1ea0*/  FSETP.GEU.AND P0, PT, R6, R5, PT ;  /* 0x000000050600720b */ /* 0x004fe20003f0e000 */
[----:B0-----:R-:W-:Y:S02]  /*1eb0*/  IMAD.MOV.U32 R14, RZ, RZ, R10 ;  /* 0x000000ffff0e7224 */ /* 0x001fe400078e000a */
        /* <DEDUP_REMOVED lines=14> */
.L_x_279:
[----:B------:R-:W-:Y:S05]  /*1fa0*/  BSYNC.RECONVERGENT B1 ;  /* 0x0000000000017941 */ /* 0x000fea0003800200 */
.L_x_278:
[----:B--2---:R2:W4:Y:S01]  /*1fb0*/  SHFL.DOWN PT, R5, R2, 0x2, R3 ;  /* 0x0840000002057989 */ /* 0x00452200000e0003 */
[----:B------:R-:W-:Y:S01]  /*1fc0*/  BSSY.RECONVERGENT B1, `(.L_x_280) ;  /* 0x0000018000017945 */ /* 0x000fe20003800200 */
[----:B------:R-:W-:Y:S01]  /*1fd0*/  ISETP.GT.AND P5, PT, R4, R3, PT ;  /* 0x000000030400720c */ /* 0x000fe20003fa4270 */
[----:B------:R-:W-:Y:S01]  /*1fe0*/  IMAD.MOV.U32 R4, RZ, RZ, R2 ;  /* 0x000000ffff047224 */ /* 0x000fe200078e0002 */
[----:B-1----:R2:W1:Y:S01]  /*1ff0*/  SHFL.DOWN PT, R7, R14, 0x2, R3 ;  /* 0x084000000e077989 */ /* 0x00246200000e0003 */
[----:B0-----:R-:W-:Y:S02]  /*2000*/  IMAD.MOV.U32 R10, RZ, RZ, R14 ;  /* 0x000000ffff0a7224 */ /* 0x001fe400078e000e */
[----:B------:R-:W-:Y:S01]  /*2010*/  IMAD.MOV.U32 R12, RZ, RZ, R16 ;  /* 0x000000ffff0c7224 */ /* 0x000fe200078e0010 */
[----:B---3--:R2:W0:Y:S01]  /*2020*/  SHFL.DOWN PT, R9, R16, 0x2, R3 ;  /* 0x0840000010097989 */ /* 0x00842200000e0003 */
[----:B------:R-:W-:Y:S06]  /*2030*/  @P6 BRA `(.L_x_281) ;  /* 0x0000000000406947 */ /* 0x000fec0003800000 */
        /* <DEDUP_REMOVED lines=16> */
.L_x_281:
[----:B------:R-:W-:Y:S05]  /*2140*/  BSYNC.RECONVERGENT B1 ;  /* 0x0000000000017941 */ /* 0x000fea0003800200 */
.L_x_280:
        /* <DEDUP_REMOVED lines=24> */
.L_x_283:
[----:B------:R-:W-:Y:S05]  /*22d0*/  BSYNC.RECONVERGENT B1 ;  /* 0x0000000000017941 */ /* 0x000fea0003800200 */
.L_x_282:
        /* <DEDUP_REMOVED lines=24> */
.L_x_285:
[----:B------:R-:W-:Y:S05]  /*2460*/  BSYNC.RECONVERGENT B1 ;  /* 0x0000000000017941 */ /* 0x000fea0003800200 */
.L_x_284:
        /* <DEDUP_REMOVED lines=24> */
.L_x_287:
[----:B------:R-:W-:Y:S05]  /*25f0*/  BSYNC.RECONVERGENT B1 ;  /* 0x0000000000017941 */ /* 0x000fea0003800200 */
.L_x_286:
        /* <DEDUP_REMOVED lines=12> */
.L_x_289:
[----:B------:R-:W-:Y:S05]  /*26c0*/  BSYNC.RECONVERGENT B1 ;  /* 0x0000000000017941 */ /* 0x000fea0003800200 */
.L_x_288:
[----:B------:R-:W-:Y:S01]  /*26d0*/  BAR.SYNC.DEFER_BLOCKING 0x0 ;  /* 0x0000000000007b1d */ /* 0x000fe20000010000 */
[----:B------:R-:W-:-:S13]  /*26e0*/  ISETP.NE.AND P1, PT, R0, RZ, PT ;  /* 0x000000ff0000720c */ /* 0x000fda0003f25270 */
[----:B------:R-:W-:Y:S05]  /*26f0*/  @P1 BRA `(.L_x_265) ;  /* 0x0000002c00b81947 */ /* 0x000fea0003800000 */
[----:B------:R-:W-:Y:S01]  /*2700*/  UISETP.GE.AND UP0, UPT, UR6, 0x21, UPT ;  /* 0x000000210600788c */ /* 0x000fe2000bf06270 */
[----:B------:R-:W-:Y:S02]  /*2710*/  IMAD.MOV.U32 R0, RZ, RZ, R8 ;  /* 0x000000ffff007224 */ /* 0x000fe400078e0008 */
[----:B0-----:R-:W-:Y:S02]  /*2720*/  IMAD.MOV.U32 R9, RZ, RZ, R7 ;  /* 0x000000ffff097224 */ /* 0x001fe400078e0007 */
[----:B---3--:R-:W-:-:S04]  /*2730*/  IMAD.MOV.U32 R10, RZ, RZ, R6 ;  /* 0x000000ffff0a7224 */ /* 0x008fc800078e0006 */
[----:B------:R-:W-:Y:S05]  /*2740*/  BRA.U !UP0, `(.L_x_290) ;  /* 0x00000001085c7547 */ /* 0x000fea000b800000 */
[----:B------:R-:W0:Y:S01]  /*2750*/  S2UR UR5, SR_CgaCtaId ;  /* 0x00000000000579c3 */ /* 0x000e220000008800 */
[----:B------:R-:W-:Y:S01]  /*2760*/  UMOV UR4, 0x400 ;  /* 0x0000040000047882 */ /* 0x000fe20000000000 */
[----:B------:R-:W-:Y:S01]  /*2770*/  BSSY.RECONVERGENT B1, `(.L_x_290) ;  /* 0x0000014000017945 */ /* 0x000fe20003800200 */
[----:B0-----:R-:W-:-:S09]  /*2780*/  ULEA UR4, UR5, UR4, 0x18 ;  /* 0x0000000405047291 */ /* 0x001fd2000f8ec0ff */
[----:B--2---:R-:W0:Y:S04]  /*2790*/  LDS R3, [UR4+0x18] ;  /* 0x00001804ff037984 */ /* 0x004e280008000800 */
[----:B----4-:R-:W2:Y:S01]  /*27a0*/  LDS.64 R4, [UR4+0x20] ;  /* 0x00002004ff047984 */ /* 0x010ea20008000a00 */
        /* <DEDUP_REMOVED lines=16> */
.L_x_291:
[----:B------:R-:W-:Y:S05]  /*28b0*/  BSYNC.RECONVERGENT B1 ;  /* 0x0000000000017941 */ /* 0x000fea0003800200 */
.L_x_290:
[----:B------:R-:W-:Y:S01]  /*28c0*/  UISETP.GE.AND UP0, UPT, UR6, 0x41, UPT ;  /* 0x000000410600788c */ /* 0x000fe2000bf06270 */
[----:B--2---:R-:W-:Y:S02]  /*28d0*/  IMAD.MOV.U32 R2, RZ, RZ, R0 ;  /* 0x000000ffff027224 */ /* 0x004fe400078e0000 */
[----:B----4-:R-:W-:Y:S02]  /*28e0*/  IMAD.MOV.U32 R5, RZ, RZ, R9 ;  /* 0x000000ffff057224 */ /* 0x010fe400078e0009 */
        /* <DEDUP_REMOVED lines=24> */
.L_x_293:
[----:B------:R-:W-:Y:S05]  /*2a70*/  BSYNC.RECONVERGENT B1 ;  /* 0x0000000000017941 */ /* 0x000fea0003800200 */
.L_x_292:
        /* <DEDUP_REMOVED lines=27> */
.L_x_295:
[----:B------:R-:W-:Y:S05]  /*2c30*/  BSYNC.RECONVERGENT B1 ;  /* 0x0000000000017941 */ /* 0x000fea0003800200 */
.L_x_294:
        /* <DEDUP_REMOVED lines=27> */
.L_x_297:
[----:B------:R-:W-:Y:S05]  /*2df0*/  BSYNC.RECONVERGENT B1 ;  /* 0x0000000000017941 */ /* 0x000fea0003800200 */
.L_x_296:
        /* <DEDUP_REMOVED lines=27> */
.L_x_299:
[----:B------:R-:W-:Y:S05]  /*2fb0*/  BSYNC.RECONVERGENT B1 ;  /* 0x0000000000017941 */ /* 0x000fea0003800200 */
.L_x_298:
        /* <DEDUP_REMOVED lines=27> */
.L_x_301:
[----:B------:R-:W-:Y:S05]  /*3170*/  BSYNC.RECONVERGENT B1 ;  /* 0x0000000000017941 */ /* 0x000fea0003800200 */
.L_x_300:
        /* <DEDUP_REMOVED lines=28> */
.L_x_233:
[----:B------:R-:W1:Y:S01]  /*3340*/  S2R R0, SR_TID.X ;  /* 0x0000000000007919 */ /* 0x000e620000002100 */
[----:B------:R-:W1:Y:S01]  /*3350*/  LDC.64 R2, c[0x0][0x380] ;  /* 0x0000e000ff027b82 */ /* 0x000e620000000a00 */
[----:B------:R-:W2:Y:S01]  /*3360*/  LDCU.64 UR6, c[0x0][0x388] ;  /* 0x00007100ff0677ac */ /* 0x000ea20008000a00 */
[----:B-1----:R-:W-:-:S05]  /*3370*/  IMAD.WIDE.U32 R2, R0, 0x4, R2 ;  /* 0x0000000400027825 */ /* 0x002fca00078e0002 */
[----:B0-----:R-:W3:Y:S04]  /*3380*/  LDG.E R5, desc[UR8][R2.64] ;  /* 0x0000000802057981 */ /* 0x001ee8000c1e1900 */
[----:B------:R-:W3:Y:S04]  /*3390*/  LDG.E R6, desc[UR8][R2.64+0x400] ;  /* 0x0004000802067981 */ /* 0x000ee8000c1e1900 */
[----:B------:R-:W4:Y:S04]  /*33a0*/  LDG.E R7, desc[UR8][R2.64+0x800] ;  /* 0x0008000802077981 */ /* 0x000f28000c1e1900 */
[----:B------:R-:W5:Y:S04]  /*33b0*/  LDG.E R8, desc[UR8][R2.64+0xc00] ;  /* 0x000c000802087981 */ /* 0x000f68000c1e1900 */
[----:B------:R-:W2:Y:S01]  /*33c0*/  LDG.E R4, desc[UR8][R2.64+0x1000] ;  /* 0x0010000802047981 */ /* 0x000ea2000c1e1900 */
[----:B------:R-:W-:Y:S01]  /*33d0*/  UISETP.GE.U32.AND UP0, UPT, UR4, 0xa00, UPT ;  /* 0x00000a000400788c */ /* 0x000fe2000bf06070 */
[----:B------:R-:W-:-:S03]  /*33e0*/  IMAD.MOV.U32 R10, RZ, RZ, RZ ;  /* 0x000000ffff0a7224 */ /* 0x000fc600078e00ff */
[----:B------:R-:W-:Y:S01]  /*33f0*/  UISETP.GE.U32.AND.EX UP0, UPT, UR5, URZ, UPT, UP0 ;  /* 0x000000ff0500728c */ /* 0x000fe2000bf06100 */
[----:B---3--:R-:W-:-:S04]  /*3400*/  FSETP.GEU.AND P0, PT, R5, R6, PT ;  /* 0x000000060500720b */ /* 0x008fc80003f0e000 */
[----:B------:R-:W-:Y:S01]  /*3410*/  FSEL R6, R5, R6, P0 ;  /* 0x0000000605067208 */ /* 0x000fe20000000000 */
[----:B------:R-:W-:-:S03]  /*3420*/  VIADD R5, R0, 0x100 ;  /* 0x0000010000057836 */ /* 0x000fc60000000000 */
[----:B----4-:R-:W-:-:S04]  /*3430*/  FSETP.GEU.AND P2, PT, R6, R7, PT ;  /* 0x000000070600720b */ /* 0x010fc80003f4e000 */
[----:B------:R-:W-:-:S04]  /*3440*/  FSEL R7, R6, R7, P2 ;  /* 0x0000000706077208 */ /* 0x000fc80001000000 */
[----:B-----5:R-:W-:-:S04]  /*3450*/  FSETP.GEU.AND P3, PT, R7, R8, PT ;  /* 0x000000080700720b */ /* 0x020fc80003f6e000 */
[----:B------:R-:W-:Y:S01]  /*3460*/  FSEL R7, R7, R8, P3 ;  /* 0x0000000807077208 */ /* 0x000fe20001800000 */
[C---:B------:R-:W-:Y:S01]  /*3470*/  VIADD R8, R0.reuse, 0x200 ;  /* 0x0000020000087836 */ /* 0x040fe20000000000 */
[C---:B------:R-:W-:Y:S02]  /*3480*/  @P2 SEL R8, R0.reuse, R5, P0 ;  /* 0x0000000500082207 */ /* 0x040fe40000000000 */
[----:B--2---:R-:W-:Y:S02]  /*3490*/  FSETP.GEU.AND P1, PT, R7, R4, PT ;  /* 0x000000040700720b */ /* 0x004fe40003f2e000 */
[----:B------:R-:W-:-:S03]  /*34a0*/  LOP3.LUT R5, R0, 0x400, RZ, 0xfc, !PT ;  /* 0x0000040000057812 */ /* 0x000fc600078efcff */
[----:B------:R-:W-:-:S08]  /*34b0*/  @!P3 VIADD R8, R0, 0x300 ;  /* 0x000003000008b836 */ /* 0x000fd00000000000 */
[C---:B------:R-:W-:Y:S02]  /*34c0*/  @P1 ISETP.GE.U32.AND P0, PT, R8.reuse, R5, PT ;  /* 0x000000050800120c */ /* 0x040fe40003f06070 */
[----:B------:R-:W-:Y:S02]  /*34d0*/  IADD3 R5, P2, PT, R5, UR6, RZ ;  /* 0x0000000605057c10 */ /* 0x000fe4000ff5e0ff */
[----:B------:R-:W-:Y:S02]  /*34e0*/  @P1 IADD3 R8, P3, PT, R8, UR6, RZ ;  /* 0x0000000608081c10 */ /* 0x000fe4000ff7e0ff */
[----:B------:R-:W-:Y:S01]  /*34f0*/  @P1 ISETP.GE.U32.AND.EX P0, PT, RZ, RZ, PT, P0 ;  /* 0x000000ffff00120c */ /* 0x000fe20003f06100 */
[----:B------:R-:W-:Y:S02]  /*3500*/  IMAD.X R6, RZ, RZ, UR7, P2 ;  /* 0x00000007ff067e24 */ /* 0x000fe400090e06ff */
[----:B------:R-:W-:Y:S01]  /*3510*/  @P1 IMAD.X R9, RZ, RZ, UR7, P3 ;  /* 0x00000007ff091e24 */ /* 0x000fe200098e06ff */
[----:B------:R-:W-:-:S04]  /*3520*/  @P1 FSETP.LT.OR P0, PT, R4, R7, !P0 ;  /* 0x000000070400120b */ /* 0x000fc80004701400 */
[----:B------:R-:W-:Y:S01]  /*3530*/  @P1 FSEL R4, R7, R4, P0 ;  /* 0x0000000407041208 */ /* 0x000fe20000000000 */
[----:B------:R-:W-:Y:S01]  /*3540*/  IMAD.MOV.U32 R7, RZ, RZ, 0x500 ;  /* 0x00000500ff077424 */ /* 0x000fe200078e00ff */
[----:B------:R-:W-:Y:S02]  /*3550*/  @P1 SEL R5, R8, R5, P0 ;  /* 0x0000000508051207 */ /* 0x000fe40000000000 */
[----:B------:R-:W-:Y:S01]  /*3560*/  @P1 SEL R6, R9, R6, P0 ;  /* 0x0000000609061207 */ /* 0x000fe20000000000 */
[----:B------:R-:W-:Y:S06]  /*3570*/  BRA.U !UP0, `(.L_x_302) ;  /* 0x00000005081c7547 */ /* 0x000fec000b800000 */
[----:B------:R-:W-:Y:S01]  /*3580*/  IMAD.MOV.U32 R7, RZ, RZ, R4 ;  /* 0x000000ffff077224 */ /* 0x000fe200078e0004 */
[----:B------:R-:W0:Y:S01]  /*3590*/  LDCU.64 UR6, c[0x0][0x388] ;  /* 0x00007100ff0677ac */ /* 0x000e220008000a00 */
[----:B------:R-:W-:Y:S02]  /*35a0*/  IMAD.MOV.U32 R15, RZ, RZ, 0x500 ;  /* 0x00000500ff0f7424 */ /* 0x000fe400078e00ff */
[----:B------:R-:W-:Y:S01]  /*35b0*/  IMAD.MOV.U32 R16, RZ, RZ, RZ ;  /* 0x000000ffff107224 */ /* 0x000fe200078e00ff */
[----:B------:R-:W1:Y:S01]  /*35c0*/  LDCU.64 UR4, c[0x0][0x398] ;  /* 0x00007300ff0477ac */ /* 0x000e620008000a00 */
[----:B------:R-:W-:-:S05]  /*35d0*/  NOP ;  /* 0x0000000000007918 */ /* 0x000fca0000000000 */
.L_x_303:
[----:B------:R-:W-:-:S04]  /*35e0*/  LEA R8, P0, R15, R2, 0x2 ;  /* 0x000000020f087211 */ /* 0x000fc800078010ff */
[----:B------:R-:W-:-:S05]  /*35f0*/  LEA.HI.X R9, R15, R3, R16, 0x2, P0 ;  /* 0x000000030f097211 */ /* 0x000fca00000f1410 */
[----:B------:R-:W2:Y:S04]  /*3600*/  LDG.E R10, desc[UR8][R8.64] ;  /* 0x00000008080a7981 */ /* 0x000ea8000c1e1900 */
[----:B------:R-:W3:Y:S04]  /*3610*/  LDG.E R11, desc[UR8][R8.64+0x400] ;  /* 0x00040008080b7981 */ /* 0x000ee8000c1e1900 */
[----:B------:R-:W4:Y:S04]  /*3620*/  LDG.E R12, desc[UR8][R8.64+0x800] ;  /* 0x00080008080c7981 */ /* 0x000f28000c1e1900 */
[----:B------:R-:W5:Y:S04]  /*3630*/  LDG.E R13, desc[UR8][R8.64+0xc00] ;  /* 0x000c0008080d7981 */ /* 0x000f68000c1e1900 */
[----:B------:R1:W5:Y:S01]  /*3640*/  LDG.E R4, desc[UR8][R8.64+0x1000] ;  /* 0x0010000808047981 */ /* 0x000362000c1e1900 */
[----:B0-----:R-:W-:-:S04]  /*3650*/  IADD3 R18, P0, P2, R15, UR6, R0 ;  /* 0x000000060f127c10 */ /* 0x001fc8000fa1e000 */
[----:B------:R-:W-:Y:S01]  /*3660*/  IADD3.X R17, PT, PT, R16, UR7, RZ, P0, P2 ;  /* 0x0000000710117c10 */ /* 0x000fe200087e44ff */
[----:B-1----:R-:W-:Y:S01]  /*3670*/  IMAD.MOV.U32 R8, RZ, RZ, R18 ;  /* 0x000000ffff087224 */ /* 0x002fe200078e0012 */
[----:B------:R-:W-:-:S03]  /*3680*/  IADD3 R9, P4, PT, R15, 0xa00, RZ ;  /* 0x00000a000f097810 */ /* 0x000fc60007f9e0ff */
[----:B------:R-:W-:Y:S01]  /*3690*/  IMAD.MOV.U32 R14, RZ, RZ, R17 ;  /* 0x000000ffff0e7224 */ /* 0x000fe200078e0011 */
        /* <DEDUP_REMOVED lines=9> */
[----:B------:R-:W-:Y:S02]  /*3730*/  @P1 SEL R14, R6, R17, P0 ;  /* 0x00000011060e1207 */ /* 0x000fe40000000000 */
[----:B------:R-:W-:-:S07]  /*3740*/  IADD3 R6, P3, PT, R18, 0x200, RZ ;  /* 0x0000020012067810 */ /* 0x000fce0007f7e0ff */
[----:B------:R-:W-:-:S04]  /*3750*/  @P2 ISETP.GE.U32.AND P0, PT, R8, R7, PT ;  /* 0x000000070800220c */ /* 0x000fc80003f06070 */
[----:B------:R-:W-:-:S04]  /*3760*/  @P2 ISETP.GE.AND.EX P0, PT, R14, R5, PT, P0 ;  /* 0x000000050e00220c */ /* 0x000fc80003f06300 */
[----:B------:R-:W-:-:S04]  /*3770*/  @P2 FSETP.LT.OR P0, PT, R11, R10, !P0 ;  /* 0x0000000a0b00220b */ /* 0x000fc80004701400 */
[----:B------:R-:W-:Y:S02]  /*3780*/  @P2 FSEL R11, R10, R11, P0 ;  /* 0x0000000b0a0b2208 */ /* 0x000fe40000000000 */
[----:B------:R-:W-:Y:S01]  /*3790*/  @P2 SEL R7, R8, R7, P0 ;  /* 0x0000000708072207 */ /* 0x000fe20000000000 */
[----:B------:R-:W-:Y:S01]  /*37a0*/  IMAD.X R8, RZ, RZ, R17, P3 ;  /* 0x000000ffff087224 */ /* 0x000fe200018e0611 */
[----:B----4-:R-:W-:Y:S02]  /*37b0*/  FSETP.GEU.AND P1, PT, R11, R12, PT ;  /* 0x0000000c0b00720b */ /* 0x010fe40003f2e000 */
[----:B------:R-:W-:Y:S02]  /*37c0*/  @P2 SEL R5, R14, R5, P0 ;  /* 0x000000050e052207 */ /* 0x000fe40000000000 */
[----:B------:R-:W-:-:S09]  /*37d0*/  IADD3 R14, P2, PT, R18, 0x300, RZ ;  /* 0x00000300120e7810 */ /* 0x000fd20007f5e0ff */
[----:B------:R-:W-:-:S04]  /*37e0*/  @P1 ISETP.GE.U32.AND P0, PT, R7, R6, PT ;  /* 0x000000060700120c */ /* 0x000fc80003f06070 */
[----:B------:R-:W-:-:S04]  /*37f0*/  @P1 ISETP.GE.AND.EX P0, PT, R5, R8, PT, P0 ;  /* 0x000000080500120c */ /* 0x000fc80003f06300 */
[----:B------:R-:W-:-:S04]  /*3800*/  @P1 FSETP.LT.OR P0, PT, R12, R11, !P0 ;  /* 0x0000000b0c00120b */ /* 0x000fc80004701400 */
[----:B------:R-:W-:Y:S02]  /*3810*/  @P1 FSEL R12, R11, R12, P0 ;  /* 0x0000000c0b0c1208 */ /* 0x000fe40000000000 */
[----:B------:R-:W-:Y:S01]  /*3820*/  @P1 SEL R6, R7, R6, P0 ;  /* 0x0000000607061207 */ /* 0x000fe20000000000 */
[----:B------:R-:W-:Y:S01]  /*3830*/  IMAD.X R7, RZ, RZ, R17, P2 ;  /* 0x000000ffff077224 */ /* 0x000fe200010e0611 */
[----:B-----5:R-:W-:Y:S02]  /*3840*/  FSETP.GEU.AND P3, PT, R12, R13, PT ;  /* 0x0000000d0c00720b */ /* 0x020fe40003f6e000 */
        /* <DEDUP_REMOVED lines=8> */
[----:B------:R-:W-:Y:S02]  /*38d0*/  FSETP.GEU.AND P2, PT, R13, R4, PT ;  /* 0x000000040d00720b */ /* 0x000fe40003f4e000 */
[----:B------:R-:W-:Y:S01]  /*38e0*/  ISETP.GT.U32.AND P1, PT, R9, UR4, PT ;  /* 0x0000000409007c0c */ /* 0x000fe2000bf24070 */
[----:B------:R-:W-:Y:S01]  /*38f0*/  IMAD.X R9, RZ, RZ, R16, P4 ;  /* 0x000000ffff097224 */ /* 0x000fe200020e0610 */
[----:B------:R-:W-:Y:S02]  /*3900*/  @P3 SEL R7, R8, R7, P0 ;  /* 0x0000000708073207 */ /* 0x000fe40000000000 */
[----:B------:R-:W-:-:S02]  /*3910*/  IADD3 R8, P3, PT, R15, 0x500, RZ ;  /* 0x000005000f087810 */ /* 0x000fc40007f7e0ff */
[----:B------:R-:W-:-:S03]  /*3920*/  ISETP.GT.AND.EX P1, PT, R9, UR5, PT, P1 ;  /* 0x0000000509007c0c */ /* 0x000fc6000bf24310 */
[----:B------:R-:W-:Y:S02]  /*3930*/  IMAD.X R10, RZ, RZ, R16, P3 ;  /* 0x000000ffff0a7224 */ /* 0x000fe400018e0610 */
[----:B------:R-:W-:Y:S01]  /*3940*/  @P2 ISETP.GE.U32.AND P0, PT, R14, R5, PT ;  /* 0x000000050e00220c */ /* 0x000fe20003f06070 */
[----:B------:R-:W-:Y:S02]  /*3950*/  IMAD.MOV.U32 R15, RZ, RZ, R8 ;  /* 0x000000ffff0f7224 */ /* 0x000fe400078e0008 */
[----:B------:R-:W-:Y:S01]  /*3960*/  IMAD.MOV.U32 R16, RZ, RZ, R10 ;  /* 0x000000ffff107224 */ /* 0x000fe200078e000a */
[----:B------:R-:W-:-:S04]  /*3970*/  @P2 ISETP.GE.AND.EX P0, PT, R7, R6, PT, P0 ;  /* 0x000000060700220c */ /* 0x000fc80003f06300 */
[----:B------:R-:W-:-:S04]  /*3980*/  @P2 FSETP.LT.OR P0, PT, R4, R13, !P0 ;  /* 0x0000000d0400220b */ /* 0x000fc80004701400 */
[----:B------:R-:W-:Y:S02]  /*3990*/  @P2 FSEL R4, R13, R4, P0 ;  /* 0x000000040d042208 */ /* 0x000fe40000000000 */
[----:B------:R-:W-:Y:S02]  /*39a0*/  @P2 SEL R6, R7, R6, P0 ;  /* 0x0000000607062207 */ /* 0x000fe40000000000 */
[----:B------:R-:W-:Y:S01]  /*39b0*/  @P2 SEL R5, R14, R5, P0 ;  /* 0x000000050e052207 */ /* 0x000fe20000000000 */
[----:B------:R-:W-:Y:S01]  /*39c0*/  IMAD.MOV.U32 R7, RZ, RZ, R4 ;  /* 0x000000ffff077224 */ /* 0x000fe200078e0004 */
[----:B------:R-:W-:Y:S06]  /*39d0*/  @!P1 BRA `(.L_x_303) ;  /* 0xfffffffc00009947 */ /* 0x000fec000383ffff */
[----:B------:R-:W-:-:S07]  /*39e0*/  IMAD.MOV.U32 R7, RZ, RZ, R8 ;  /* 0x000000ffff077224 */ /* 0x000fce00078e0008 */
.L_x_302:
        /* <DEDUP_REMOVED lines=8> */
[----:B------:R-:W-:Y:S01]  /*3a70*/  BSSY.RECONVERGENT B2, `(.L_x_306) ;  /* 0x0000030000027945 */ /* 0x000fe20003800200 */
[----:B------:R-:W-:Y:S02]  /*3a80*/  IMAD.MOV.U32 R12, RZ, RZ, R0 ;  /* 0x000000ffff0c7224 */ /* 0x000fe400078e0000 */
[----:B------:R-:W-:-:S04]  /*3a90*/  IADD3 R15, PT, PT, -R7, UR4, R2 ;  /* 0x00000004070f7c10 */ /* 0x000fc8000fffe102 */
[----:B------:R-:W-:-:S04]  /*3aa0*/  LOP3.LUT R2, R15, 0x300, RZ, 0xc0, !PT ;  /* 0x000003000f027812 */ /* 0x000fc800078ec0ff */
[----:B------:R-:W-:-:S13]  /*3ab0*/  ISETP.NE.AND P0, PT, R2, 0x300, PT ;  /* 0x000003000200780c */ /* 0x000fda0003f05270 */
[----:B------:R-:W-:Y:S05]  /*3ac0*/  @!P0 BRA `(.L_x_307) ;  /* 0x0000000000a88947 */ /* 0x000fea0003800000 */
[----:B------:R-:W0:Y:S01]  /*3ad0*/  LDCU.64 UR10, c[0x0][0x380] ;  /* 0x00007000ff0a77ac */ /* 0x000e220008000a00 */
[----:B------:R-:W-:Y:S01]  /*3ae0*/  IADD3 R3, P0, PT, R0, R7, RZ ;  /* 0x0000000700037210 */ /* 0x000fe20007f1e0ff */
[----:B------:R-:W-:Y:S01]  /*3af0*/  IMAD.MOV.U32 R12, RZ, RZ, R0 ;  /* 0x000000ffff0c7224 */ /* 0x000fe200078e0000 */
[----:B------:R-:W-:-:S03]  /*3b00*/  LEA.HI R2, R15, 0x1, RZ, 0x18 ;  /* 0x000000010f027811 */ /* 0x000fc600078fc0ff */
[----:B------:R-:W-:Y:S01]  /*3b10*/  IMAD.X R14, RZ, RZ, R10, P0 ;  /* 0x000000ffff0e7224 */ /* 0x000fe200000e060a */
[----:B------:R-:W-:Y:S02]  /*3b20*/  LOP3.LUT R2, R2, 0x3, RZ, 0xc0, !PT ;  /* 0x0000000302027812 */ /* 0x000fe400078ec0ff */
[----:B------:R-:W-:-:S03]  /*3b30*/  IADD3 R13, P0, PT, R3, UR6, RZ ;  /* 0x00000006030d7c10 */ /* 0x000fc6000ff1e0ff */
[----:B------:R-:W-:Y:S01]  /*3b40*/  IMAD.MOV R8, RZ, RZ, -R2 ;  /* 0x000000ffff087224 */ /* 0x000fe200078e0a02 */
[----:B0-----:R-:W-:-:S04]  /*3b50*/  LEA R9, P1, R3, UR10, 0x2 ;  /* 0x0000000a03097c11 */ /* 0x001fc8000f8210ff */
[----:B------:R-:W-:Y:S02]  /*3b60*/  LEA.HI.X R3, R3, UR11, R14, 0x2, P1 ;  /* 0x0000000b03037c11 */ /* 0x000fe400088f140e */
[----:B------:R-:W-:-:S07]  /*3b70*/  IADD3.X R14, PT, PT, R14, UR7, RZ, P0, !PT ;  /* 0x000000070e0e7c10 */ /* 0x000fce00087fe4ff */
.L_x_310:
        /* <DEDUP_REMOVED lines=25> */
.L_x_309:
[----:B------:R-:W-:Y:S05]  /*3d10*/  BSYNC.RECONVERGENT B3 ;  /* 0x0000000000037941 */ /* 0x000fea0003800200 */
.L_x_308:
[----:B------:R-:W-:Y:S01]  /*3d20*/  IADD3 R13, P0, PT, R13, 0x100, RZ ;  /* 0x000001000d0d7810 */ /* 0x000fe20007f1e0ff */
[----:B------:R-:W-:Y:S02]  /*3d30*/  VIADD R12, R12, 0x100 ;  /* 0x000001000c0c7836 */ /* 0x000fe40000000000 */
[----:B------:R-:W-:Y:S02]  /*3d40*/  IMAD.X R3, RZ, RZ, R3, P3 ;  /* 0x000000ffff037224 */ /* 0x000fe400018e0603 */
[----:B------:R-:W-:Y:S01]  /*3d50*/  IMAD.X R14, RZ, RZ, R14, P0 ;  /* 0x000000ffff0e7224 */ /* 0x000fe200000e060e */
[----:B------:R-:W-:Y:S07]  /*3d60*/  @P2 BRA `(.L_x_310) ;  /* 0xfffffffc00842947 */ /* 0x000fee000383ffff */
.L_x_307:
[----:B------:R-:W-:Y:S05]  /*3d70*/  BSYNC.RECONVERGENT B2 ;  /* 0x0000000000027941 */ /* 0x000fea0003800200 */
.L_x_306:
[----:B------:R-:W-:-:S13]  /*3d80*/  ISETP.GE.U32.AND P0, PT, R15, 0x300, PT ;  /* 0x000003000f00780c */ /* 0x000fda0003f06070 */
[----:B------:R-:W-:Y:S05]  /*3d90*/  @!P0 BRA `(.L_x_305) ;  /* 0x0000000400888947 */ /* 0x000fea0003800000 */
[----:B------:R-:W0:Y:S01]  /*3da0*/  LDC.64 R2, c[0x0][0x380] ;  /* 0x0000e000ff027b82 */ /* 0x000e220000000a00 */
[----:B------:R-:W-:-:S07]  /*3db0*/  VIADD R12, R12, 0x200 ;  /* 0x000002000c0c7836 */ /* 0x000fce0000000000 */
[----:B------:R-:W1:Y:S02]  /*3dc0*/  LDC.64 R8, c[0x0][0x388] ;  /* 0x0000e200ff087b82 */ /* 0x000e640000000a00 */
.L_x_319:
        /* <DEDUP_REMOVED lines=29> */
.L_x_312:
[----:B------:R-:W-:Y:S05]  /*3fa0*/  BSYNC.RECONVERGENT B2 ;  /* 0x0000000000027941 */ /* 0x000fea0003800200 */
.L_x_311:
        /* <DEDUP_REMOVED lines=20> */
.L_x_314:
[----:B------:R-:W-:Y:S05]  /*40f0*/  BSYNC.RECONVERGENT B2 ;  /* 0x0000000000027941 */ /* 0x000fea0003800200 */
.L_x_313:
        /* <DEDUP_REMOVED lines=20> */
.L_x_316:
[----:B------:R-:W-:Y:S05]  /*4240*/  BSYNC.RECONVERGENT B2 ;  /* 0x0000000000027941 */ /* 0x000fea0003800200 */
.L_x_315:
        /* <DEDUP_REMOVED lines=18> */
.L_x_318:
[----:B------:R-:W-:Y:S05]  /*4370*/  BSYNC.RECONVERGENT B2 ;  /* 0x0000000000027941 */ /* 0x000fea0003800200 */
.L_x_317:
[C---:B------:R-:W-:Y:S02]  /*4380*/  VIADD R14, R12.reuse, 0x200 ;  /* 0x000002000c0e7836 */ /* 0x040fe40000000000 */
[----:B------:R-:W-:-:S03]  /*4390*/  VIADD R12, R12, 0x400 ;  /* 0x000004000c0c7836 */ /* 0x000fc60000000000 */
[----:B------:R-:W-:-:S13]  /*43a0*/  ISETP.GE.AND P0, PT, R14, R11, PT ;  /* 0x0000000b0e00720c */ /* 0x000fda0003f06270 */
[----:B------:R-:W-:Y:S05]  /*43b0*/  @!P0 BRA `(.L_x_319) ;  /* 0xfffffff800848947 */ /* 0x000fea000383ffff */
.L_x_305:
[----:B------:R-:W-:Y:S05]  /*43c0*/  BSYNC.RECONVERGENT B1 ;  /* 0x0000000000017941 */ /* 0x000fea0003800200 */
.L_x_304:
        /* <DEDUP_REMOVED lines=31> */
.L_x_321:
[----:B------:R-:W-:Y:S05]  /*45c0*/  BSYNC.RECONVERGENT B1 ;  /* 0x0000000000017941 */ /* 0x000fea0003800200 */
.L_x_320:
        /* <DEDUP_REMOVED lines=24> */
.L_x_323:
[----:B------:R-:W-:Y:S05]  /*4750*/  BSYNC.RECONVERGENT B1 ;  /* 0x0000000000017941 */ /* 0x000fea0003800200 */
.L_x_322:
[----:B0-----:R0:W4:Y:S01]  /*4760*/  SHFL.DOWN PT, R8, R3, 0x4, 0x1f ;  /* 0x08801f0003087f89 */ /* 0x00112200000e0000 */
[----:B------:R-:W-:Y:S01]  /*4770*/  BSSY.RECONVERGENT B1, `(.L_x_324) ;  /* 0x0000017000017945 */ /* 0x000fe20003800200 */
[----:B------:R-:W-:Y:S02]  /*4780*/  IMAD.MOV.U32 R2, RZ, RZ, R3 ;  /* 0x000000ffff027224 */ /* 0x000fe400078e0003 */
[----:B-1----:R0:W1:Y:S01]  /*4790*/  SHFL.DOWN PT, R9, R4, 0x4, 0x1f ;  /* 0x08801f0004097f89 */ /* 0x00206200000e0000 */
[----:B--2---:R-:W-:Y:S02]  /*47a0*/  IMAD.MOV.U32 R6, RZ, RZ, R4 ;  /* 0x000000ffff067224 */ /* 0x004fe400078e0004 */
[----:B------:R-:W-:Y:S01]  /*47b0*/  IMAD.MOV.U32 R7, RZ, RZ, R5 ;  /* 0x000000ffff077224 */ /* 0x000fe200078e0005 */
[----:B------:R0:W2:Y:S01]  /*47c0*/  SHFL.DOWN PT, R10, R5, 0x4, 0x1f ;  /* 0x08801f00050a7f89 */ /* 0x0000a200000e0000 */
[----:B------:R-:W-:Y:S05]  /*47d0*/  @P5 BRA `(.L_x_325) ;  /* 0x0000000000405947 */ /* 0x000fea0003800000 */
[----:B----4-:R-:W-:Y:S01]  /*47e0*/  FSETP.GEU.AND P0, PT, R3, R8, PT ;  /* 0x000000080300720b */ /* 0x010fe20003f0e000 */
[----:B------:R-:W-:Y:S02]  /*47f0*/  IMAD.MOV.U32 R2, RZ, RZ, R8 ;  /* 0x000000ffff027224 */ /* 0x000fe400078e0008 */
[----:B-1----:R-:W-:Y:S02]  /*4800*/  IMAD.MOV.U32 R6, RZ, RZ, R9 ;  /* 0x000000ffff067224 */ /* 0x002fe400078e0009 */
[----:B--2---:R-:W-:-:S08]  /*4810*/  IMAD.MOV.U32 R7, RZ, RZ, R10 ;  /* 0x000000ffff077224 */ /* 0x004fd000078e000a */
        /* <DEDUP_REMOVED lines=12> */
.L_x_325:
[----:B------:R-:W-:Y:S05]  /*48e0*/  BSYNC.RECONVERGENT B1 ;  /* 0x0000000000017941 */ /* 0x000fea0003800200 */
.L_x_324:
[----:B-1----:R1:W1:Y:S01]  /*48f0*/  SHFL.DOWN PT, R9, R2, 0x8, 0x1f ;  /* 0x09001f0002097f89 */ /* 0x00226200000e0000 */
[----:B------:R-:W-:Y:S01]  /*4900*/  BSSY.RECONVERGENT B1, `(.L_x_326) ;  /* 0x0000017000017945 */ /* 0x000fe20003800200 */
[----:B0-----:R-:W-:Y:S02]  /*4910*/  IMAD.MOV.U32 R3, RZ, RZ, R2 ;  /* 0x000000ffff037224 */ /* 0x001fe400078e0002 */
[----:B---3--:R0:W3:Y:S01]  /*4920*/  SHFL.DOWN PT, R11, R6, 0x8, 0x1f ;  /* 0x09001f00060b7f89 */ /* 0x0080e200000e0000 */
[----:B------:R-:W-:Y:S02]  /*4930*/  IMAD.MOV.U32 R4, RZ, RZ, R6 ;  /* 0x000000ffff047224 */ /* 0x000fe400078e0006 */
[----:B------:R-:W-:Y:S01]  /*4940*/  IMAD.MOV.U32 R5, RZ, RZ, R7 ;  /* 0x000000ffff057224 */ /* 0x000fe200078e0007 */
[----:B----4-:R0:W4:Y:S01]  /*4950*/  SHFL.DOWN PT, R8, R7, 0x8, 0x1f ;  /* 0x09001f0007087f89 */ /* 0x01012200000e0000 */
[----:B------:R-:W-:Y:S05]  /*4960*/  @P4 BRA `(.L_x_327) ;  /* 0x0000000000404947 */ /* 0x000fea0003800000 */
[----:B-1----:R-:W-:Y:S01]  /*4970*/  FSETP.GEU.AND P0, PT, R2, R9, PT ;  /* 0x000000090200720b */ /* 0x002fe20003f0e000 */
        /* <DEDUP_REMOVED lines=15> */
.L_x_327:
[----:B------:R-:W-:Y:S05]  /*4a70*/  BSYNC.RECONVERGENT B1 ;  /* 0x0000000000017941 */ /* 0x000fea0003800200 */
.L_x_326:
[----:B-1----:R1:W1:Y:S01]  /*4a80*/  SHFL.DOWN PT, R2, R3, 0x10, 0x1f ;  /* 0x0a001f0003027f89 */ /* 0x00226200000e0000 */
[----:B------:R-:W-:Y:S01]  /*4a90*/  BSSY.RECONVERGENT B1, `(.L_x_328) ;  /* 0x0000017000017945 */ /* 0x000fe20003800200 */
[----:B----4-:R-:W-:Y:S02]  /*4aa0*/  IMAD.MOV.U32 R8, RZ, RZ, R3 ;  /* 0x000000ffff087224 */ /* 0x010fe400078e0003 */
[----:B------:R4:W1:Y:S01]  /*4ab0*/  SHFL.DOWN PT, R9, R4, 0x10, 0x1f ;  /* 0x0a001f0004097f89 */ /* 0x00086200000e0000 */
[----:B0-----:R-:W-:Y:S02]  /*4ac0*/  IMAD.MOV.U32 R7, RZ, RZ, R4 ;  /* 0x000000ffff077224 */ /* 0x001fe400078e0004 */
[----:B------:R-:W-:Y:S01]  /*4ad0*/  IMAD.MOV.U32 R6, RZ, RZ, R5 ;  /* 0x000000ffff067224 */ /* 0x000fe200078e0005 */
[----:B--2---:R4:W0:Y:S01]  /*4ae0*/  SHFL.DOWN PT, R10, R5, 0x10, 0x1f ;  /* 0x0a001f00050a7f89 */ /* 0x00482200000e0000 */
[----:B------:R-:W-:Y:S05]  /*4af0*/  @P3 BRA `(.L_x_329) ;  /* 0x0000000000403947 */ /* 0x000fea0003800000 */
[----:B-1----:R-:W-:Y:S01]  /*4b00*/  FSETP.GEU.AND P0, PT, R3, R2, PT ;  /* 0x000000020300720b */ /* 0x002fe20003f0e000 */
        /* <DEDUP_REMOVED lines=15> */
.L_x_329:
[----:B------:R-:W-:Y:S05]  /*4c00*/  BSYNC.RECONVERGENT B1 ;  /* 0x0000000000017941 */ /* 0x000fea0003800200 */
.L_x_328:
[----:B------:R-:W-:Y:S04]  /*4c10*/  BSSY.RECONVERGENT B1, `(.L_x_330) ;  /* 0x000000c000017945 */ /* 0x000fe80003800200 */
[----:B------:R-:W-:Y:S05]  /*4c20*/  @P2 BRA `(.L_x_331) ;  /* 0x0000000000282947 */ /* 0x000fea0003800000 */
[----:B----4-:R-:W2:Y:S01]  /*4c30*/  S2R R4, SR_CgaCtaId ;  /* 0x0000000000047919 */ /* 0x010ea20000008800 */
[----:B-1----:R-:W-:Y:S02]  /*4c40*/  MOV R3, 0x400 ;  /* 0x0000040000037802 */ /* 0x002fe40000000f00 */
        /* <DEDUP_REMOVED lines=8> */
.L_x_331:
[----:B------:R-:W-:Y:S05]  /*4cd0*/  BSYNC.RECONVERGENT B1 ;  /* 0x0000000000017941 */ /* 0x000fea0003800200 */
.L_x_330:
[----:B------:R-:W-:Y:S01]  /*4ce0*/  BAR.SYNC.DEFER_BLOCKING 0x0 ;  /* 0x0000000000007b1d */ /* 0x000fe20000010000 */
[----:B------:R-:W-:-:S13]  /*4cf0*/  ISETP.NE.AND P1, PT, R0, RZ, PT ;  /* 0x000000ff0000720c */ /* 0x000fda0003f25270 */
[----:B------:R-:W-:Y:S05]  /*4d00*/  @P1 BRA `(.L_x_265) ;  /* 0x0000000800341947 */ /* 0x000fea0003800000 */
[----:B-12---:R-:W1:Y:S01]  /*4d10*/  S2R R3, SR_CgaCtaId ;  /* 0x0000000000037919 */ /* 0x006e620000008800 */
[----:B------:R-:W-:Y:S01]  /*4d20*/  MOV R0, 0x400 ;  /* 0x0000040000007802 */ /* 0x000fe20000000f00 */
[----:B------:R-:W-:Y:S03]  /*4d30*/  BSSY.RECONVERGENT B1, `(.L_x_332) ;  /* 0x0000016000017945 */ /* 0x000fe60003800200 */
[----:B-1----:R-:W-:-:S05]  /*4d40*/  LEA R24, R3, R0, 0x18 ;  /* 0x0000000003187211 */ /* 0x002fca00078ec0ff */
[----:B------:R-:W1:Y:S04]  /*4d50*/  LDS R3, [R24+0x18] ;  /* 0x0000180018037984 */ /* 0x000e680000000800 */
[----:B----4-:R-:W2:Y:S04]  /*4d60*/  LDS.64 R4, [R24+0x20] ;  /* 0x0000200018047984 */ /* 0x010ea80000000a00 */
[----:B------:R4:W0:Y:S04]  /*4d70*/  LDS R18, [R24+0x28] ;  /* 0x0000280018127984 */ /* 0x0008280000000800 */
[----:B------:R4:W0:Y:S01]  /*4d80*/  LDS R16, [R24+0x38] ;  /* 0x0000380018107984 */ /* 0x0008220000000800 */
[----:B-1----:R-:W-:Y:S01]  /*4d90*/  FSETP.GEU.AND P0, PT, R8, R3, PT ;  /* 0x000000030800720b */ /* 0x002fe20003f0e000 */
[----:B------:R-:W-:-:S02]  /*4da0*/  IMAD.MOV.U32 R19, RZ, RZ, R3 ;  /* 0x000000ffff137224 */ /* 0x000fc400078e0003 */
[----:B--2---:R-:W-:Y:S02]  /*4db0*/  IMAD.MOV.U32 R21, RZ, RZ, R4 ;  /* 0x000000ffff157224 */ /* 0x004fe400078e0004 */
[----:B------:R-:W-:-:S08]  /*4dc0*/  IMAD.MOV.U32 R20, RZ, RZ, R5 ;  /* 0x000000ffff147224 */ /* 0x000fd000078e0005 */
[----:B0---4-:R-:W-:Y:S05]  /*4dd0*/  @!P0 BRA `(.L_x_333) ;  /* 0x00000000002c8947 */ /* 0x011fea0003800000 */
        /* <DEDUP_REMOVED lines=11> */
.L_x_333:
[----:B------:R-:W-:Y:S05]  /*4e90*/  BSYNC.RECONVERGENT B1 ;  /* 0x0000000000017941 */ /* 0x000fea0003800200 */
.L_x_332:
        /* <DEDUP_REMOVED lines=27> */
.L_x_335:
[----:B------:R-:W-:Y:S05]  /*5050*/  BSYNC.RECONVERGENT B1 ;  /* 0x0000000000017941 */ /* 0x000fea0003800200 */
.L_x_334:
        /* <DEDUP_REMOVED lines=17> */
.L_x_337:
[----:B------:R-:W-:Y:S05]  /*5170*/  BSYNC.RECONVERGENT B1 ;  /* 0x0000000000017941 */ /* 0x000fea0003800200 */
.L_x_336:
        /* <DEDUP_REMOVED lines=17> */
.L_x_339:
[----:B------:R-:W-:Y:S05]  /*5290*/  BSYNC.RECONVERGENT B1 ;  /* 0x0000000000017941 */ /* 0x000fea0003800200 */
.L_x_338:
        /* <DEDUP_REMOVED lines=17> */
.L_x_341:
[----:B------:R-:W-:Y:S05]  /*53b0*/  BSYNC.RECONVERGENT B1 ;  /* 0x0000000000017941 */ /* 0x000fea0003800200 */
.L_x_340:
        /* <DEDUP_REMOVED lines=17> */
.L_x_343:
[----:B------:R-:W-:Y:S05]  /*54d0*/  BSYNC.RECONVERGENT B1 ;  /* 0x0000000000017941 */ /* 0x000fea0003800200 */
.L_x_342:
        /* <DEDUP_REMOVED lines=16> */
.L_x_265:
[----:B------:R-:W-:Y:S05]  /*55e0*/  BSYNC.RECONVERGENT B0 ;  /* 0x0000000000007941 */ /* 0x000fea0003800200 */
.L_x_232:
[----:B------:R-:W-:Y:S05]  /*55f0*/  @P1 EXIT ;  /* 0x000000000000194d */ /* 0x000fea0003800000 */
[----:B01234-:R-:W0:Y:S01]  /*5600*/  LDC.64 R2, c[0x0][0x390] ;  /* 0x0000e400ff027b82 */ /* 0x01fe220000000a00 */
[----:B------:R-:W-:-:S04]  /*5610*/  LOP3.LUT R7, R7, R6, RZ, 0x3c, !PT ;  /* 0x0000000607077212 */ /* 0x000fc800078e3cff */
[----:B------:R-:W-:-:S04]  /*5620*/  LOP3.LUT R6, R7, R6, RZ, 0x3c, !PT ;  /* 0x0000000607067212 */ /* 0x000fc800078e3cff */
[----:B------:R-:W-:-:S05]  /*5630*/  LOP3.LUT R7, R7, R6, RZ, 0x3c, !PT ;  /* 0x0000000607077212 */ /* 0x000fca00078e3cff */
[----:B0-----:R-:W-:Y:S04]  /*5640*/  STG.E.64 desc[UR8][R2.64+0x8], R6 ;  /* 0x0000080602007986 */ /* 0x001fe8000c101b08 */
[----:B------:R-:W-:Y:S01]  /*5650*/  STG.E desc[UR8][R2.64], R8 ;  /* 0x0000000802007986 */ /* 0x000fe2000c101908 */
[----:B------:R-:W-:Y:S05]  /*5660*/  EXIT ;  /* 0x000000000000794d */ /* 0x000fea0003800000 */
.L_x_344:
        /* <DEDUP_REMOVED lines=9> */
.L_x_1800:


//--------------------- .text._ZN6thrust24THRUST_300001_SM_1000_NS8cuda_cub4core6detail13_kernel_agentINS1_8__reduce11ReduceAgentIPN4cuda3std3__45tupleIJflEEESC_SB_iNS1_9__extrema9arg_max_fIflNS9_4lessIfEEEEEEJSC_SC_iSH_EEEvDpT0_ --------------------------
	.section	.text._ZN6thrust24THRUST_300001_SM_1000_NS8cuda_cub4core6detail13_kernel_agentINS1_8__reduce11ReduceAgentIPN4cuda3std3__45tupleIJflEEESC_SB_iNS1_9__extrema9arg_max_fIflNS9_4lessIfEEEEEEJSC_SC_iSH_EEEvDpT0_,"ax",@progbits
	.align	128
        .global         _ZN6thrust24THRUST_300001_SM_1000_NS8cuda_cub4core6detail13_kernel_agentINS1_8__reduce11ReduceAgentIPN4cuda3std3__45tupleIJflEEESC_SB_iNS1_9__extrema9arg_max_fIflNS9_4lessIfEEEEEEJSC_SC_iSH_EEEvDpT0_
        .type           _ZN6thrust24THRUST_300001_SM_1000_NS8cuda_cub4core6detail13_kernel_agentINS1_8__reduce11ReduceAgentIPN4cuda3std3__45tupleIJflEEESC_SB_iNS1_9__extrema9arg_max_fIflNS9_4lessIfEEEEEEJSC_SC_iSH_EEEvDpT0_,@function
        .size           _ZN6thrust24THRUST_300001_SM_1000_NS8cuda_cub4core6detail13_kernel_agentINS1_8__reduce11ReduceAgentIPN4cuda3std3__45tupleIJflEEESC_SB_iNS1_9__extrema9arg_max_fIflNS9_4lessIfEEEEEEJSC_SC_iSH_EEEvDpT0_,(.L_x_1801 - _ZN6thrust24THRUST_300001_SM_1000_NS8cuda_cub4core6detail13_kernel_agentINS1_8__reduce11ReduceAgentIPN4cuda3std3__45tupleIJflEEESC_SB_iNS1_9__extrema9arg_max_fIflNS9_4lessIfEEEEEEJSC_SC_iSH_EEEvDpT0_)
        .other          _ZN6thrust24THRUST_300001_SM_1000_NS8cuda_cub4core6detail13_kernel_agentINS1_8__reduce11ReduceAgentIPN4cuda3std3__45tupleIJflEEESC_SB_iNS1_9__extrema9arg_max_fIflNS9_4lessIfEEEEEEJSC_SC_iSH_EEEvDpT0_,@"STO_CUDA_ENTRY STV_DEFAULT"
_ZN6thrust24THRUST_300001_SM_1000_NS8cuda_cub4core6detail13_kernel_agentINS1_8__reduce11ReduceAgentIPN4cuda3std3__45tupleIJflEEESC_SB_iNS1_9__extrema9arg_max_fIflNS9_4lessIfEEEEEEJSC_SC_iSH_EEEvDpT0_:
.text._ZN6thrust24THRUST_300001_SM_1000_NS8cuda_cub4core6detail13_kernel_agentINS1_8__reduce11ReduceAgentIPN4cuda3std3__45tupleIJflEEESC_SB_iNS1_9__extrema9arg_max_fIflNS9_4lessIfEEEEEEJSC_SC_iSH_EEEvDpT0_:
        /* <DEDUP_REMOVED lines=21> */
.L_x_348:
[----:B0-----:R-:W-:Y:S05]  /*0150*/  BSYNC.RECONVERGENT B1 ;  /* 0x0000000000017941 */ /* 0x001fea0003800200 */
.L_x_347:
        /* <DEDUP_REMOVED lines=15> */
.L_x_355:
        /* <DEDUP_REMOVED lines=28> */
.L_x_354:
[----:B------:R-:W-:Y:S05]  /*0410*/  BSYNC.RECONVERGENT B3 ;  /* 0x0000000000037941 */ /* 0x000fea0003800200 */
.L_x_353:
[----:B------:R-:W-:Y:S02]  /*0420*/  IMAD.X R7, RZ, RZ, R7, P3 ;  /* 0x000000ffff077224 */ /* 0x000fe400018e0607 */
[----:B------:R-:W-:Y:S01]  /*0430*/  VIADD R5, R5, 0x100 ;  /* 0x0000010005057836 */ /* 0x000fe20000000000 */
[----:B------:R-:W-:Y:S06]  /*0440*/  @P2 BRA `(.L_x_355) ;  /* 0xfffffffc00802947 */ /* 0x000fec000383ffff */
.L_x_352:
[----:B------:R-:W-:Y:S05]  /*0450*/  BSYNC.RECONVERGENT B2 ;  /* 0x0000000000027941 */ /* 0x000fea0003800200 */
.L_x_351:
[----:B------:R-:W0:Y:S01]  /*0460*/  LDC.64 R8, c[0x0][0x380] ;  /* 0x0000e000ff087b82 */ /* 0x000e220000000a00 */
[----:B------:R-:W-:-:S13]  /*0470*/  ISETP.GE.U32.AND P0, PT, R12, 0x300, PT ;  /* 0x000003000c00780c */ /* 0x000fda0003f06070 */
[----:B------:R-:W-:Y:S05]  /*0480*/  @!P0 BRA `(.L_x_350) ;  /* 0x0000000400588947 */ /* 0x000fea0003800000 */
.L_x_364:
        /* <DEDUP_REMOVED lines=26> */
.L_x_357:
[----:B------:R-:W-:Y:S05]  /*0630*/  BSYNC.RECONVERGENT B2 ;  /* 0x0000000000027941 */ /* 0x000fea0003800200 */
.L_x_356:
        /* <DEDUP_REMOVED lines=17> */
.L_x_359:
[----:B------:R-:W-:Y:S05]  /*0750*/  BSYNC.RECONVERGENT B2 ;  /* 0x0000000000027941 */ /* 0x000fea0003800200 */
.L_x_358:
        /* <DEDUP_REMOVED lines=17> */
.L_x_361:
[----:B------:R-:W-:Y:S05]  /*0870*/  BSYNC.RECONVERGENT B2 ;  /* 0x0000000000027941 */ /* 0x000fea0003800200 */
.L_x_360:
        /* <DEDUP_REMOVED lines=19> */
.L_x_363:
[----:B------:R-:W-:Y:S05]  /*09b0*/  BSYNC.RECONVERGENT B2 ;  /* 0x0000000000027941 */ /* 0x000fea0003800200 */
.L_x_362:
[----:B------:R-:W-:-:S05]  /*09c0*/  VIADD R5, R5, 0x400 ;  /* 0x0000040005057836 */ /* 0x000fca0000000000 */
[----:B------:R-:W-:-:S13]  /*09d0*/  ISETP.GE.AND P0, PT, R5, UR5, PT ;  /* 0x0000000505007c0c */ /* 0x000fda000bf06270 */
[----:B------:R-:W-:Y:S05]  /*09e0*/  @!P0 BRA `(.L_x_364) ;  /* 0xfffffff800a88947 */ /* 0x000fea000383ffff */
.L_x_350:
[----:B------:R-:W-:Y:S05]  /*09f0*/  BSYNC.RECONVERGENT B1 ;  /* 0x0000000000017941 */ /* 0x000fea0003800200 */
.L_x_349:
        /* <DEDUP_REMOVED lines=31> */
.L_x_367:
[----:B------:R-:W-:Y:S05]  /*0bf0*/  BSYNC.RECONVERGENT B1 ;  /* 0x0000000000017941 */ /* 0x000fea0003800200 */
.L_x_366:
        /* <DEDUP_REMOVED lines=27> */
.L_x_369:
[----:B------:R-:W-:Y:S05]  /*0db0*/  BSYNC.RECONVERGENT B1 ;  /* 0x0000000000017941 */ /* 0x000fea0003800200 */
.L_x_368:
        /* <DEDUP_REMOVED lines=24> */
.L_x_371:
[----:B------:R-:W-:Y:S05]  /*0f40*/  BSYNC.RECONVERGENT B1 ;  /* 0x0000000000017941 */ /* 0x000fea0003800200 */
.L_x_370:
        /* <DEDUP_REMOVED lines=24> */
.L_x_373:
[----:B------:R-:W-:Y:S05]  /*10d0*/  BSYNC.RECONVERGENT B1 ;  /* 0x0000000000017941 */ /* 0x000fea0003800200 */
.L_x_372:
        /* <DEDUP_REMOVED lines=24> */
.L_x_375:
[----:B------:R-:W-:Y:S05]  /*1260*/  BSYNC.RECONVERGENT B1 ;  /* 0x0000000000017941 */ /* 0x000fea0003800200 */
.L_x_374:
        /* <DEDUP_REMOVED lines=12> */
.L_x_377:
[----:B------:R-:W-:Y:S05]  /*1330*/  BSYNC.RECONVERGENT B1 ;  /* 0x0000000000017941 */ /* 0x000fea0003800200 */
.L_x_376:
        /* <DEDUP_REMOVED lines=27> */
.L_x_380:
[----:B------:R-:W-:Y:S05]  /*14f0*/  BSYNC.RECONVERGENT B1 ;  /* 0x0000000000017941 */ /* 0x000fea0003800200 */
.L_x_379:
        /* <DEDUP_REMOVED lines=27> */
.L_x_382:
[----:B------:R-:W-:Y:S05]  /*16b0*/  BSYNC.RECONVERGENT B1 ;  /* 0x0000000000017941 */ /* 0x000fea0003800200 */
.L_x_381:
        /* <DEDUP_REMOVED lines=17> */
.L_x_384:
[----:B------:R-:W-:Y:S05]  /*17d0*/  BSYNC.RECONVERGENT B1 ;  /* 0x0000000000017941 */ /* 0x000fea0003800200 */
.L_x_383:
        /* <DEDUP_REMOVED lines=17> */
.L_x_386:
[----:B------:R-:W-:Y:S05]  /*18f0*/  BSYNC.RECONVERGENT B1 ;  /* 0x0000000000017941 */ /* 0x000fea0003800200 */
.L_x_385:
        /* <DEDUP_REMOVED lines=17> */
.L_x_388:
[----:B------:R-:W-:Y:S05]  /*1a10*/  BSYNC.RECONVERGENT B1 ;  /* 0x0000000000017941 */ /* 0x000fea0003800200 */
.L_x_387:
        /* <DEDUP_REMOVED lines=17> */
.L_x_390:
[----:B------:R-:W-:Y:S05]  /*1b30*/  BSYNC.RECONVERGENT B1 ;  /* 0x0000000000017941 */ /* 0x000fea0003800200 */
.L_x_389:
        /* <DEDUP_REMOVED lines=18> */
.L_x_365:
        /* <DEDUP_REMOVED lines=40> */
.L_x_392:
[----:B------:R-:W-:Y:S05]  /*1ee0*/  BSYNC.RECONVERGENT B1 ;  /* 0x0000000000017941 */ /* 0x000fea0003800200 */
.L_x_391:
        /* <DEDUP_REMOVED lines=25> */
.L_x_394:
[----:B------:R-:W-:Y:S05]  /*2080*/  BSYNC.RECONVERGENT B1 ;  /* 0x0000000000017941 */ /* 0x000fea0003800200 */
.L_x_393:
        /* <DEDUP_REMOVED lines=24> */
.L_x_396:
[----:B------:R-:W-:Y:S05]  /*2210*/  BSYNC.RECONVERGENT B1 ;  /* 0x0000000000017941 */ /* 0x000fea0003800200 */
.L_x_395:
        /* <DEDUP_REMOVED lines=24> */
.L_x_398:
[----:B------:R-:W-:Y:S05]  /*23a0*/  BSYNC.RECONVERGENT B1 ;  /* 0x0000000000017941 */ /* 0x000fea0003800200 */
.L_x_397:
        /* <DEDUP_REMOVED lines=24> */
.L_x_400:
[----:B------:R-:W-:Y:S05]  /*2530*/  BSYNC.RECONVERGENT B1 ;  /* 0x0000000000017941 */ /* 0x000fea0003800200 */
.L_x_399:
        /* <DEDUP_REMOVED lines=12> */
.L_x_402:
[----:B------:R-:W-:Y:S05]  /*2600*/  BSYNC.RECONVERGENT B1 ;  /* 0x0000000000017941 */ /* 0x000fea0003800200 */
.L_x_401:
        /* <DEDUP_REMOVED lines=30> */
.L_x_404:
[----:B------:R-:W-:Y:S05]  /*27f0*/  BSYNC.RECONVERGENT B1 ;  /* 0x0000000000017941 */ /* 0x000fea0003800200 */
.L_x_403:
        /* <DEDUP_REMOVED lines=27> */
.L_x_406:
[----:B------:R-:W-:Y:S05]  /*29b0*/  BSYNC.RECONVERGENT B1 ;  /* 0x0000000000017941 */ /* 0x000fea0003800200 */
.L_x_405:
        /* <DEDUP_REMOVED lines=27> */
.L_x_408:
[----:B------:R-:W-:Y:S05]  /*2b70*/  BSYNC.RECONVERGENT B1 ;  /* 0x0000000000017941 */ /* 0x000fea0003800200 */
.L_x_407:
        /* <DEDUP_REMOVED lines=27> */
.L_x_410:
[----:B------:R-:W-:Y:S05]  /*2d30*/  BSYNC.RECONVERGENT B1 ;  /* 0x0000000000017941 */ /* 0x000fea0003800200 */
.L_x_409:
        /* <DEDUP_REMOVED lines=27> */
.L_x_412:
[----:B------:R-:W-:Y:S05]  /*2ef0*/  BSYNC.RECONVERGENT B1 ;  /* 0x0000000000017941 */ /* 0x000fea0003800200 */
.L_x_411:
        /* <DEDUP_REMOVED lines=27> */
.L_x_414:
[----:B------:R-:W-:Y:S05]  /*30b0*/  BSYNC.RECONVERGENT B1 ;  /* 0x0000000000017941 */ /* 0x000fea0003800200 */
.L_x_413:
        /* <DEDUP_REMOVED lines=28> */
.L_x_346:
        /* <DEDUP_REMOVED lines=12> */
[----:B------:R-:W5:Y:S01]  /*3340*/  LDG.E.64.CONSTANT R2, desc[UR6][R6.64+0x4008] ;  /* 0x0040080606027981 */ /* 0x000f62000c1e9b00 */
[----:B------:R-:W-:Y:S01]  /*3350*/  UISETP.GE.U32.AND UP0, UPT, UR4, 0xa00, UPT ;  /* 0x00000a000400788c */ /* 0x000fe2000bf06070 */
[----:B------:R-:W-:Y:S01]  /*3360*/  IMAD.MOV.U32 R19, RZ, RZ, 0x500 ;  /* 0x00000500ff137424 */ /* 0x000fe200078e00ff */
        /* <DEDUP_REMOVED lines=29> */
[----:B------:R-:W0:Y:S01]  /*3540*/  LDC.64 R6, c[0x0][0x380] ;  /* 0x0000e000ff067b82 */ /* 0x000e220000000a00 */
[----:B------:R-:W-:Y:S01]  /*3550*/  IMAD.MOV.U32 R23, RZ, RZ, R2 ;  /* 0x000000ffff177224 */ /* 0x000fe200078e0002 */
[----:B------:R-:W1:Y:S01]  /*3560*/  LDCU UR4, c[0x0][0x390] ;  /* 0x00007200ff0477ac */ /* 0x000e620008000800 */
[----:B------:R-:W-:Y:S02]  /*3570*/  IMAD.MOV.U32 R24, RZ, RZ, R3 ;  /* 0x000000ffff187224 */ /* 0x000fe400078e0003 */
[----:B------:R-:W-:Y:S02]  /*3580*/  IMAD.MOV.U32 R18, RZ, RZ, R4 ;  /* 0x000000ffff127224 */ /* 0x000fe400078e0004 */
[----:B------:R-:W-:-:S07]  /*3590*/  IMAD.MOV.U32 R5, RZ, RZ, 0x500 ;  /* 0x00000500ff057424 */ /* 0x000fce00078e00ff */
.L_x_416:
[----:B------:R-:W-:-:S04]  /*35a0*/  IMAD.IADD R17, R0, 0x1, R5 ;  /* 0x0000000100117824 */ /* 0x000fc800078e0205 */
[----:B0-----:R-:W-:-:S05]  /*35b0*/  IMAD.WIDE.U32 R16, R17, 0x10, R6 ;  /* 0x0000001011107825 */ /* 0x001fca00078e0006 */
        /* <DEDUP_REMOVED lines=36> */
[----:B------:R-:W-:Y:S01]  /*3800*/  @P2 SEL R14, R8, R14, P0 ;  /* 0x0000000e080e2207 */ /* 0x000fe20000000000 */
[C---:B------:R-:W-:Y:S01]  /*3810*/  VIADD R8, R5.reuse, 0xa00 ;  /* 0x00000a0005087836 */ /* 0x040fe20000000000 */
[----:B------:R-:W-:Y:S01]  /*3820*/  FSETP.GEU.AND P1, PT, R22, R4, PT ;  /* 0x000000041600720b */ /* 0x000fe20003f2e000 */
[----:B------:R-:W-:Y:S01]  /*3830*/  VIADD R5, R5, 0x500 ;  /* 0x0000050005057836 */ /* 0x000fe20000000000 */
[----:B------:R-:W-:Y:S02]  /*3840*/  @P2 SEL R15, R9, R15, P0 ;  /* 0x0000000f090f2207 */ /* 0x000fe40000000000 */
[----:B-1----:R-:W-:-:S09]  /*3850*/  ISETP.GT.AND P2, PT, R8, UR4, PT ;  /* 0x0000000408007c0c */ /* 0x002fd2000bf44270 */
[----:B------:R-:W-:-:S04]  /*3860*/  @P1 ISETP.GE.U32.AND P0, PT, R14, R2, PT ;  /* 0x000000020e00120c */ /* 0x000fc80003f06070 */
[----:B------:R-:W-:-:S04]  /*3870*/  @P1 ISETP.GE.AND.EX P0, PT, R15, R3, PT, P0 ;  /* 0x000000030f00120c */ /* 0x000fc80003f06300 */
[----:B------:R-:W-:-:S04]  /*3880*/  @P1 FSETP.LT.OR P0, PT, R4, R22, !P0 ;  /* 0x000000160400120b */ /* 0x000fc80004701400 */
[----:B------:R-:W-:Y:S02]  /*3890*/  @P1 FSEL R4, R22, R4, P0 ;  /* 0x0000000416041208 */ /* 0x000fe40000000000 */
[----:B------:R-:W-:Y:S02]  /*38a0*/  @P1 SEL R2, R14, R2, P0 ;  /* 0x000000020e021207 */ /* 0x000fe40000000000 */
[----:B------:R-:W-:Y:S01]  /*38b0*/  @P1 SEL R3, R15, R3, P0 ;  /* 0x000000030f031207 */ /* 0x000fe20000000000 */
[----:B------:R-:W-:Y:S02]  /*38c0*/  IMAD.MOV.U32 R18, RZ, RZ, R4 ;  /* 0x000000ffff127224 */ /* 0x000fe400078e0004 */
[----:B------:R-:W-:Y:S02]  /*38d0*/  IMAD.MOV.U32 R23, RZ, RZ, R2 ;  /* 0x000000ffff177224 */ /* 0x000fe400078e0002 */
[----:B------:R-:W-:Y:S01]  /*38e0*/  IMAD.MOV.U32 R24, RZ, RZ, R3 ;  /* 0x000000ffff187224 */ /* 0x000fe200078e0003 */
[----:B------:R-:W-:Y:S06]  /*38f0*/  @!P2 BRA `(.L_x_416) ;  /* 0xfffffffc0028a947 */ /* 0x000fec000383ffff */
[----:B------:R-:W-:-:S07]  /*3900*/  IMAD.MOV.U32 R19, RZ, RZ, R5 ;  /* 0x000000ffff137224 */ /* 0x000fce00078e0005 */
.L_x_415:
[----:B------:R-:W-:-:S13]  /*3910*/  ISETP.GE.AND P0, PT, R19, UR4, PT ;  /* 0x0000000413007c0c */ /* 0x000fda000bf06270 */
        /* <DEDUP_REMOVED lines=12> */
[----:B------:R-:W0:Y:S01]  /*39e0*/  LDC.64 R6, c[0x0][0x380] ;  /* 0x0000e000ff067b82 */ /* 0x000e220000000a00 */
[----:B------:R-:W-:Y:S01]  /*39f0*/  LEA.HI R8, R14, 0x1, RZ, 0x18 ;  /* 0x000000010e087811 */ /* 0x000fe200078fc0ff */
[----:B------:R-:W-:Y:S02]  /*3a00*/  IMAD.IADD R13, R0, 0x1, R19 ;  /* 0x00000001000d7824 */ /* 0x000fe400078e0213 */
[----:B------:R-:W-:Y:S01]  /*3a10*/  IMAD.MOV.U32 R18, RZ, RZ, R0 ;  /* 0x000000ffff127224 */ /* 0x000fe200078e0000 */
[----:B------:R-:W-:-:S05]  /*3a20*/  LOP3.LUT R8, R8, 0x3, RZ, 0xc0, !PT ;  /* 0x0000000308087812 */ /* 0x000fca00078ec0ff */
[----:B------:R-:W-:-:S07]  /*3a30*/  IMAD.MOV R12, RZ, RZ, -R8 ;  /* 0x000000ffff0c7224 */ /* 0x000fce00078e0a08 */
.L_x_423:
[----:B0-----:R-:W-:-:S05]  /*3a40*/  IMAD.WIDE.U32 R10, R13, 0x10, R6 ;  /* 0x000000100d0a7825 */ /* 0x001fca00078e0006 */
[----:B------:R-:W2:Y:S04]  /*3a50*/  LDG.E.CONSTANT R16, desc[UR6][R10.64] ;  /* 0x000000060a107981 */ /* 0x000ea8000c1e9900 */
[----:B------:R-:W3:Y:S01]  /*3a60*/  LDG.E.64.CONSTANT R8, desc[UR6][R10.64+0x8] ;  /* 0x000008060a087981 */ /* 0x000ee2000c1e9b00 */
[----:B------:R-:W-:Y:S01]  /*3a70*/  VIADD R12, R12, 0x1 ;  /* 0x000000010c0c7836 */ /* 0x000fe20000000000 */
[----:B------:R-:W-:Y:S01]  /*3a80*/  BSSY.RECONVERGENT B3, `(.L_x_421) ;  /* 0x0000015000037945 */ /* 0x000fe20003800200 */
[----:B------:R-:W-:Y:S02]  /*3a90*/  IMAD.MOV.U32 R17, RZ, RZ, R2 ;  /* 0x000000ffff117224 */ /* 0x000fe400078e0002 */
        /* <DEDUP_REMOVED lines=19> */
.L_x_422:
[----:B------:R-:W-:Y:S05]  /*3bd0*/  BSYNC.RECONVERGENT B3 ;  /* 0x0000000000037941 */ /* 0x000fea0003800200 */
.L_x_421:
[----:B------:R-:W-:Y:S02]  /*3be0*/  VIADD R18, R18, 0x100 ;  /* 0x0000010012127836 */ /* 0x000fe40000000000 */
[----:B------:R-:W-:Y:S01]  /*3bf0*/  VIADD R13, R13, 0x100 ;  /* 0x000001000d0d7836 */ /* 0x000fe20000000000 */
[----:B------:R-:W-:Y:S06]  /*3c00*/  @P3 BRA `(.L_x_423) ;  /* 0xfffffffc008c3947 */ /* 0x000fec000383ffff */
.L_x_420:
[----:B------:R-:W-:Y:S05]  /*3c10*/  BSYNC.RECONVERGENT B2 ;  /* 0x0000000000027941 */ /* 0x000fea0003800200 */
.L_x_419:
[----:B------:R-:W-:-:S13]  /*3c20*/  ISETP.GE.U32.AND P0, PT, R14, 0x300, PT ;  /* 0x000003000e00780c */ /* 0x000fda0003f06070 */
[----:B------:R-:W-:Y:S05]  /*3c30*/  @!P0 BRA `(.L_x_418) ;  /* 0x0000000400888947 */ /* 0x000fea0003800000 */
[----:B------:R-:W0:Y:S01]  /*3c40*/  LDCU.64 UR8, c[0x0][0x380] ;  /* 0x00007000ff0877ac */ /* 0x000e220008000a00 */
[----:B------:R-:W1:Y:S01]  /*3c50*/  LDC.64 R6, c[0x0][0x380] ;  /* 0x0000e000ff067b82 */ /* 0x000e620000000a00 */
[C---:B------:R-:W-:Y:S01]  /*3c60*/  IADD3 R13, P0, PT, R18.reuse, R19, RZ ;  /* 0x00000013120d7210 */ /* 0x040fe20007f1e0ff */
[----:B------:R-:W-:-:S04]  /*3c70*/  IMAD.IADD R19, R18, 0x1, R19 ;  /* 0x0000000112137824 */ /* 0x000fc800078e0213 */
[----:B------:R-:W-:Y:S01]  /*3c80*/  IMAD.X R8, RZ, RZ, RZ, P0 ;  /* 0x000000ffff087224 */ /* 0x000fe200000e06ff */
[----:B0-----:R-:W-:-:S04]  /*3c90*/  LEA R12, P1, R13, UR8, 0x4 ;  /* 0x000000080d0c7c11 */ /* 0x001fc8000f8220ff */
[----:B------:R-:W-:Y:S02]  /*3ca0*/  IADD3 R12, P0, PT, R12, 0x3008, RZ ;  /* 0x000030080c0c7810 */ /* 0x000fe40007f1e0ff */
[----:B------:R-:W-:-:S05]  /*3cb0*/  LEA.HI.X R13, R13, UR9, R8, 0x4, P1 ;  /* 0x000000090d0d7c11 */ /* 0x000fca00088f2408 */
[----:B------:R-:W-:-:S07]  /*3cc0*/  IMAD.X R13, RZ, RZ, R13, P0 ;  /* 0x000000ffff0d7224 */ /* 0x000fce00000e060d */
.L_x_432:
[----:B-1----:R-:W-:-:S05]  /*3cd0*/  IMAD.WIDE.U32 R10, R19, 0x10, R6 ;  /* 0x00000010130a7825 */ /* 0x002fca00078e0006 */
[----:B------:R-:W2:Y:S04]  /*3ce0*/  LDG.E.CONSTANT R23, desc[UR6][R10.64] ;  /* 0x000000060a177981 */ /* 0x000ea8000c1e9900 */
[----:B------:R0:W3:Y:S02]  /*3cf0*/  LDG.E.64.CONSTANT R8, desc[UR6][R10.64+0x8] ;  /* 0x000008060a087981 */ /* 0x0000e4000c1e9b00 */
[----:B0-----:R-:W-:Y:S02]  /*3d00*/  IMAD.MOV.U32 R10, RZ, RZ, R12 ;  /* 0x000000ffff0a7224 */ /* 0x001fe400078e000c */
[----:B------:R-:W-:-:S05]  /*3d10*/  IMAD.MOV.U32 R11, RZ, RZ, R13 ;  /* 0x000000ffff0b7224 */ /* 0x000fca00078e000d */
        /* <DEDUP_REMOVED lines=16> */
[CC--:B------:R-:W-:Y:S02]  /*3e20*/  @P2 ISETP.LT.U32.AND P1, PT, R2.reuse, R8.reuse, PT ;  /* 0x000000080200220c */ /* 0x0c0fe40003f21070 */
[CC--:B------:R-:W-:Y:S02]  /*3e30*/  @P2 ISETP.GE.U32.AND P0, PT, R2.reuse, R8.reuse, PT ;  /* 0x000000080200220c */ /* 0x0c0fe40003f06070 */
[CC--:B------:R-:W-:Y:S02]  /*3e40*/  @P2 ISETP.LT.AND.EX P1, PT, R3.reuse, R9.reuse, PT, P1 ;  /* 0x000000090300220c */ /* 0x0c0fe40003f21310 */
[CC--:B------:R-:W-:Y:S02]  /*3e50*/  @P2 ISETP.GE.AND.EX P0, PT, R3.reuse, R9.reuse, PT, P0 ;  /* 0x000000090300220c */ /* 0x0c0fe40003f06300 */
[----:B------:R-:W-:Y:S02]  /*3e60*/  @P2 SEL R27, R2, R8, P1 ;  /* 0x00000008021b2207 */ /* 0x000fe40000800000 */
[----:B------:R-:W-:-:S02]  /*3e70*/  @P2 SEL R29, R3, R9, P1 ;  /* 0x00000009031d2207 */ /* 0x000fc40000800000 */
[----:B------:R-:W-:-:S07]  /*3e80*/  @P2 FSEL R22, R4, R23, !P0 ;  /* 0x0000001704162208 */ /* 0x000fce0004000000 */
.L_x_425:
[----:B------:R-:W-:Y:S05]  /*3e90*/  BSYNC.RECONVERGENT B2 ;  /* 0x0000000000027941 */ /* 0x000fea0003800200 */
.L_x_424:
        /* <DEDUP_REMOVED lines=17> */
.L_x_427:
[----:B------:R-:W-:Y:S05]  /*3fb0*/  BSYNC.RECONVERGENT B2 ;  /* 0x0000000000027941 */ /* 0x000fea0003800200 */
.L_x_426:
        /* <DEDUP_REMOVED lines=17> */
.L_x_429:
[----:B------:R-:W-:Y:S05]  /*40d0*/  BSYNC.RECONVERGENT B2 ;  /* 0x0000000000027941 */ /* 0x000fea0003800200 */
.L_x_428:
        /* <DEDUP_REMOVED lines=17> */
.L_x_431:
[----:B------:R-:W-:Y:S05]  /*41f0*/  BSYNC.RECONVERGENT B2 ;  /* 0x0000000000027941 */ /* 0x000fea0003800200 */
.L_x_430:
[----:B------:R-:W-:Y:S01]  /*4200*/  VIADD R18, R18, 0x400 ;  /* 0x0000040012127836 */ /* 0x000fe20000000000 */
[----:B------:R-:W-:Y:S01]  /*4210*/  IADD3 R12, P1, PT, R10, 0x4000, RZ ;  /* 0x000040000a0c7810 */ /* 0x000fe20007f3e0ff */
[----:B------:R-:W-:-:S03]  /*4220*/  VIADD R19, R19, 0x400 ;  /* 0x0000040013137836 */ /* 0x000fc60000000000 */
[----:B------:R-:W-:Y:S01]  /*4230*/  ISETP.GE.AND P0, PT, R18, R5, PT ;  /* 0x000000051200720c */ /* 0x000fe20003f06270 */
[----:B------:R-:W-:-:S12]  /*4240*/  IMAD.X R13, RZ, RZ, R11, P1 ;  /* 0x000000ffff0d7224 */ /* 0x000fd800008e060b */
[----:B------:R-:W-:Y:S05]  /*4250*/  @!P0 BRA `(.L_x_432) ;  /* 0xfffffff8009c8947 */ /* 0x000fea000383ffff */
.L_x_418:
[----:B------:R-:W-:Y:S05]  /*4260*/  BSYNC.RECONVERGENT B1 ;  /* 0x0000000000017941 */ /* 0x000fea0003800200 */
.L_x_417:
        /* <DEDUP_REMOVED lines=31> */
.L_x_434:
[----:B------:R-:W-:Y:S05]  /*4460*/  BSYNC.RECONVERGENT B1 ;  /* 0x0000000000017941 */ /* 0x000fea0003800200 */
.L_x_433:
        /* <DEDUP_REMOVED lines=24> */
.L_x_436:
[----:B------:R-:W-:Y:S05]  /*45f0*/  BSYNC.RECONVERGENT B1 ;  /* 0x0000000000017941 */ /* 0x000fea0003800200 */
.L_x_435:
[----:B0-----:R0:W4:Y:S01]  /*4600*/  SHFL.DOWN PT, R5, R2, 0x4, 0x1f ;  /* 0x08801f0002057f89 */ /* 0x00112200000e0000 */
[----:B------:R-:W-:Y:S01]  /*4610*/  BSSY.RECONVERGENT B1, `(.L_x_437) ;  /* 0x0000017000017945 */ /* 0x000fe20003800200 */
[----:B--2---:R-:W-:Y:S02]  /*4620*/  IMAD.MOV.U32 R3, RZ, RZ, R2 ;  /* 0x000000ffff037224 */ /* 0x004fe400078e0002 */
[----:B------:R0:W2:Y:S01]  /*4630*/  SHFL.DOWN PT, R9, R4, 0x4, 0x1f ;  /* 0x08801f0004097f89 */ /* 0x0000a200000e0000 */
[----:B------:R-:W-:Y:S02]  /*4640*/  IMAD.MOV.U32 R6, RZ, RZ, R4 ;  /* 0x000000ffff067224 */ /* 0x000fe400078e0004 */
[----:B------:R-:W-:Y:S01]  /*4650*/  IMAD.MOV.U32 R7, RZ, RZ, R8 ;  /* 0x000000ffff077224 */ /* 0x000fe200078e0008 */
[----:B------:R0:W0:Y:S01]  /*4660*/  SHFL.DOWN PT, R11, R8, 0x4, 0x1f ;  /* 0x08801f00080b7f89 */ /* 0x00002200000e0000 */
[----:B------:R-:W-:Y:S05]  /*4670*/  @P5 BRA `(.L_x_438) ;  /* 0x0000000000405947 */ /* 0x000fea0003800000 */
[----:B----4-:R-:W-:Y:S01]  /*4680*/  FSETP.GEU.AND P0, PT, R2, R5, PT ;  /* 0x000000050200720b */ /* 0x010fe20003f0e000 */
[----:B------:R-:W-:Y:S02]  /*4690*/  IMAD.MOV.U32 R3, RZ, RZ, R5 ;  /* 0x000000ffff037224 */ /* 0x000fe400078e0005 */
[----:B--2---:R-:W-:Y:S02]  /*46a0*/  IMAD.MOV.U32 R6, RZ, RZ, R9 ;  /* 0x000000ffff067224 */ /* 0x004fe400078e0009 */
        /* <DEDUP_REMOVED lines=13> */
.L_x_438:
[----:B------:R-:W-:Y:S05]  /*4780*/  BSYNC.RECONVERGENT B1 ;  /* 0x0000000000017941 */ /* 0x000fea0003800200 */
.L_x_437:
        /* <DEDUP_REMOVED lines=24> */
.L_x_440:
[----:B------:R-:W-:Y:S05]  /*4910*/  BSYNC.RECONVERGENT B1 ;  /* 0x0000000000017941 */ /* 0x000fea0003800200 */
.L_x_439:
[----:B0-----:R0:W4:Y:S01]  /*4920*/  SHFL.DOWN PT, R3, R2, 0x10, 0x1f ;  /* 0x0a001f0002037f89 */ /* 0x00112200000e0000 */
[----:B------:R-:W-:Y:S01]  /*4930*/  BSSY.RECONVERGENT B1, `(.L_x_441) ;  /* 0x0000017000017945 */ /* 0x000fe20003800200 */
[----:B------:R-:W-:Y:S02]  /*4940*/  IMAD.MOV.U32 R8, RZ, RZ, R2 ;  /* 0x000000ffff087224 */ /* 0x000fe400078e0002 */
[----:B------:R0:W0:Y:S01]  /*4950*/  SHFL.DOWN PT, R9, R4, 0x10, 0x1f ;  /* 0x0a001f0004097f89 */ /* 0x00002200000e0000 */
[----:B--2---:R-:W-:Y:S02]  /*4960*/  IMAD.MOV.U32 R7, RZ, RZ, R4 ;  /* 0x000000ffff077224 */ /* 0x004fe400078e0004 */
[----:B------:R-:W-:Y:S01]  /*4970*/  IMAD.MOV.U32 R6, RZ, RZ, R5 ;  /* 0x000000ffff067224 */ /* 0x000fe200078e0005 */
[----:B-1----:R1:W2:Y:S01]  /*4980*/  SHFL.DOWN PT, R10, R5, 0x10, 0x1f ;  /* 0x0a001f00050a7f89 */ /* 0x0022a200000e0000 */
[----:B------:R-:W-:Y:S05]  /*4990*/  @P3 BRA `(.L_x_442) ;  /* 0x0000000000403947 */ /* 0x000fea0003800000 */
[----:B----4-:R-:W-:Y:S01]  /*49a0*/  FSETP.GEU.AND P0, PT, R2, R3, PT ;  /* 0x000000030200720b */ /* 0x010fe20003f0e000 */
[----:B------:R-:W-:Y:S02]  /*49b0*/  IMAD.MOV.U32 R8, RZ, RZ, R3 ;  /* 0x000000ffff087224 */ /* 0x000fe400078e0003 */
[----:B0-----:R-:W-:Y:S02]  /*49c0*/  IMAD.MOV.U32 R7, RZ, RZ, R9 ;  /* 0x000000ffff077224 */ /* 0x001fe400078e0009 */
[----:B--2---:R-:W-:-:S08]  /*49d0*/  IMAD.MOV.U32 R6, RZ, RZ, R10 ;  /* 0x000000ffff067224 */ /* 0x004fd000078e000a */
        /* <DEDUP_REMOVED lines=12> */
.L_x_442:
[----:B------:R-:W-:Y:S05]  /*4aa0*/  BSYNC.RECONVERGENT B1 ;  /* 0x0000000000017941 */ /* 0x000fea0003800200 */
.L_x_441:
[----:B------:R-:W-:Y:S04]  /*4ab0*/  BSSY.RECONVERGENT B1, `(.L_x_443) ;  /* 0x000000c000017945 */ /* 0x000fe80003800200 */
[----:B------:R-:W-:Y:S05]  /*4ac0*/  @P2 BRA `(.L_x_444) ;  /* 0x0000000000282947 */ /* 0x000fea0003800000 */
[----:B0-----:R-:W0:Y:S01]  /*4ad0*/  S2R R4, SR_CgaCtaId ;  /* 0x0000000000047919 */ /* 0x001e220000008800 */
[----:B----4-:R-:W-:Y:S02]  /*4ae0*/  MOV R3, 0x400 ;  /* 0x0000040000037802 */ /* 0x010fe40000000f00 */
[----:B------:R-:W-:-:S04]  /*4af0*/  SHF.R.U32.HI R2, RZ, 0x1, R0 ;  /* 0x00000001ff027819 */ /* 0x000fc80000011600 */
[----:B------:R-:W-:Y:S02]  /*4b00*/  LOP3.LUT R2, R2, 0x1f0, RZ, 0xc0, !PT ;  /* 0x000001f002027812 */ /* 0x000fe400078ec0ff */
[----:B0-----:R-:W-:-:S05]  /*4b10*/  LEA R3, R4, R3, 0x18 ;  /* 0x0000000304037211 */ /* 0x001fca00078ec0ff */
[----:B-1----:R-:W-:Y:S02]  /*4b20*/  IMAD.IADD R5, R2, 0x1, R3 ;  /* 0x0000000102057824 */ /* 0x002fe400078e0203 */
[----:B------:R-:W-:Y:S02]  /*4b30*/  IMAD.MOV.U32 R2, RZ, RZ, R7 ;  /* 0x000000ffff027224 */ /* 0x000fe400078e0007 */
[----:B------:R-:W-:Y:S01]  /*4b40*/  IMAD.MOV.U32 R3, RZ, RZ, R6 ;  /* 0x000000ffff037224 */ /* 0x000fe200078e0006 */
[----:B------:R0:W-:Y:S04]  /*4b50*/  STS [R5+0x8], R8 ;  /* 0x0000080805007388 */ /* 0x0001e80000000800 */
[----:B------:R0:W-:Y:S02]  /*4b60*/  STS.64 [R5+0x10], R2 ;  /* 0x0000100205007388 */ /* 0x0001e40000000a00 */
.L_x_444:
[----:B------:R-:W-:Y:S05]  /*4b70*/  BSYNC.RECONVERGENT B1 ;  /* 0x0000000000017941 */ /* 0x000fea0003800200 */
.L_x_443:
        /* <DEDUP_REMOVED lines=8> */
[----:B-1----:R-:W1:Y:S04]  /*4c00*/  LDS.64 R4, [R24+0x20] ;  /* 0x0000200018047984 */ /* 0x002e680000000a00 */
[----:B------:R4:W2:Y:S04]  /*4c10*/  LDS R18, [R24+0x28] ;  /* 0x0000280018127984 */ /* 0x0008a80000000800 */
[----:B------:R4:W2:Y:S01]  /*4c20*/  LDS R16, [R24+0x38] ;  /* 0x0000380018107984 */ /* 0x0008a20000000800 */
[----:B0-----:R-:W-:Y:S01]  /*4c30*/  FSETP.GEU.AND P0, PT, R8, R3, PT ;  /* 0x000000030800720b */ /* 0x001fe20003f0e000 */
[----:B------:R-:W-:-:S02]  /*4c40*/  IMAD.MOV.U32 R19, RZ, RZ, R3 ;  /* 0x000000ffff137224 */ /* 0x000fc400078e0003 */
[----:B-1----:R-:W-:Y:S02]  /*4c50*/  IMAD.MOV.U32 R21, RZ, RZ, R4 ;  /* 0x000000ffff157224 */ /* 0x002fe400078e0004 */
[----:B------:R-:W-:-:S08]  /*4c60*/  IMAD.MOV.U32 R20, RZ, RZ, R5 ;  /* 0x000000ffff147224 */ /* 0x000fd000078e0005 */
[----:B--2-4-:R-:W-:Y:S05]  /*4c70*/  @!P0 BRA `(.L_x_446) ;  /* 0x00000000002c8947 */ /* 0x014fea0003800000 */
        /* <DEDUP_REMOVED lines=11> */
.L_x_446:
[----:B------:R-:W-:Y:S05]  /*4d30*/  BSYNC.RECONVERGENT B1 ;  /* 0x0000000000017941 */ /* 0x000fea0003800200 */
.L_x_445:
        /* <DEDUP_REMOVED lines=27> */
.L_x_448:
[----:B------:R-:W-:Y:S05]  /*4ef0*/  BSYNC.RECONVERGENT B1 ;  /* 0x0000000000017941 */ /* 0x000fea0003800200 */
.L_x_447:
        /* <DEDUP_REMOVED lines=17> */
.L_x_450:
[----:B------:R-:W-:Y:S05]  /*5010*/  BSYNC.RECONVERGENT B1 ;  /* 0x0000000000017941 */ /* 0x000fea0003800200 */
.L_x_449:
        /* <DEDUP_REMOVED lines=17> */
.L_x_452:
[----:B------:R-:W-:Y:S05]  /*5130*/  BSYNC.RECONVERGENT B1 ;  /* 0x0000000000017941 */ /* 0x000fea0003800200 */
.L_x_451:
        /* <DEDUP_REMOVED lines=17> */
.L_x_454:
[----:B------:R-:W-:Y:S05]  /*5250*/  BSYNC.RECONVERGENT B1 ;  /* 0x0000000000017941 */ /* 0x000fea0003800200 */
.L_x_453:
        /* <DEDUP_REMOVED lines=17> */
.L_x_456:
[----:B------:R-:W-:Y:S05]  /*5370*/  BSYNC.RECONVERGENT B1 ;  /* 0x0000000000017941 */ /* 0x000fea0003800200 */
.L_x_455:
        /* <DEDUP_REMOVED lines=16> */
.L_x_378:
[----:B------:R-:W-:Y:S05]  /*5480*/  BSYNC.RECONVERGENT B0 ;  /* 0x0000000000007941 */ /* 0x000fea0003800200 */
.L_x_345:
        /* <DEDUP_REMOVED lines=8> */
.L_x_457:
        /* <DEDUP_REMOVED lines=15> */
.L_x_1801:


//--------------------- .text._ZN6thrust24THRUST_300001_SM_1000_NS8cuda_cub4core6detail13_kernel_agentINS1_8__reduce11ReduceAgentINS0_12zip_iteratorIN4cuda3std3__45tupleIJPKfNS0_17counting_iteratorIlNS0_11use_defaultESF_SF_EEEEEEEPNSB_IJflEEESJ_iNS1_9__extrema9arg_max_fIflNSA_4lessIfEEEEEEJSI_SK_iN3cub18CUB_300001_SM_100013GridEvenShareIiEENSS_9GridQueueIjEESP_EEEvDpT0_ --------------------------
	.section	.text._ZN6thrust24THRUST_300001_SM_1000_NS8cuda_cub4core6detail13_kernel_agentINS1_8__reduce11ReduceAgentINS0_12zip_iteratorIN4cuda3std3__45tupleIJPKfNS0_17counting_iteratorIlNS0_11use_defaultESF_SF_EEEEEEEPNSB_IJflEEESJ_iNS1_9__extrema9arg_max_fIflNSA_4lessIfEEEEEEJSI_SK_iN3cub18CUB_300001_SM_100013GridEvenShareIiEENSS_9GridQueueIjEESP_EEEvDpT0_,"ax",@progbits
	.align	128
        .global         _ZN6thrust24THRUST_300001_SM_1000_NS8cuda_cub4core6detail13_kernel_agentINS1_8__reduce11ReduceAgentINS0_12zip_iteratorIN4cuda3std3__45tupleIJPKfNS0_17counting_iteratorIlNS0_11use_defaultESF_SF_EEEEEEEPNSB_IJflEEESJ_iNS1_9__extrema9arg_max_fIflNSA_4lessIfEEEEEEJSI_SK_iN3cub18CUB_300001_SM_100013GridEvenShareIiEENSS_9GridQueueIjEESP_EEEvDpT0_
        .type           _ZN6thrust24THRUST_300001_SM_1000_NS8cuda_cub4core6detail13_kernel_agentINS1_8__reduce11ReduceAgentINS0_12zip_iteratorIN4cuda3std3__45tupleIJPKfNS0_17counting_iteratorIlNS0_11use_defaultESF_SF_EEEEEEEPNSB_IJflEEESJ_iNS1_9__extrema9arg_max_fIflNSA_4lessIfEEEEEEJSI_SK_iN3cub18CUB_300001_SM_100013GridEvenShareIiEENSS_9GridQueueIjEESP_EEEvDpT0_,@function
        .size           _ZN6thrust24THRUST_300001_SM_1000_NS8cuda_cub4core6detail13_kernel_agentINS1_8__reduce11ReduceAgentINS0_12zip_iteratorIN4cuda3std3__45tupleIJPKfNS0_17counting_iteratorIlNS0_11use_defaultESF_SF_EEEEEEEPNSB_IJflEEESJ_iNS1_9__extrema9arg_max_fIflNSA_4lessIfEEEEEEJSI_SK_iN3cub18CUB_300001_SM_100013GridEvenShareIiEENSS_9GridQueueIjEESP_EEEvDpT0_,(.L_x_1802 - _ZN6thrust24THRUST_300001_SM_1000_NS8cuda_cub4core6detail13_kernel_agentINS1_8__reduce11ReduceAgentINS0_12zip_iteratorIN4cuda3std3__45tupleIJPKfNS0_17counting_iteratorIlNS0_11use_defaultESF_SF_EEEEEEEPNSB_IJflEEESJ_iNS1_9__extrema9arg_max_fIflNSA_4lessIfEEEEEEJSI_SK_iN3cub18CUB_300001_SM_100013GridEvenShareIiEENSS_9GridQueueIjEESP_EEEvDpT0_)
        .other          _ZN6thrust24THRUST_300001_SM_1000_NS8cuda_cub4core6detail13_kernel_agentINS1_8__reduce11ReduceAgentINS0_12zip_iteratorIN4cuda3std3__45tupleIJPKfNS0_17counting_iteratorIlNS0_11use_defaultESF_SF_EEEEEEEPNSB_IJflEEESJ_iNS1_9__extrema9arg_max_fIflNSA_4lessIfEEEEEEJSI_SK_iN3cub18CUB_300001_SM_100013GridEvenShareIiEENSS_9GridQueueIjEESP_EEEvDpT0_,@"STO_CUDA_ENTRY STV_DEFAULT"
_ZN6thrust24THRUST_300001_SM_1000_NS8cuda_cub4core6detail13_kernel_agentINS1_8__reduce11ReduceAgentINS0_12zip_iteratorIN4cuda3std3__45tupleIJPKfNS0_17counting_iteratorIlNS0_11use_defaultESF_SF_EEEEEEEPNSB_IJflEEESJ_iNS1_9__extrema9arg_max_fIflNSA_4lessIfEEEEEEJSI_SK_iN3cub18CUB_300001_SM_100013GridEvenShareIiEENSS_9GridQueueIjEESP_EEEvDpT0_:
.text._ZN6thrust24THRUST_300001_SM_1000_NS8cuda_cub4core6detail13_kernel_agentINS1_8__reduce11ReduceAgentINS0_12zip_iteratorIN4cuda3std3__45tupleIJPKfNS0_17counting_iteratorIlNS0_11use_defaultESF_SF_EEEEEEEPNSB_IJflEEESJ_iNS1_9__extrema9arg_max_fIflNSA_4lessIfEEEEEEJSI_SK_iN3cub18CUB_300001_SM_100013GridEvenShareIiEENSS_9GridQueueIjEESP_EEEvDpT0_:
[----:B------:R-:W-:Y:S01]  /*0000*/  LDC R1, c[0x0][0x37c] ;  /* 0x0000df00ff017b82 */ /* 0x000fe20000000800 */
[----:B------:R-:W0:Y:S01]  /*0010*/  S2R R0, SR_CTAID.X ;  /* 0x0000000000007919 */ /* 0x000e220000002500 */
[----:B------:R-:W1:Y:S01]  /*0020*/  LDCU UR4, c[0x0][0x398] ;  /* 0x00007300ff0477ac */ /* 0x000e620008000800 */
[----:B------:R-:W-:Y:S01]  /*0030*/  BSSY.RECONVERGENT B0, `(.L_x_458) ;  /* 0x0000586000007945 */ /* 0x000fe20003800200 */
[----:B------:R-:W2:Y:S01]  /*0040*/  LDCU UR6, c[0x0][0x370] ;  /* 0x00006e00ff0677ac */ /* 0x000ea20008000800 */
[----:B------:R-:W3:Y:S01]  /*0050*/  LDCU.64 UR10, c[0x0][0x358] ;  /* 0x00006b00ff0a77ac */ /* 0x000ee20008000a00 */
[----:B-1----:R-:W-:Y:S01]  /*0060*/  IMAD.U32 R4, RZ, RZ, UR4 ;  /* 0x00000004ff047e24 */ /* 0x002fe2000f8e00ff */
[----:B--2---:R-:W-:Y:S01]  /*0070*/  UIMAD UR6, UR6, 0x500, URZ ;  /* 0x00000500060678a4 */ /* 0x004fe2000f8e02ff */
[----:B0-----:R-:W-:-:S04]  /*0080*/  IMAD R5, R0, 0x500, RZ ;  /* 0x0000050000057824 */ /* 0x001fc800078e02ff */
[----:B------:R-:W-:-:S05]  /*0090*/  VIADD R3, R5, 0x500 ;  /* 0x0000050005037836 */ /* 0x000fca0000000000 */
[----:B------:R-:W-:-:S13]  /*00a0*/  ISETP.GT.AND P0, PT, R3, R4, PT ;  /* 0x000000040300720c */ /* 0x000fda0003f04270 */
[----:B---3--:R-:W-:Y:S05]  /*00b0*/  @!P0 BRA `(.L_x_459) ;  /* 0x0000003000b48947 */ /* 0x008fea0003800000 */
[----:B------:R-:W0:Y:S01]  /*00c0*/  S2R R2, SR_TID.X ;  /* 0x0000000000027919 */ /* 0x000e220000002100 */
[----:B------:R-:W-:Y:S01]  /*00d0*/  IMAD.IADD R3, R4, 0x1, -R5 ;  /* 0x0000000104037824 */ /* 0x000fe200078e0a05 */
[----:B------:R-:W1:Y:S01]  /*00e0*/  LDCU.64 UR6, c[0x0][0x388] ;  /* 0x00007100ff0677ac */ /* 0x000e620008000a00 */
[----:B------:R-:W-:Y:S01]  /*00f0*/  BSSY.RECONVERGENT B1, `(.L_x_460) ;  /* 0x000000f000017945 */ /* 0x000fe20003800200 */
[----:B------:R-:W-:Y:S01]  /*0100*/  CS2R R6, SRZ ;  /* 0x0000000000067805 */ /* 0x000fe2000001ff00 */
[----:B------:R-:W-:Y:S01]  /*0110*/  IMAD.MOV.U32 R8, RZ, RZ, RZ ;  /* 0x000000ffff087224 */ /* 0x000fe200078e00ff */
[----:B------:R-:W2:Y:S01]  /*0120*/  LDCU.64 UR8, c[0x0][0x388] ;  /* 0x00007100ff0877ac */ /* 0x000ea20008000a00 */
[----:B0-----:R-:W-:Y:S01]  /*0130*/  ISETP.GE.AND P0, PT, R2, R3, PT ;  /* 0x000000030200720c */ /* 0x001fe20003f06270 */
[----:B------:R-:W-:-:S12]  /*0140*/  IMAD.MOV.U32 R10, RZ, RZ, R2 ;  /* 0x000000ffff0a7224 */ /* 0x000fd800078e0002 */
[----:B-12---:R-:W-:Y:S05]  /*0150*/  @P0 BRA `(.L_x_461) ;  /* 0x0000000000200947 */ /* 0x006fea0003800000 */
[----:B------:R-:W0:Y:S01]  /*0160*/  LDC.64 R12, c[0x0][0x380] ;  /* 0x0000e000ff0c7b82 */ /* 0x000e220000000a00 */
[----:B------:R-:W-:Y:S01]  /*0170*/  IMAD.IADD R9, R5, 0x1, R2 ;  /* 0x0000000105097824 */ /* 0x000fe200078e0202 */
[----:B------:R-:W1:Y:S03]  /*0180*/  LDCU.64 UR4, c[0x0][0x388] ;  /* 0x00007100ff0477ac */ /* 0x000e660008000a00 */
[----:B0-----:R-:W-:-:S05]  /*0190*/  IMAD.WIDE R12, R9, 0x4, R12 ;  /* 0x00000004090c7825 */ /* 0x001fca00078e020c */
[----:B------:R0:W5:Y:S01]  /*01a0*/  LDG.E R7, desc[UR10][R12.64] ;  /* 0x0000000a0c077981 */ /* 0x000162000c1e1900 */
[----:B-1----:R-:W-:Y:S01]  /*01b0*/  IADD3 R6, P0, PT, R9, UR4, RZ ;  /* 0x0000000409067c10 */ /* 0x002fe2000ff1e0ff */
[----:B------:R-:W-:-:S03]  /*01c0*/  VIADD R10, R2, 0x100 ;  /* 0x00000100020a7836 */ /* 0x000fc60000000000 */
[----:B------:R-:W-:-:S09]  /*01d0*/  LEA.HI.X.SX32 R8, R9, UR5, 0x1, P0 ;  /* 0x0000000509087c11 */ /* 0x000fd200080f0eff */
.L_x_461:
[----:B------:R-:W-:Y:S05]  /*01e0*/  BSYNC.RECONVERGENT B1 ;  /* 0x0000000000017941 */ /* 0x000fea0003800200 */
.L_x_460:
[----:B------:R-:W-:Y:S01]  /*01f0*/  ISETP.GE.AND P0, PT, R10, R3, PT ;  /* 0x000000030a00720c */ /* 0x000fe20003f06270 */
[----:B------:R-:W-:-:S12]  /*0200*/  BSSY.RECONVERGENT B1, `(.L_x_462) ;  /* 0x0000091000017945 */ /* 0x000fd80003800200 */
[----:B------:R-:W-:Y:S05]  /*0210*/  @P0 BRA `(.L_x_463) ;  /* 0x00000008003c0947 */ /* 0x000fea0003800000 */
[----:B------:R-:W-:Y:S01]  /*0220*/  LOP3.LUT R9, RZ, R10, RZ, 0x33, !PT ;  /* 0x0000000aff097212 */ /* 0x000fe200078e33ff */
[----:B------:R-:W-:Y:S03]  /*0230*/  BSSY.RECONVERGENT B2, `(.L_x_464) ;  /* 0x0000028000027945 */ /* 0x000fe60003800200 */
[----:B------:R-:W-:-:S04]  /*0240*/  IADD3 R11, PT, PT, -R5, R4, R9 ;  /* 0x00000004050b7210 */ /* 0x000fc80007ffe109 */
[----:B------:R-:W-:-:S04]  /*0250*/  LOP3.LUT R4, R11, 0x300, RZ, 0xc0, !PT ;  /* 0x000003000b047812 */ /* 0x000fc800078ec0ff */
[----:B------:R-:W-:-:S13]  /*0260*/  ISETP.NE.AND P0, PT, R4, 0x300, PT ;  /* 0x000003000400780c */ /* 0x000fda0003f05270 */
[----:B------:R-:W-:Y:S05]  /*0270*/  @!P0 BRA `(.L_x_465) ;  /* 0x00000000008c8947 */ /* 0x000fea0003800000 */
[----:B0-----:R-:W0:Y:S01]  /*0280*/  LDC.64 R12, c[0x0][0x380] ;  /* 0x0000e000ff0c7b82 */ /* 0x001e220000000a00 */
[----:B------:R-:W-:Y:S01]  /*0290*/  LEA.HI R4, R11, 0x1, RZ, 0x18 ;  /* 0x000000010b047811 */ /* 0x000fe200078fc0ff */
[----:B------:R-:W-:-:S03]  /*02a0*/  IMAD.IADD R9, R5, 0x1, R10 ;  /* 0x0000000105097824 */ /* 0x000fc600078e020a */
[----:B------:R-:W-:-:S05]  /*02b0*/  LOP3.LUT R4, R4, 0x3, RZ, 0xc0, !PT ;  /* 0x0000000304047812 */ /* 0x000fca00078ec0ff */
[----:B------:R-:W-:-:S07]  /*02c0*/  IMAD.MOV R4, RZ, RZ, -R4 ;  /* 0x000000ffff047224 */ /* 0x000fce00078e0a04 */
.L_x_468:
[----:B0-----:R-:W-:-:S06]  /*02d0*/  IMAD.WIDE R14, R9, 0x4, R12 ;  /* 0x00000004090e7825 */ /* 0x001fcc00078e020c */
[----:B------:R-:W2:Y:S01]  /*02e0*/  LDG.E R15, desc[UR10][R14.64] ;  /* 0x0000000a0e0f7981 */ /* 0x000ea2000c1e1900 */
[C---:B------:R-:W-:Y:S01]  /*02f0*/  IADD3 R20, P1, PT, R9.reuse, UR6, RZ ;  /* 0x0000000609147c10 */ /* 0x040fe2000ff3e0ff */
[----:B------:R-:W-:Y:S01]  /*0300*/  VIADD R4, R4, 0x1 ;  /* 0x0000000104047836 */ /* 0x000fe20000000000 */
[----:B------:R-:W-:Y:S01]  /*0310*/  BSSY.RECONVERGENT B3, `(.L_x_466) ;  /* 0x0000016000037945 */ /* 0x000fe20003800200 */
[----:B------:R-:W-:Y:S01]  /*0320*/  IMAD.MOV.U32 R17, RZ, RZ, R6 ;  /* 0x000000ffff117224 */ /* 0x000fe200078e0006 */
[----:B------:R-:W-:Y:S01]  /*0330*/  LEA.HI.X.SX32 R19, R9, UR7, 0x1, P1 ;  /* 0x0000000709137c11 */ /* 0x000fe200088f0eff */
[----:B------:R-:W-:Y:S01]  /*0340*/  IMAD.MOV.U32 R18, RZ, RZ, R8 ;  /* 0x000000ffff127224 */ /* 0x000fe200078e0008 */
[----:B------:R-:W-:Y:S01]  /*0350*/  ISETP.NE.AND P2, PT, R4, RZ, PT ;  /* 0x000000ff0400720c */ /* 0x000fe20003f45270 */
[----:B-----5:R-:W-:Y:S02]  /*0360*/  IMAD.MOV.U32 R16, RZ, RZ, R7 ;  /* 0x000000ffff107224 */ /* 0x020fe400078e0007 */
[----:B------:R-:W-:-:S02]  /*0370*/  IMAD.MOV.U32 R6, RZ, RZ, R20 ;  /* 0x000000ffff067224 */ /* 0x000fc400078e0014 */
        /* <DEDUP_REMOVED lines=15> */
.L_x_467:
[----:B------:R-:W-:Y:S05]  /*0470*/  BSYNC.RECONVERGENT B3 ;  /* 0x0000000000037941 */ /* 0x000fea0003800200 */
.L_x_466:
[----:B------:R-:W-:Y:S02]  /*0480*/  VIADD R10, R10, 0x100 ;  /* 0x000001000a0a7836 */ /* 0x000fe40000000000 */
[----:B------:R-:W-:Y:S01]  /*0490*/  VIADD R9, R9, 0x100 ;  /* 0x0000010009097836 */ /* 0x000fe20000000000 */
[----:B------:R-:W-:Y:S06]  /*04a0*/  @P2 BRA `(.L_x_468) ;  /* 0xfffffffc00882947 */ /* 0x000fec000383ffff */
.L_x_465:
[----:B------:R-:W-:Y:S05]  /*04b0*/  BSYNC.RECONVERGENT B2 ;  /* 0x0000000000027941 */ /* 0x000fea0003800200 */
.L_x_464:
[----:B------:R-:W-:-:S13]  /*04c0*/  ISETP.GE.U32.AND P0, PT, R11, 0x300, PT ;  /* 0x000003000b00780c */ /* 0x000fda0003f06070 */
[----:B------:R-:W-:Y:S05]  /*04d0*/  @!P0 BRA `(.L_x_463) ;  /* 0x00000004008c8947 */ /* 0x000fea0003800000 */
[----:B0-----:R-:W0:Y:S01]  /*04e0*/  LDC.64 R12, c[0x0][0x380] ;  /* 0x0000e000ff0c7b82 */ /* 0x001e220000000a00 */
[----:B------:R-:W-:-:S04]  /*04f0*/  IMAD.IADD R9, R5, 0x1, R10 ;  /* 0x0000000105097824 */ /* 0x000fc800078e020a */
[C---:B------:R-:W-:Y:S02]  /*0500*/  VIADD R19, R9.reuse, 0x100 ;  /* 0x0000010009137836 */ /* 0x040fe40000000000 */
[C---:B------:R-:W-:Y:S02]  /*0510*/  VIADD R18, R9.reuse, 0x200 ;  /* 0x0000020009127836 */ /* 0x040fe40000000000 */
[----:B------:R-:W-:Y:S01]  /*0520*/  VIADD R20, R9, 0x300 ;  /* 0x0000030009147836 */ /* 0x000fe20000000000 */
[----:B0-----:R-:W-:-:S05]  /*0530*/  IADD3 R4, P0, PT, R12, 0x800, RZ ;  /* 0x000008000c047810 */ /* 0x001fca0007f1e0ff */
[----:B------:R-:W-:-:S08]  /*0540*/  IMAD.X R5, RZ, RZ, R13, P0 ;  /* 0x000000ffff057224 */ /* 0x000fd000000e060d */
.L_x_477:
[----:B------:R-:W-:-:S05]  /*0550*/  IMAD.WIDE R14, R9, 0x4, R4 ;  /* 0x00000004090e7825 */ /* 0x000fca00078e0204 */
[----:B------:R-:W2:Y:S04]  /*0560*/  LDG.E R22, desc[UR10][R14.64+-0x800] ;  /* 0xfff8000a0e167981 */ /* 0x000ea8000c1e1900 */
[----:B-----5:R0:W5:Y:S04]  /*0570*/  LDG.E R24, desc[UR10][R14.64+-0x400] ;  /* 0xfffc000a0e187981 */ /* 0x020168000c1e1900 */
[----:B------:R0:W5:Y:S04]  /*0580*/  LDG.E R11, desc[UR10][R14.64] ;  /* 0x0000000a0e0b7981 */ /* 0x000168000c1e1900 */
[----:B------:R0:W5:Y:S01]  /*0590*/  LDG.E R12, desc[UR10][R14.64+0x400] ;  /* 0x0004000a0e0c7981 */ /* 0x000162000c1e1900 */
[C---:B------:R-:W-:Y:S01]  /*05a0*/  IADD3 R21, P1, PT, R9.reuse, UR8, RZ ;  /* 0x0000000809157c10 */ /* 0x040fe2000ff3e0ff */
[----:B------:R-:W-:Y:S03]  /*05b0*/  BSSY.RECONVERGENT B2, `(.L_x_469) ;  /* 0x0000012000027945 */ /* 0x000fe60003800200 */
[----:B------:R-:W-:Y:S01]  /*05c0*/  LEA.HI.X.SX32 R23, R9, UR9, 0x1, P1 ;  /* 0x0000000909177c11 */ /* 0x000fe200088f0eff */
[----:B------:R-:W-:-:S04]  /*05d0*/  IMAD.MOV.U32 R16, RZ, RZ, R21 ;  /* 0x000000ffff107224 */ /* 0x000fc800078e0015 */
        /* <DEDUP_REMOVED lines=15> */
.L_x_470:
[----:B------:R-:W-:Y:S05]  /*06d0*/  BSYNC.RECONVERGENT B2 ;  /* 0x0000000000027941 */ /* 0x000fea0003800200 */
.L_x_469:
[----:B-----5:R-:W-:Y:S01]  /*06e0*/  FSETP.GEU.AND P0, PT, R13, R24, PT ;  /* 0x000000180d00720b */ /* 0x020fe20003f0e000 */
[----:B------:R-:W-:Y:S01]  /*06f0*/  BSSY.RECONVERGENT B2, `(.L_x_471) ;  /* 0x0000012000027945 */ /* 0x000fe20003800200 */
[----:B------:R-:W-:Y:S01]  /*0700*/  IADD3 R15, P1, PT, R19, UR8, RZ ;  /* 0x00000008130f7c10 */ /* 0x000fe2000ff3e0ff */
[----:B------:R-:W-:-:S03]  /*0710*/  IMAD.MOV.U32 R6, RZ, RZ, R24 ;  /* 0x000000ffff067224 */ /* 0x000fc600078e0018 */
[----:B------:R-:W-:Y:S01]  /*0720*/  LEA.HI.X.SX32 R14, R19, UR9, 0x1, P1 ;  /* 0x00000009130e7c11 */ /* 0x000fe200088f0eff */
        /* <DEDUP_REMOVED lines=14> */
.L_x_472:
[----:B------:R-:W-:Y:S05]  /*0810*/  BSYNC.RECONVERGENT B2 ;  /* 0x0000000000027941 */ /* 0x000fea0003800200 */
.L_x_471:
[----:B------:R-:W-:Y:S01]  /*0820*/  FSETP.GEU.AND P0, PT, R6, R11, PT ;  /* 0x0000000b0600720b */ /* 0x000fe20003f0e000 */
[----:B------:R-:W-:Y:S01]  /*0830*/  BSSY.RECONVERGENT B2, `(.L_x_473) ;  /* 0x0000013000027945 */ /* 0x000fe20003800200 */
[----:B------:R-:W-:Y:S01]  /*0840*/  IADD3 R16, P1, PT, R18, UR8, RZ ;  /* 0x0000000812107c10 */ /* 0x000fe2000ff3e0ff */
[----:B------:R-:W-:Y:S01]  /*0850*/  IMAD.MOV.U32 R13, RZ, RZ, R11 ;  /* 0x000000ffff0d7224 */ /* 0x000fe200078e000b */
[----:B------:R-:W-:Y:S02]  /*0860*/  IADD3 R21, P2, PT, R20, UR8, RZ ;  /* 0x0000000814157c10 */ /* 0x000fe4000ff5e0ff */
        /* <DEDUP_REMOVED lines=15> */
.L_x_474:
[----:B------:R-:W-:Y:S05]  /*0960*/  BSYNC.RECONVERGENT B2 ;  /* 0x0000000000027941 */ /* 0x000fea0003800200 */
.L_x_473:
[----:B------:R-:W-:Y:S01]  /*0970*/  FSETP.GEU.AND P0, PT, R13, R12, PT ;  /* 0x0000000c0d00720b */ /* 0x000fe20003f0e000 */
[----:B------:R-:W-:Y:S01]  /*0980*/  BSSY.RECONVERGENT B2, `(.L_x_475) ;  /* 0x0000011000027945 */ /* 0x000fe20003800200 */
[----:B------:R-:W-:Y:S01]  /*0990*/  LEA.HI.X.SX32 R16, R20, UR9, 0x1, P2 ;  /* 0x0000000914107c11 */ /* 0x000fe200090f0eff */
        /* <DEDUP_REMOVED lines=15> */
.L_x_476:
[----:B------:R-:W-:Y:S05]  /*0a90*/  BSYNC.RECONVERGENT B2 ;  /* 0x0000000000027941 */ /* 0x000fea0003800200 */
.L_x_475:
[----:B------:R-:W-:Y:S02]  /*0aa0*/  VIADD R10, R10, 0x400 ;  /* 0x000004000a0a7836 */ /* 0x000fe40000000000 */
[----:B------:R-:W-:Y:S02]  /*0ab0*/  VIADD R19, R19, 0x400 ;  /* 0x0000040013137836 */ /* 0x000fe40000000000 */
[----:B------:R-:W-:Y:S01]  /*0ac0*/  VIADD R18, R18, 0x400 ;  /* 0x0000040012127836 */ /* 0x000fe20000000000 */
[----:B------:R-:W-:Y:S01]  /*0ad0*/  ISETP.GE.AND P0, PT, R10, R3, PT ;  /* 0x000000030a00720c */ /* 0x000fe20003f06270 */
[----:B------:R-:W-:Y:S02]  /*0ae0*/  VIADD R20, R20, 0x400 ;  /* 0x0000040014147836 */ /* 0x000fe40000000000 */
[----:B------:R-:W-:-:S10]  /*0af0*/  VIADD R9, R9, 0x400 ;  /* 0x0000040009097836 */ /* 0x000fd40000000000 */
[----:B------:R-:W-:Y:S05]  /*0b00*/  @!P0 BRA `(.L_x_477) ;  /* 0xfffffff800908947 */ /* 0x000fea000383ffff */
.L_x_463:
[----:B------:R-:W-:Y:S05]  /*0b10*/  BSYNC.RECONVERGENT B1 ;  /* 0x0000000000017941 */ /* 0x000fea0003800200 */
.L_x_462:
[----:B------:R-:W-:-:S13]  /*0b20*/  ISETP.GE.AND P0, PT, R3, 0x100, PT ;  /* 0x000001000300780c */ /* 0x000fda0003f06270 */
[----:B------:R-:W-:Y:S05]  /*0b30*/  @!P0 BRA `(.L_x_478) ;  /* 0x00000010008c8947 */ /* 0x000fea0003800000 */
[----:B0-----:R-:W0:Y:S01]  /*0b40*/  S2R R12, SR_LANEID ;  /* 0x00000000000c7919 */ /* 0x001e220000000000 */
[----:B------:R-:W-:Y:S01]  /*0b50*/  BSSY.RECONVERGENT B1, `(.L_x_479) ;  /* 0x000001b000017945 */ /* 0x000fe20003800200 */
[----:B------:R-:W-:Y:S01]  /*0b60*/  IMAD.MOV.U32 R9, RZ, RZ, R6 ;  /* 0x000000ffff097224 */ /* 0x000fe200078e0006 */
[----:B-----5:R1:W2:Y:S01]  /*0b70*/  SHFL.DOWN PT, R4, R7, 0x1, 0x1f ;  /* 0x08201f0007047f89 */ /* 0x0202a200000e0000 */
        /* <DEDUP_REMOVED lines=24> */
.L_x_480:
[----:B------:R-:W-:Y:S05]  /*0d00*/  BSYNC.RECONVERGENT B1 ;  /* 0x0000000000017941 */ /* 0x000fea0003800200 */
.L_x_479:
        /* <DEDUP_REMOVED lines=12> */
[----:B---3--:R-:W-:Y:S02]  /*0dd0*/  IMAD.MOV.U32 R5, RZ, RZ, R12 ;  /* 0x000000ffff057224 */ /* 0x008fe400078e000c */
[----:B--2---:R-:W-:Y:S02]  /*0de0*/  IMAD.MOV.U32 R8, RZ, RZ, R7 ;  /* 0x000000ffff087224 */ /* 0x004fe400078e0007 */
        /* <DEDUP_REMOVED lines=13> */
.L_x_482:
[----:B------:R-:W-:Y:S05]  /*0ec0*/  BSYNC.RECONVERGENT B1 ;  /* 0x0000000000017941 */ /* 0x000fea0003800200 */
.L_x_481:
[----:B0-----:R0:W4:Y:S01]  /*0ed0*/  SHFL.DOWN PT, R9, R4, 0x4, 0x1f ;  /* 0x08801f0004097f89 */ /* 0x00112200000e0000 */
[----:B------:R-:W-:Y:S01]  /*0ee0*/  BSSY.RECONVERGENT B1, `(.L_x_483) ;  /* 0x0000017000017945 */ /* 0x000fe20003800200 */
[----:B-1----:R-:W-:Y:S02]  /*0ef0*/  IMAD.MOV.U32 R6, RZ, RZ, R5 ;  /* 0x000000ffff067224 */ /* 0x002fe400078e0005 */
[----:B------:R0:W1:Y:S01]  /*0f00*/  SHFL.DOWN PT, R10, R5, 0x4, 0x1f ;  /* 0x08801f00050a7f89 */ /* 0x00006200000e0000 */
[----:B--2---:R-:W-:Y:S02]  /*0f10*/  IMAD.MOV.U32 R7, RZ, RZ, R8 ;  /* 0x000000ffff077224 */ /* 0x004fe400078e0008 */
[----:B------:R-:W-:Y:S01]  /*0f20*/  IMAD.MOV.U32 R3, RZ, RZ, R4 ;  /* 0x000000ffff037224 */ /* 0x000fe200078e0004 */
[----:B------:R0:W2:Y:S01]  /*0f30*/  SHFL.DOWN PT, R11, R8, 0x4, 0x1f ;  /* 0x08801f00080b7f89 */ /* 0x0000a200000e0000 */
[----:B------:R-:W-:Y:S05]  /*0f40*/  @P3 BRA `(.L_x_484) ;  /* 0x0000000000403947 */ /* 0x000fea0003800000 */
[----:B----4-:R-:W-:Y:S01]  /*0f50*/  FSETP.GEU.AND P0, PT, R4, R9, PT ;  /* 0x000000090400720b */ /* 0x010fe20003f0e000 */
[----:B-1----:R-:W-:Y:S02]  /*0f60*/  IMAD.MOV.U32 R6, RZ, RZ, R10 ;  /* 0x000000ffff067224 */ /* 0x002fe400078e000a */
        /* <DEDUP_REMOVED lines=14> */
.L_x_484:
[----:B------:R-:W-:Y:S05]  /*1050*/  BSYNC.RECONVERGENT B1 ;  /* 0x0000000000017941 */ /* 0x000fea0003800200 */
.L_x_483:
[----:B0-----:R0:W0:Y:S01]  /*1060*/  SHFL.DOWN PT, R8, R3, 0x8, 0x1f ;  /* 0x09001f0003087f89 */ /* 0x00102200000e0000 */
[----:B------:R-:W-:Y:S01]  /*1070*/  BSSY.RECONVERGENT B1, `(.L_x_485) ;  /* 0x0000017000017945 */ /* 0x000fe20003800200 */
[----:B------:R-:W-:Y:S02]  /*1080*/  IMAD.MOV.U32 R5, RZ, RZ, R6 ;  /* 0x000000ffff057224 */ /* 0x000fe400078e0006 */
[----:B--2---:R2:W0:Y:S01]  /*1090*/  SHFL.DOWN PT, R11, R6, 0x8, 0x1f ;  /* 0x09001f00060b7f89 */ /* 0x00442200000e0000 */
        /* <DEDUP_REMOVED lines=20> */
.L_x_486:
[----:B------:R-:W-:Y:S05]  /*11e0*/  BSYNC.RECONVERGENT B1 ;  /* 0x0000000000017941 */ /* 0x000fea0003800200 */
.L_x_485:
[----:B0-----:R0:W4:Y:S01]  /*11f0*/  SHFL.DOWN PT, R3, R4, 0x10, 0x1f ;  /* 0x0a001f0004037f89 */ /* 0x00112200000e0000 */
[----:B------:R-:W-:Y:S01]  /*1200*/  BSSY.RECONVERGENT B1, `(.L_x_487) ;  /* 0x0000017000017945 */ /* 0x000fe20003800200 */
[----:B--2---:R-:W-:Y:S02]  /*1210*/  IMAD.MOV.U32 R7, RZ, RZ, R5 ;  /* 0x000000ffff077224 */ /* 0x004fe400078e0005 */
[----:B-1----:R0:W1:Y:S01]  /*1220*/  SHFL.DOWN PT, R10, R5, 0x10, 0x1f ;  /* 0x0a001f00050a7f89 */ /* 0x00206200000e0000 */
[----:B------:R-:W-:Y:S02]  /*1230*/  IMAD.MOV.U32 R8, RZ, RZ, R9 ;  /* 0x000000ffff087224 */ /* 0x000fe400078e0009 */
[----:B------:R-:W-:Y:S01]  /*1240*/  IMAD.MOV.U32 R6, RZ, RZ, R4 ;  /* 0x000000ffff067224 */ /* 0x000fe200078e0004 */
[----:B---3--:R0:W2:Y:S01]  /*1250*/  SHFL.DOWN PT, R12, R9, 0x10, 0x1f ;  /* 0x0a001f00090c7f89 */ /* 0x0080a200000e0000 */
        /* <DEDUP_REMOVED lines=17> */
.L_x_488:
[----:B------:R-:W-:Y:S05]  /*1370*/  BSYNC.RECONVERGENT B1 ;  /* 0x0000000000017941 */ /* 0x000fea0003800200 */
.L_x_487:
[----:B------:R-:W-:Y:S04]  /*1380*/  BSSY.RECONVERGENT B1, `(.L_x_489) ;  /* 0x000000c000017945 */ /* 0x000fe80003800200 */
[----:B------:R-:W-:Y:S05]  /*1390*/  @P2 BRA `(.L_x_490) ;  /* 0x0000000000282947 */ /* 0x000fea0003800000 */
[----:B0-----:R-:W0:Y:S01]  /*13a0*/  S2R R5, SR_CgaCtaId ;  /* 0x0000000000057919 */ /* 0x001e220000008800 */
[----:B------:R-:W-:Y:S02]  /*13b0*/  MOV R4, 0x400 ;  /* 0x0000040000047802 */ /* 0x000fe40000000f00 */
[----:B----4-:R-:W-:-:S04]  /*13c0*/  SHF.R.U32.HI R3, RZ, 0x1, R2 ;  /* 0x00000001ff037819 */ /* 0x010fc80000011602 */
[----:B------:R-:W-:Y:S02]  /*13d0*/  LOP3.LUT R3, R3, 0x1f0, RZ, 0xc0, !PT ;  /* 0x000001f003037812 */ /* 0x000fe400078ec0ff */
[----:B0-----:R-:W-:Y:S01]  /*13e0*/  LEA R4, R5, R4, 0x18 ;  /* 0x0000000405047211 */ /* 0x001fe200078ec0ff */
[----:B------:R-:W-:-:S04]  /*13f0*/  IMAD.MOV.U32 R5, RZ, RZ, R8 ;  /* 0x000000ffff057224 */ /* 0x000fc800078e0008 */
[----:B------:R-:W-:Y:S02]  /*1400*/  IMAD.IADD R3, R3, 0x1, R4 ;  /* 0x0000000103037824 */ /* 0x000fe400078e0204 */
[----:B------:R-:W-:-:S03]  /*1410*/  IMAD.MOV.U32 R4, RZ, RZ, R7 ;  /* 0x000000ffff047224 */ /* 0x000fc600078e0007 */
[----:B------:R3:W-:Y:S04]  /*1420*/  STS [R3+0x8], R6 ;  /* 0x0000080603007388 */ /* 0x0007e80000000800 */
[----:B------:R3:W-:Y:S02]  /*1430*/  STS.64 [R3+0x10], R4 ;  /* 0x0000100403007388 */ /* 0x0007e40000000a00 */
.L_x_490:
[----:B------:R-:W-:Y:S05]  /*1440*/  BSYNC.RECONVERGENT B1 ;  /* 0x0000000000017941 */ /* 0x000fea0003800200 */
.L_x_489:
[----:B------:R-:W-:Y:S01]  /*1450*/  BAR.SYNC.DEFER_BLOCKING 0x0 ;  /* 0x0000000000007b1d */ /* 0x000fe20000010000 */
[----:B------:R-:W-:-:S13]  /*1460*/  ISETP.NE.AND P2, PT, R2, RZ, PT ;  /* 0x000000ff0200720c */ /* 0x000fda0003f45270 */
[----:B------:R-:W-:Y:S05]  /*1470*/  @P2 BRA `(.L_x_491) ;  /* 0x0000004400042947 */ /* 0x000fea0003800000 */
[----:B---34-:R-:W3:Y:S01]  /*1480*/  S2R R3, SR_CgaCtaId ;  /* 0x0000000000037919 */ /* 0x018ee20000008800 */
[----:B------:R-:W-:Y:S01]  /*1490*/  MOV R2, 0x400 ;  /* 0x0000040000027802 */ /* 0x000fe20000000f00 */
[----:B------:R-:W-:Y:S03]  /*14a0*/  BSSY.RECONVERGENT B1, `(.L_x_492) ;  /* 0x0000016000017945 */ /* 0x000fe60003800200 */
[----:B---3--:R-:W-:-:S05]  /*14b0*/  LEA R26, R3, R2, 0x18 ;  /* 0x00000002031a7211 */ /* 0x008fca00078ec0ff */
[----:B0-----:R-:W0:Y:S04]  /*14c0*/  LDS R5, [R26+0x18] ;  /* 0x000018001a057984 */ /* 0x001e280000000800 */
        /* <DEDUP_REMOVED lines=19> */
.L_x_493:
[----:B------:R-:W-:Y:S05]  /*1600*/  BSYNC.RECONVERGENT B1 ;  /* 0x0000000000017941 */ /* 0x000fea0003800200 */
.L_x_492:
[----:B------:R-:W0:Y:S01]  /*1610*/  LDS.64 R6, [R26+0x30] ;  /* 0x000030001a067984 */ /* 0x000e220000000a00 */
[----:B------:R-:W-:Y:S01]  /*1620*/  FSETP.GEU.AND P0, PT, R21, R22, PT ;  /* 0x000000161500720b */ /* 0x000fe20003f0e000 */
[----:B------:R-:W-:Y:S01]  /*1630*/  BSSY.RECONVERGENT B1, `(.L_x_494) ;  /* 0x0000019000017945 */ /* 0x000fe20003800200 */
[----:B------:R-:W-:Y:S01]  /*1640*/  IMAD.MOV.U32 R23, RZ, RZ, R22 ;  /* 0x000000ffff177224 */ /* 0x000fe200078e0016 */
[----:B------:R1:W3:Y:S04]  /*1650*/  LDS R20, [R26+0x48] ;  /* 0x000048001a147984 */ /* 0x0002e80000000800 */
[----:B------:R1:W4:Y:S04]  /*1660*/  LDS R19, [R26+0x58] ;  /* 0x000058001a137984 */ /* 0x0003280000000800 */
[----:B------:R1:W1:Y:S04]  /*1670*/  LDS R18, [R26+0x68] ;  /* 0x000068001a127984 */ /* 0x0002680000000800 */
[----:B------:R0:W1:Y:S04]  /*1680*/  LDS R17, [R26+0x78] ;  /* 0x000078001a117984 */ /* 0x0000680000000800 */
[----:B------:R0:W1:Y:S04]  /*1690*/  LDS.64 R8, [R26+0x40] ;  /* 0x000040001a087984 */ /* 0x0000680000000a00 */
[----:B------:R0:W1:Y:S04]  /*16a0*/  LDS.64 R10, [R26+0x50] ;  /* 0x000050001a0a7984 */ /* 0x0000680000000a00 */
[----:B--2---:R2:W1:Y:S04]  /*16b0*/  LDS.64 R12, [R26+0x60] ;  /* 0x000060001a0c7984 */ /* 0x0044680000000a00 */
        /* <DEDUP_REMOVED lines=16> */
.L_x_495:
[----:B------:R-:W-:Y:S05]  /*17c0*/  BSYNC.RECONVERGENT B1 ;  /* 0x0000000000017941 */ /* 0x000fea0003800200 */
.L_x_494:
        /* <DEDUP_REMOVED lines=17> */
.L_x_497:
[----:B------:R-:W-:Y:S05]  /*18e0*/  BSYNC.RECONVERGENT B1 ;  /* 0x0000000000017941 */ /* 0x000fea0003800200 */
.L_x_496:
[----:B---3--:R-:W-:Y:S01]  /*18f0*/  FSETP.GEU.AND P0, PT, R3, R20, PT ;  /* 0x000000140300720b */ /* 0x008fe20003f0e000 */
        /* <DEDUP_REMOVED lines=16> */
.L_x_499:
[----:B------:R-:W-:Y:S05]  /*1a00*/  BSYNC.RECONVERGENT B1 ;  /* 0x0000000000017941 */ /* 0x000fea0003800200 */
.L_x_498:
        /* <DEDUP_REMOVED lines=17> */
.L_x_501:
[----:B------:R-:W-:Y:S05]  /*1b20*/  BSYNC.RECONVERGENT B1 ;  /* 0x0000000000017941 */ /* 0x000fea0003800200 */
.L_x_500:
        /* <DEDUP_REMOVED lines=17> */
.L_x_503:
[----:B------:R-:W-:Y:S05]  /*1c40*/  BSYNC.RECONVERGENT B1 ;  /* 0x0000000000017941 */ /* 0x000fea0003800200 */
.L_x_502:
        /* <DEDUP_REMOVED lines=18> */
.L_x_478:
[----:B------:R-:W1:Y:S01]  /*1d70*/  S2R R14, SR_LANEID ;  /* 0x00000000000e7919 */ /* 0x000e620000000000 */
[----:B------:R-:W-:Y:S01]  /*1d80*/  LOP3.LUT R4, R2, 0x3e0, RZ, 0xc0, !PT ;  /* 0x000003e002047812 */ /* 0x000fe200078ec0ff */
[----:B------:R-:W-:Y:S01]  /*1d90*/  BSSY.RECONVERGENT B1, `(.L_x_504) ;  /* 0x0000027000017945 */ /* 0x000fe20003800200 */
[----:B------:R-:W-:-:S03]  /*1da0*/  IMAD.MOV.U32 R16, RZ, RZ, R8 ;  /* 0x000000ffff107224 */ /* 0x000fc600078e0008 */
[----:B------:R-:W-:Y:S01]  /*1db0*/  VIADD R10, R4, 0x20 ;  /* 0x00000020040a7836 */ /* 0x000fe20000000000 */
[----:B------:R-:W-:-:S04]  /*1dc0*/  LOP3.LUT R4, RZ, R4, RZ, 0x33, !PT ;  /* 0x00000004ff047212 */ /* 0x000fc800078e33ff */
[----:B------:R-:W-:Y:S01]  /*1dd0*/  ISETP.GT.AND P0, PT, R10, R3, PT ;  /* 0x000000030a00720c */ /* 0x000fe20003f04270 */
[----:B------:R-:W-:-:S05]  /*1de0*/  IMAD.IADD R4, R3, 0x1, R4 ;  /* 0x0000000103047824 */ /* 0x000fca00078e0204 */
[----:B------:R-:W-:-:S05]  /*1df0*/  SEL R5, R4, 0x1f, P0 ;  /* 0x0000001f04057807 */ /* 0x000fca0000000000 */
[----:B------:R2:W3:Y:S04]  /*1e00*/  SHFL.DOWN PT, R9, R6, 0x1, R5 ;  /* 0x0820000006097989 */ /* 0x0004e800000e0005 */
[----:B------:R2:W4:Y:S01]  /*1e10*/  SHFL.DOWN PT, R11, R8, 0x1, R5 ;  /* 0x08200000080b7989 */ /* 0x00052200000e0005 */
[CC--:B-1----:R-:W-:Y:S01]  /*1e20*/  ISETP.GE.AND P0, PT, R14.reuse, R5.reuse, PT ;  /* 0x000000050e00720c */ /* 0x0c2fe20003f06270 */
[C---:B------:R-:W-:Y:S01]  /*1e30*/  VIADD R10, R14.reuse, 0x4 ;  /* 0x000000040e0a7836 */ /* 0x040fe20000000000 */
[C---:B------:R-:W-:Y:S01]  /*1e40*/  ISETP.NE.AND P2, PT, R14.reuse, RZ, PT ;  /* 0x000000ff0e00720c */ /* 0x040fe20003f45270 */
[C---:B------:R-:W-:Y:S02]  /*1e50*/  VIADD R4, R14.reuse, 0x2 ;  /* 0x000000020e047836 */ /* 0x040fe40000000000 */
[----:B0-----:R-:W-:Y:S01]  /*1e60*/  VIADD R12, R14, 0x8 ;  /* 0x000000080e0c7836 */ /* 0x001fe20000000000 */
[-C--:B------:R-:W-:Y:S01]  /*1e70*/  ISETP.GT.AND P5, PT, R10, R5.reuse, PT ;  /* 0x000000050a00720c */ /* 0x080fe20003fa4270 */
[----:B------:R-:W-:Y:S01]  /*1e80*/  VIADD R14, R14, 0x10 ;  /* 0x000000100e0e7836 */ /* 0x000fe20000000000 */
[----:B-----5:R2:W0:Y:S01]  /*1e90*/  SHFL.DOWN PT, R10, R7, 0x1, R5 ;  /* 0x08200000070a7989 */ /* 0x02042200000e0005 */
[-C--:B------:R-:W-:Y:S01]  /*1ea0*/  ISETP.GT.AND P1, PT, R4, R5.reuse, PT ;  /* 0x000000050400720c */ /* 0x080fe20003f24270 */
[----:B------:R-:W-:Y:S01]  /*1eb0*/  IMAD.MOV.U32 R4, RZ, RZ, R7 ;  /* 0x000000ffff047224 */ /* 0x000fe200078e0007 */
[----:B------:R-:W-:-:S02]  /*1ec0*/  ISETP.GT.AND P4, PT, R12, R5, PT ;  /* 0x000000050c00720c */ /* 0x000fc40003f84270 */
[----:B------:R-:W-:Y:S01]  /*1ed0*/  ISETP.GT.AND P3, PT, R14, R5, PT ;  /* 0x000000050e00720c */ /* 0x000fe20003f64270 */
[----:B------:R-:W-:Y:S01]  /*1ee0*/  IMAD.MOV.U32 R14, RZ, RZ, R6 ;  /* 0x000000ffff0e7224 */ /* 0x000fe200078e0006 */
[----:B---3--:R-:W-:Y:S11]  /*1ef0*/  @P0 BRA `(.L_x_505) ;  /* 0x0000000000400947 */ /* 0x008ff60003800000 */
[----:B0-----:R-:W-:Y:S01]  /*1f00*/  FSETP.GEU.AND P0, PT, R7, R10, PT ;  /* 0x0000000a0700720b */ /* 0x001fe20003f0e000 */
[----:B------:R-:W-:Y:S02]  /*1f10*/  IMAD.MOV.U32 R4, RZ, RZ, R10 ;  /* 0x000000ffff047224 */ /* 0x000fe400078e000a */
[----:B------:R-:W-:Y:S02]  /*1f20*/  IMAD.MOV.U32 R14, RZ, RZ, R9 ;  /* 0x000000ffff0e7224 */ /* 0x000fe400078e0009 */
[----:B----4-:R-:W-:-:S08]  /*1f30*/  IMAD.MOV.U32 R16, RZ, RZ, R11 ;  /* 0x000000ffff107224 */ /* 0x010fd000078e000b */
        /* <DEDUP_REMOVED lines=12> */
.L_x_505:
[----:B------:R-:W-:Y:S05]  /*2000*/  BSYNC.RECONVERGENT B1 ;  /* 0x0000000000017941 */ /* 0x000fea0003800200 */
.L_x_504:
[----:B--2---:R1:W2:Y:S01]  /*2010*/  SHFL.DOWN PT, R7, R4, 0x2, R5 ;  /* 0x0840000004077989 */ /* 0x0042a200000e0005 */
[----:B------:R-:W-:Y:S01]  /*2020*/  BSSY.RECONVERGENT B1, `(.L_x_506) ;  /* 0x0000017000017945 */ /* 0x000fe20003800200 */
[----:B------:R-:W-:Y:S02]  /*2030*/  IMAD.MOV.U32 R6, RZ, RZ, R4 ;  /* 0x000000ffff067224 */ /* 0x000fe400078e0004 */
[----:B------:R1:W3:Y:S01]  /*2040*/  SHFL.DOWN PT, R9, R14, 0x2, R5 ;  /* 0x084000000e097989 */ /* 0x0002e200000e0005 */
[----:B0-----:R-:W-:Y:S02]  /*2050*/  IMAD.MOV.U32 R10, RZ, RZ, R14 ;  /* 0x000000ffff0a7224 */ /* 0x001fe400078e000e */
[----:B------:R-:W-:Y:S01]  /*2060*/  IMAD.MOV.U32 R12, RZ, RZ, R16 ;  /* 0x000000ffff0c7224 */ /* 0x000fe200078e0010 */
[----:B----4-:R1:W0:Y:S01]  /*2070*/  SHFL.DOWN PT, R11, R16, 0x2, R5 ;  /* 0x08400000100b7989 */ /* 0x01022200000e0005 */
[----:B------:R-:W-:Y:S05]  /*2080*/  @P1 BRA `(.L_x_507) ;  /* 0x0000000000401947 */ /* 0x000fea0003800000 */
[----:B--2---:R-:W-:Y:S01]  /*2090*/  FSETP.GEU.AND P0, PT, R4, R7, PT ;  /* 0x000000070400720b */ /* 0x004fe20003f0e000 */
[----:B------:R-:W-:Y:S02]  /*20a0*/  IMAD.MOV.U32 R6, RZ, RZ, R7 ;  /* 0x000000ffff067224 */ /* 0x000fe400078e0007 */
[----:B---3--:R-:W-:Y:S02]  /*20b0*/  IMAD.MOV.U32 R10, RZ, RZ, R9 ;  /* 0x000000ffff0a7224 */ /* 0x008fe400078e0009 */
        /* <DEDUP_REMOVED lines=13> */
.L_x_507:
[----:B------:R-:W-:Y:S05]  /*2190*/  BSYNC.RECONVERGENT B1 ;  /* 0x0000000000017941 */ /* 0x000fea0003800200 */
.L_x_506:
[----:B--2---:R2:W4:Y:S01]  /*21a0*/  SHFL.DOWN PT, R7, R6, 0x4, R5 ;  /* 0x0880000006077989 */ /* 0x00452200000e0005 */
[----:B------:R-:W-:Y:S01]  /*21b0*/  BSSY.RECONVERGENT B1, `(.L_x_508) ;  /* 0x0000017000017945 */ /* 0x000fe20003800200 */
[----:B-1----:R-:W-:Y:S02]  /*21c0*/  IMAD.MOV.U32 R4, RZ, RZ, R6 ;  /* 0x000000ffff047224 */ /* 0x002fe400078e0006 */
[----:B---3--:R2:W1:Y:S01]  /*21d0*/  SHFL.DOWN PT, R9, R10, 0x4, R5 ;  /* 0x088000000a097989 */ /* 0x00846200000e0005 */
        /* <DEDUP_REMOVED lines=20> */
.L_x_509:
[----:B------:R-:W-:Y:S05]  /*2320*/  BSYNC.RECONVERGENT B1 ;  /* 0x0000000000017941 */ /* 0x000fea0003800200 */
.L_x_508:
        /* <DEDUP_REMOVED lines=24> */
.L_x_511:
[----:B------:R-:W-:Y:S05]  /*24b0*/  BSYNC.RECONVERGENT B1 ;  /* 0x0000000000017941 */ /* 0x000fea0003800200 */
.L_x_510:
[----:B-1----:R1:W2:Y:S01]  /*24c0*/  SHFL.DOWN PT, R9, R10, 0x10, R5 ;  /* 0x0a0000000a097989 */ /* 0x0022a200000e0005 */
[----:B------:R-:W-:Y:S01]  /*24d0*/  BSSY.RECONVERGENT B1, `(.L_x_512) ;  /* 0x0000017000017945 */ /* 0x000fe20003800200 */
[----:B------:R-:W-:Y:S02]  /*24e0*/  IMAD.MOV.U32 R6, RZ, RZ, R10 ;  /* 0x000000ffff067224 */ /* 0x000fe400078e000a */
[----:B0-----:R1:W0:Y:S01]  /*24f0*/  SHFL.DOWN PT, R11, R12, 0x10, R5 ;  /* 0x0a0000000c0b7989 */ /* 0x00122200000e0005 */
[----:B----4-:R-:W-:Y:S02]  /*2500*/  IMAD.MOV.U32 R7, RZ, RZ, R12 ;  /* 0x000000ffff077224 */ /* 0x010fe400078e000c */
[----:B---3--:R-:W-:Y:S01]  /*2510*/  IMAD.MOV.U32 R8, RZ, RZ, R14 ;  /* 0x000000ffff087224 */ /* 0x008fe200078e000e */
[----:B------:R1:W3:Y:S01]  /*2520*/  SHFL.DOWN PT, R13, R14, 0x10, R5 ;  /* 0x0a0000000e0d7989 */ /* 0x0002e200000e0005 */
[----:B------:R-:W-:Y:S05]  /*2530*/  @P3 BRA `(.L_x_513) ;  /* 0x0000000000403947 */ /* 0x000fea0003800000 */
[----:B--2---:R-:W-:Y:S01]  /*2540*/  FSETP.GEU.AND P0, PT, R10, R9, PT ;  /* 0x000000090a00720b */ /* 0x004fe20003f0e000 */
[----:B------:R-:W-:Y:S02]  /*2550*/  IMAD.MOV.U32 R6, RZ, RZ, R9 ;  /* 0x000000ffff067224 */ /* 0x000fe400078e0009 */
[----:B0-----:R-:W-:Y:S02]  /*2560*/  IMAD.MOV.U32 R7, RZ, RZ, R11 ;  /* 0x000000ffff077224 */ /* 0x001fe400078e000b */
        /* <DEDUP_REMOVED lines=13> */
.L_x_513:
[----:B------:R-:W-:Y:S05]  /*2640*/  BSYNC.RECONVERGENT B1 ;  /* 0x0000000000017941 */ /* 0x000fea0003800200 */
.L_x_512:
[----:B------:R-:W-:Y:S04]  /*2650*/  BSSY.RECONVERGENT B1, `(.L_x_514) ;  /* 0x000000c000017945 */ /* 0x000fe80003800200 */
[----:B------:R-:W-:Y:S05]  /*2660*/  @P2 BRA `(.L_x_515) ;  /* 0x0000000000282947 */ /* 0x000fea0003800000 */
[----:B-1----:R-:W1:Y:S01]  /*2670*/  S2R R10, SR_CgaCtaId ;  /* 0x00000000000a7919 */ /* 0x002e620000008800 */
[----:B------:R-:W-:Y:S02]  /*2680*/  MOV R5, 0x400 ;  /* 0x0000040000057802 */ /* 0x000fe40000000f00 */
[----:B------:R-:W-:-:S04]  /*2690*/  SHF.R.U32.HI R4, RZ, 0x1, R2 ;  /* 0x00000001ff047819 */ /* 0x000fc80000011602 */
[----:B------:R-:W-:Y:S02]  /*26a0*/  LOP3.LUT R4, R4, 0x1f0, RZ, 0xc0, !PT ;  /* 0x000001f004047812 */ /* 0x000fe400078ec0ff */
[----:B-1----:R-:W-:-:S05]  /*26b0*/  LEA R5, R10, R5, 0x18 ;  /* 0x000000050a057211 */ /* 0x002fca00078ec0ff */
[----:B--2---:R-:W-:Y:S02]  /*26c0*/  IMAD.IADD R9, R4, 0x1, R5 ;  /* 0x0000000104097824 */ /* 0x004fe400078e0205 */
[----:B------:R-:W-:Y:S02]  /*26d0*/  IMAD.MOV.U32 R4, RZ, RZ, R7 ;  /* 0x000000ffff047224 */ /* 0x000fe400078e0007 */
[----:B------:R-:W-:Y:S01]  /*26e0*/  IMAD.MOV.U32 R5, RZ, RZ, R8 ;  /* 0x000000ffff057224 */ /* 0x000fe200078e0008 */
[----:B------:R4:W-:Y:S04]  /*26f0*/  STS [R9+0x8], R6 ;  /* 0x0000080609007388 */ /* 0x0009e80000000800 */
[----:B------:R4:W-:Y:S02]  /*2700*/  STS.64 [R9+0x10], R4 ;  /* 0x0000100409007388 */ /* 0x0009e40000000a00 */
.L_x_515:
[----:B------:R-:W-:Y:S05]  /*2710*/  BSYNC.RECONVERGENT B1 ;  /* 0x0000000000017941 */ /* 0x000fea0003800200 */
.L_x_514:
[----:B------:R-:W-:Y:S01]  /*2720*/  BAR.SYNC.DEFER_BLOCKING 0x0 ;  /* 0x0000000000007b1d */ /* 0x000fe20000010000 */
[----:B------:R-:W-:-:S13]  /*2730*/  ISETP.NE.AND P2, PT, R2, RZ, PT ;  /* 0x000000ff0200720c */ /* 0x000fda0003f45270 */
[----:B------:R-:W-:Y:S05]  /*2740*/  @P2 BRA `(.L_x_491) ;  /* 0x0000003000502947 */ /* 0x000fea0003800000 */
[C---:B------:R-:W-:Y:S01]  /*2750*/  ISETP.GE.AND P0, PT, R3.reuse, 0x21, PT ;  /* 0x000000210300780c */ /* 0x040fe20003f06270 */
[----:B------:R-:W-:Y:S01]  /*2760*/  IMAD.MOV.U32 R2, RZ, RZ, R6 ;  /* 0x000000ffff027224 */ /* 0x000fe200078e0006 */
[C---:B------:R-:W-:Y:S01]  /*2770*/  ISETP.GE.AND P5, PT, R3.reuse, 0x41, PT ;  /* 0x000000410300780c */ /* 0x040fe20003fa6270 */
[----:B0-----:R-:W-:Y:S01]  /*2780*/  IMAD.MOV.U32 R11, RZ, RZ, R7 ;  /* 0x000000ffff0b7224 */ /* 0x001fe200078e0007 */
[C---:B------:R-:W-:Y:S01]  /*2790*/  ISETP.GE.AND P4, PT, R3.reuse, 0x61, PT ;  /* 0x000000610300780c */ /* 0x040fe20003f86270 */
[----:B-1----:R-:W-:Y:S01]  /*27a0*/  IMAD.MOV.U32 R10, RZ, RZ, R8 ;  /* 0x000000ffff0a7224 */ /* 0x002fe200078e0008 */
[----:B------:R-:W-:-:S07]  /*27b0*/  ISETP.GE.AND P3, PT, R3, 0x81, PT ;  /* 0x000000810300780c */ /* 0x000fce0003f66270 */
[----:B------:R-:W-:Y:S06]  /*27c0*/  @!P0 BRA `(.L_x_516) ;  /* 0x00000000005c8947 */ /* 0x000fec0003800000 */
[----:B------:R-:W0:Y:S01]  /*27d0*/  S2UR UR5, SR_CgaCtaId ;  /* 0x00000000000579c3 */ /* 0x000e220000008800 */
[----:B------:R-:W-:Y:S01]  /*27e0*/  UMOV UR4, 0x400 ;  /* 0x0000040000047882 */ /* 0x000fe20000000000 */
[----:B------:R-:W-:Y:S01]  /*27f0*/  BSSY.RECONVERGENT B1, `(.L_x_516) ;  /* 0x0000014000017945 */ /* 0x000fe20003800200 */
[----:B0-----:R-:W-:-:S09]  /*2800*/  ULEA UR4, UR5, UR4, 0x18 ;  /* 0x0000000405047291 */ /* 0x001fd2000f8ec0ff */
[----:B----4-:R-:W0:Y:S04]  /*2810*/  LDS R5, [UR4+0x18] ;  /* 0x00001804ff057984 */ /* 0x010e280008000800 */
[----:B---3--:R-:W1:Y:S01]  /*2820*/  LDS.64 R12, [UR4+0x20] ;  /* 0x00002004ff0c7984 */ /* 0x008e620008000a00 */
        /* <DEDUP_REMOVED lines=16> */
.L_x_517:
[----:B------:R-:W-:Y:S05]  /*2930*/  BSYNC.RECONVERGENT B1 ;  /* 0x0000000000017941 */ /* 0x000fea0003800200 */
.L_x_516:
[----:B----4-:R-:W-:Y:S02]  /*2940*/  IMAD.MOV.U32 R4, RZ, RZ, R2 ;  /* 0x000000ffff047224 */ /* 0x010fe400078e0002 */
[----:B--2---:R-:W-:Y:S02]  /*2950*/  IMAD.MOV.U32 R9, RZ, RZ, R11 ;  /* 0x000000ffff097224 */ /* 0x004fe400078e000b */
[----:B------:R-:W-:Y:S01]  /*2960*/  IMAD.MOV.U32 R8, RZ, RZ, R10 ;  /* 0x000000ffff087224 */ /* 0x000fe200078e000a */
[----:B------:R-:W-:Y:S06]  /*2970*/  @!P5 BRA `(.L_x_518) ;  /* 0x00000000005cd947 */ /* 0x000fec0003800000 */
[----:B------:R-:W0:Y:S01]  /*2980*/  S2UR UR5, SR_CgaCtaId ;  /* 0x00000000000579c3 */ /* 0x000e220000008800 */
[----:B------:R-:W-:Y:S01]  /*2990*/  UMOV UR4, 0x400 ;  /* 0x0000040000047882 */ /* 0x000fe20000000000 */
[----:B------:R-:W-:Y:S01]  /*29a0*/  BSSY.RECONVERGENT B1, `(.L_x_518) ;  /* 0x0000014000017945 */ /* 0x000fe20003800200 */
[----:B0-----:R-:W-:-:S09]  /*29b0*/  ULEA UR4, UR5, UR4, 0x18 ;  /* 0x0000000405047291 */ /* 0x001fd2000f8ec0ff */
[----:B------:R-:W0:Y:S04]  /*29c0*/  LDS R5, [UR4+0x28] ;  /* 0x00002804ff057984 */ /* 0x000e280008000800 */
[----:B------:R-:W1:Y:S01]  /*29d0*/  LDS.64 R6, [UR4+0x30] ;  /* 0x00003004ff067984 */ /* 0x000e620008000a00 */
        /* <DEDUP_REMOVED lines=16> */
.L_x_519:
[----:B------:R-:W-:Y:S05]  /*2ae0*/  BSYNC.RECONVERGENT B1 ;  /* 0x0000000000017941 */ /* 0x000fea0003800200 */
.L_x_518:
        /* <DEDUP_REMOVED lines=29> */
.L_x_521:
[----:B------:R-:W-:Y:S05]  /*2cc0*/  BSYNC.RECONVERGENT B1 ;  /* 0x0000000000017941 */ /* 0x000fea0003800200 */
.L_x_520:
        /* <DEDUP_REMOVED lines=26> */
.L_x_523:
[----:B------:R-:W-:Y:S05]  /*2e70*/  BSYNC.RECONVERGENT B1 ;  /* 0x0000000000017941 */ /* 0x000fea0003800200 */
.L_x_522:
        /* <DEDUP_REMOVED lines=26> */
.L_x_525:
[----:B------:R-:W-:Y:S05]  /*3020*/  BSYNC.RECONVERGENT B1 ;  /* 0x0000000000017941 */ /* 0x000fea0003800200 */
.L_x_524:
        /* <DEDUP_REMOVED lines=26> */
.L_x_527:
[----:B------:R-:W-:Y:S05]  /*31d0*/  BSYNC.RECONVERGENT B1 ;  /* 0x0000000000017941 */ /* 0x000fea0003800200 */
.L_x_526:
        /* <DEDUP_REMOVED lines=27> */
.L_x_459:
[----:B------:R-:W0:Y:S01]  /*3390*/  S2R R2, SR_TID.X ;  /* 0x0000000000027919 */ /* 0x000e220000002100 */
[----:B------:R-:W1:Y:S01]  /*33a0*/  LDCU.128 UR12, c[0x0][0x380] ;  /* 0x00007000ff0c77ac */ /* 0x000e620008000c00 */
[----:B------:R-:W-:Y:S02]  /*33b0*/  SHF.R.S32.HI R12, RZ, 0x1f, R5 ;  /* 0x0000001fff0c7819 */ /* 0x000fe40000011405 */
[----:B0-----:R-:W-:-:S04]  /*33c0*/  IADD3 R3, P0, PT, R5, R2, RZ ;  /* 0x0000000205037210 */ /* 0x001fc80007f1e0ff */
[----:B-1----:R-:W-:Y:S01]  /*33d0*/  LEA R6, P1, R3, UR12, 0x2 ;  /* 0x0000000c03067c11 */ /* 0x002fe2000f8210ff */
[----:B------:R-:W-:-:S05]  /*33e0*/  IMAD.X R8, RZ, RZ, R12, P0 ;  /* 0x000000ffff087224 */ /* 0x000fca00000e060c */
[----:B------:R-:W-:-:S05]  /*33f0*/  LEA.HI.X R7, R3, UR13, R8, 0x2, P1 ;  /* 0x0000000d03077c11 */ /* 0x000fca00088f1408 */
[----:B------:R-:W2:Y:S04]  /*3400*/  LDG.E R8, desc[UR10][R6.64] ;  /* 0x0000000a06087981 */ /* 0x000ea8000c1e1900 */
[----:B------:R-:W2:Y:S04]  /*3410*/  LDG.E R9, desc[UR10][R6.64+0x400] ;  /* 0x0004000a06097981 */ /* 0x000ea8000c1e1900 */
[----:B------:R-:W3:Y:S04]  /*3420*/  LDG.E R10, desc[UR10][R6.64+0x800] ;  /* 0x0008000a060a7981 */ /* 0x000ee8000c1e1900 */
[----:B------:R-:W4:Y:S04]  /*3430*/  LDG.E R11, desc[UR10][R6.64+0xc00] ;  /* 0x000c000a060b7981 */ /* 0x000f28000c1e1900 */
[----:B------:R0:W5:Y:S02]  /*3440*/  LDG.E R3, desc[UR10][R6.64+0x1000] ;  /* 0x0010000a06037981 */ /* 0x000164000c1e1900 */
[----:B0-----:R-:W-:-:S02]  /*3450*/  LOP3.LUT R6, R2, 0x400, RZ, 0xfc, !PT ;  /* 0x0000040002067812 */ /* 0x001fc400078efcff */
[----:B--2---:R-:W-:-:S04]  /*3460*/  FSETP.GEU.AND P0, PT, R8, R9, PT ;  /* 0x000000090800720b */ /* 0x004fc80003f0e000 */
[----:B------:R-:W-:-:S04]  /*3470*/  FSEL R9, R8, R9, P0 ;  /* 0x0000000908097208 */ /* 0x000fc80000000000 */
[----:B---3--:R-:W-:-:S04]  /*3480*/  FSETP.GEU.AND P2, PT, R9, R10, PT ;  /* 0x0000000a0900720b */ /* 0x008fc80003f4e000 */
[----:B------:R-:W-:Y:S01]  /*3490*/  FSEL R10, R9, R10, P2 ;  /* 0x0000000a090a7208 */ /* 0x000fe20001000000 */
[----:B------:R-:W-:-:S03]  /*34a0*/  VIADD R9, R2, 0x200 ;  /* 0x0000020002097836 */ /* 0x000fc60000000000 */
[----:B----4-:R-:W-:-:S04]  /*34b0*/  FSETP.GEU.AND P3, PT, R10, R11, PT ;  /* 0x0000000b0a00720b */ /* 0x010fc80003f6e000 */
[----:B------:R-:W-:Y:S01]  /*34c0*/  FSEL R10, R10, R11, P3 ;  /* 0x0000000b0a0a7208 */ /* 0x000fe20001800000 */
[----:B------:R-:W-:-:S03]  /*34d0*/  VIADD R11, R2, 0x100 ;  /* 0x00000100020b7836 */ /* 0x000fc60000000000 */
[----:B-----5:R-:W-:Y:S02]  /*34e0*/  FSETP.GEU.AND P1, PT, R10, R3, PT ;  /* 0x000000030a00720b */ /* 0x020fe40003f2e000 */
[C---:B------:R-:W-:Y:S02]  /*34f0*/  @P2 SEL R9, R2.reuse, R11, P0 ;  /* 0x0000000b02092207 */ /* 0x040fe40000000000 */
[----:B------:R-:W-:Y:S01]  /*3500*/  IADD3 R8, P2, PT, R5, UR14, RZ ;  /* 0x0000000e05087c10 */ /* 0x000fe2000ff5e0ff */
[----:B------:R-:W-:-:S03]  /*3510*/  @!P3 VIADD R9, R2, 0x300 ;  /* 0x000003000209b836 */ /* 0x000fc60000000000 */
[----:B------:R-:W-:Y:S02]  /*3520*/  IADD3.X R7, PT, PT, R12, UR15, RZ, P2, !PT ;  /* 0x0000000f0c077c10 */ /* 0x000fe400097fe4ff */
[----:B------:R-:W-:Y:S02]  /*3530*/  ISETP.LE.AND P2, PT, R4, UR6, PT ;  /* 0x0000000604007c0c */ /* 0x000fe4000bf43270 */
[----:B------:R-:W-:Y:S02]  /*3540*/  IADD3 R5, P3, PT, R6, R8, RZ ;  /* 0x0000000806057210 */ /* 0x000fe40007f7e0ff */
[C---:B------:R-:W-:Y:S02]  /*3550*/  @P1 ISETP.GE.U32.AND P0, PT, R9.reuse, R6, PT ;  /* 0x000000060900120c */ /* 0x040fe40003f06070 */
[----:B------:R-:W-:Y:S01]  /*3560*/  @P1 IADD3 R8, P4, PT, R9, R8, RZ ;  /* 0x0000000809081210 */ /* 0x000fe20007f9e0ff */
[----:B------:R-:W-:Y:S01]  /*3570*/  IMAD.X R6, RZ, RZ, R7, P3 ;  /* 0x000000ffff067224 */ /* 0x000fe200018e0607 */
[----:B------:R-:W-:-:S03]  /*3580*/  @P1 ISETP.GE.U32.AND.EX P0, PT, RZ, RZ, PT, P0 ;  /* 0x000000ffff00120c */ /* 0x000fc60003f06100 */
        /* <DEDUP_REMOVED lines=17> */
[----:B------:R-:W-:-:S05]  /*36a0*/  IMAD.MOV.U32 R11, RZ, RZ, 0x500 ;  /* 0x00000500ff0b7424 */ /* 0x000fca00078e00ff */
[----:B------:R-:W2:Y:S01]  /*36b0*/  ATOMG.E.ADD.STRONG.GPU PT, R7, desc[UR10][R8.64], R11 ;  /* 0x8000000b080779a8 */ /* 0x000ea200081ef10a */
[----:B------:R-:W0:Y:S01]  /*36c0*/  S2UR UR5, SR_CgaCtaId ;  /* 0x00000000000579c3 */ /* 0x000e220000008800 */
[----:B------:R-:W-:Y:S02]  /*36d0*/  UMOV UR4, 0x400 ;  /* 0x0000040000047882 */ /* 0x000fe40000000000 */
[----:B0-----:R-:W-:Y:S01]  /*36e0*/  ULEA UR4, UR5, UR4, 0x18 ;  /* 0x0000000405047291 */ /* 0x001fe2000f8ec0ff */
[----:B--2---:R-:W-:-:S08]  /*36f0*/  VIADD R7, R7, UR6 ;  /* 0x0000000607077c36 */ /* 0x004fd00008000000 */
[----:B------:R0:W-:Y:S03]  /*3700*/  STS [UR4+0x98], R7 ;  /* 0x00009807ff007988 */ /* 0x0001e60008000804 */
.L_x_530:
[----:B------:R-:W-:Y:S05]  /*3710*/  BSYNC.RECONVERGENT B1 ;  /* 0x0000000000017941 */ /* 0x000fea0003800200 */
.L_x_529:
[----:B------:R-:W1:Y:S08]  /*3720*/  S2UR UR5, SR_CgaCtaId ;  /* 0x00000000000579c3 */ /* 0x000e700000008800 */
[----:B------:R-:W-:Y:S06]  /*3730*/  BAR.SYNC.DEFER_BLOCKING 0x0 ;  /* 0x0000000000007b1d */ /* 0x000fec0000010000 */
[----:B------:R-:W-:-:S02]  /*3740*/  UMOV UR4, 0x400 ;  /* 0x0000040000047882 */ /* 0x000fc40000000000 */
[----:B-1----:R-:W-:-:S06]  /*3750*/  ULEA UR4, UR5, UR4, 0x18 ;  /* 0x0000000405047291 */ /* 0x002fcc000f8ec0ff */
[----:B0-----:R-:W-:-:S05]  /*3760*/  IMAD.U32 R7, RZ, RZ, UR4 ;  /* 0x00000004ff077e24 */ /* 0x001fca000f8e00ff */
[----:B------:R-:W0:Y:S02]  /*3770*/  LDS R11, [R7+0x98] ;  /* 0x00009800070b7984 */ /* 0x000e240000000800 */
[----:B0-----:R-:W-:-:S05]  /*3780*/  VIADD R13, R11, 0x500 ;  /* 0x000005000b0d7836 */ /* 0x001fca0000000000 */
[----:B------:R-:W-:-:S13]  /*3790*/  ISETP.GT.AND P0, PT, R13, R4, PT ;  /* 0x000000040d00720c */ /* 0x000fda0003f04270 */
[----:B------:R-:W-:Y:S05]  /*37a0*/  @P0 BRA `(.L_x_531) ;  /* 0x00000004004c0947 */ /* 0x000fea0003800000 */
[----:B------:R-:W-:Y:S01]  /*37b0*/  BSSY.RECONVERGENT B1, `(.L_x_531) ;  /* 0x0000052000017945 */ /* 0x000fe20003800200 */
[----:B------:R-:W-:Y:S01]  /*37c0*/  IMAD.MOV.U32 R12, RZ, RZ, R3 ;  /* 0x000000ffff0c7224 */ /* 0x000fe200078e0003 */
[----:B------:R-:W0:Y:S01]  /*37d0*/  LDCU UR7, c[0x0][0x398] ;  /* 0x00007300ff0777ac */ /* 0x000e220008000800 */
[----:B------:R-:W-:Y:S02]  /*37e0*/  IMAD.MOV.U32 R16, RZ, RZ, R5 ;  /* 0x000000ffff107224 */ /* 0x000fe400078e0005 */
[----:B------:R-:W-:Y:S01]  /*37f0*/  IMAD.MOV.U32 R23, RZ, RZ, R6 ;  /* 0x000000ffff177224 */ /* 0x000fe200078e0006 */
[----:B------:R-:W1:Y:S06]  /*3800*/  LDCU.128 UR12, c[0x0][0x380] ;  /* 0x00007000ff0c77ac */ /* 0x000e6c0008000c00 */
.L_x_534:
[----:B------:R-:W-:-:S04]  /*3810*/  IADD3 R21, P0, PT, R2, R11, RZ ;  /* 0x0000000b02157210 */ /* 0x000fc80007f1e0ff */
[----:B------:R-:W-:Y:S02]  /*3820*/  LEA.HI.X.SX32 R20, R11, RZ, 0x1, P0 ;  /* 0x000000ff0b147211 */ /* 0x000fe400000f0eff */
[----:B-1----:R-:W-:-:S04]  /*3830*/  LEA R4, P0, R21, UR12, 0x2 ;  /* 0x0000000c15047c11 */ /* 0x002fc8000f8010ff */
[----:B------:R-:W-:-:S05]  /*3840*/  LEA.HI.X R5, R21, UR13, R20, 0x2, P0 ;  /* 0x0000000d15057c11 */ /* 0x000fca00080f1414 */
[----:B------:R-:W2:Y:S04]  /*3850*/  LDG.E R11, desc[UR10][R4.64] ;  /* 0x0000000a040b7981 */ /* 0x000ea8000c1e1900 */
[----:B------:R-:W3:Y:S04]  /*3860*/  LDG.E R14, desc[UR10][R4.64+0x400] ;  /* 0x0004000a040e7981 */ /* 0x000ee8000c1e1900 */
[----:B------:R-:W4:Y:S04]  /*3870*/  LDG.E R13, desc[UR10][R4.64+0x800] ;  /* 0x0008000a040d7981 */ /* 0x000f28000c1e1900 */
[----:B------:R-:W4:Y:S01]  /*3880*/  LDG.E R10, desc[UR10][R4.64+0xc00] ;  /* 0x000c000a040a7981 */ /* 0x000f22000c1e1900 */
[----:B------:R-:W-:-:S03]  /*3890*/  IADD3 R21, P0, PT, R21, UR14, RZ ;  /* 0x0000000e15157c10 */ /* 0x000fc6000ff1e0ff */
[----:B------:R1:W5:Y:S01]  /*38a0*/  LDG.E R3, desc[UR10][R4.64+0x1000] ;  /* 0x0010000a04037981 */ /* 0x000362000c1e1900 */
[----:B------:R-:W-:Y:S01]  /*38b0*/  IADD3.X R20, PT, PT, R20, UR15, RZ, P0, !PT ;  /* 0x0000000f14147c10 */ /* 0x000fe200087fe4ff */
[----:B------:R-:W-:Y:S01]  /*38c0*/  BSSY.RECONVERGENT B2, `(.L_x_532) ;  /* 0x000002a000027945 */ /* 0x000fe20003800200 */
[----:B------:R-:W-:Y:S01]  /*38d0*/  BAR.SYNC.DEFER_BLOCKING 0x0 ;  /* 0x0000000000007b1d */ /* 0x000fe20000010000 */
[C---:B------:R-:W-:Y:S02]  /*38e0*/  IADD3 R18, P3, PT, R21.reuse, 0x100, RZ ;  /* 0x0000010015127810 */ /* 0x040fe40007f7e0ff */
[C---:B------:R-:W-:Y:S02]  /*38f0*/  IADD3 R17, P4, PT, R21.reuse, 0x200, RZ ;  /* 0x0000020015117810 */ /* 0x040fe40007f9e0ff */
[----:B-1----:R-:W-:Y:S01]  /*3900*/  IADD3 R5, P6, PT, R21, 0x400, RZ ;  /* 0x0000040015057810 */ /* 0x002fe20007fde0ff */
[----:B------:R-:W-:Y:S01]  /*3910*/  IMAD.X R19, RZ, RZ, R20, P3 ;  /* 0x000000ffff137224 */ /* 0x000fe200018e0614 */
[----:B------:R-:W-:-:S03]  /*3920*/  ISETP.NE.AND P3, PT, R2, RZ, PT ;  /* 0x000000ff0200720c */ /* 0x000fc60003f65270 */
        /* <DEDUP_REMOVED lines=9> */
[--C-:B------:R-:W-:Y:S02]  /*39c0*/  IMAD.X R16, RZ, RZ, R20.reuse, P4 ;  /* 0x000000ffff107224 */ /* 0x100fe400020e0614 */
[----:B------:R-:W-:Y:S01]  /*39d0*/  IMAD.X R15, RZ, RZ, R20, P5 ;  /* 0x000000ffff0f7224 */ /* 0x000fe200028e0614 */
[----:B------:R-:W-:-:S07]  /*39e0*/  @P2 SEL R20, R23, R20, P0 ;  /* 0x0000001417142207 */ /* 0x000fce0000000000 */
        /* <DEDUP_REMOVED lines=10> */
[----:B------:R-:W-:Y:S02]  /*3a90*/  @P2 FSEL R13, R14, R13, P0 ;  /* 0x0000000d0e0d2208 */ /* 0x000fe40000000000 */
[----:B------:R-:W-:Y:S02]  /*3aa0*/  @P2 SEL R17, R18, R17, P0 ;  /* 0x0000001112112207 */ /* 0x000fe40000000000 */
[----:B------:R-:W-:Y:S02]  /*3ab0*/  FSETP.GEU.AND P1, PT, R13, R10, PT ;  /* 0x0000000a0d00720b */ /* 0x000fe40003f2e000 */
[----:B------:R-:W-:Y:S01]  /*3ac0*/  @P2 SEL R16, R19, R16, P0 ;  /* 0x0000001013102207 */ /* 0x000fe20000000000 */
[----:B------:R-:W-:Y:S10]  /*3ad0*/  @P3 BRA `(.L_x_533) ;  /* 0x0000000000203947 */ /* 0x000ff40003800000 */
[----:B------:R-:W-:-:S05]  /*3ae0*/  IMAD.MOV.U32 R11, RZ, RZ, 0x500 ;  /* 0x00000500ff0b7424 */ /* 0x000fca00078e00ff */
[----:B------:R-:W2:Y:S01]  /*3af0*/  ATOMG.E.ADD.STRONG.GPU PT, R4, desc[UR10][R8.64], R11 ;  /* 0x8000000b080479a8 */ /* 0x000ea200081ef10a */
[----:B------:R-:W1:Y:S01]  /*3b00*/  S2UR UR5, SR_CgaCtaId ;  /* 0x00000000000579c3 */ /* 0x000e620000008800 */
[----:B------:R-:W-:Y:S02]  /*3b10*/  UMOV UR4, 0x400 ;  /* 0x0000040000047882 */ /* 0x000fe40000000000 */
[----:B-1----:R-:W-:-:S06]  /*3b20*/  ULEA UR4, UR5, UR4, 0x18 ;  /* 0x0000000405047291 */ /* 0x002fcc000f8ec0ff */
[----:B------:R-:W-:Y:S02]  /*3b30*/  IMAD.U32 R7, RZ, RZ, UR4 ;  /* 0x00000004ff077e24 */ /* 0x000fe4000f8e00ff */
[----:B--2---:R-:W-:-:S05]  /*3b40*/  VIADD R4, R4, UR6 ;  /* 0x0000000604047c36 */ /* 0x004fca0008000000 */
[----:B------:R1:W-:Y:S02]  /*3b50*/  STS [R7+0x98], R4 ;  /* 0x0000980407007388 */ /* 0x0003e40000000800 */
.L_x_533:
[----:B0-----:R-:W-:Y:S05]  /*3b60*/  BSYNC.RECONVERGENT B2 ;  /* 0x0000000000027941 */ /* 0x001fea0003800200 */
.L_x_532:
[----:B------:R-:W-:Y:S01]  /*3b70*/  BAR.SYNC.DEFER_BLOCKING 0x0 ;  /* 0x0000000000007b1d */ /* 0x000fe20000010000 */
[----:B------:R-:W-:Y:S01]  /*3b80*/  @P1 ISETP.GE.U32.AND P0, PT, R17, R12, PT ;  /* 0x0000000c1100120c */ /* 0x000fe20003f06070 */
[----:B-1----:R-:W-:-:S03]  /*3b90*/  IMAD.U32 R4, RZ, RZ, UR7 ;  /* 0x00000007ff047e24 */ /* 0x002fc6000f8e00ff */
[----:B------:R-:W-:-:S04]  /*3ba0*/  @P1 ISETP.GE.AND.EX P0, PT, R16, R15, PT, P0 ;  /* 0x0000000f1000120c */ /* 0x000fc80003f06300 */
[----:B------:R-:W-:-:S04]  /*3bb0*/  @P1 FSETP.LT.OR P0, PT, R10, R13, !P0 ;  /* 0x0000000d0a00120b */ /* 0x000fc80004701400 */
[----:B------:R-:W-:Y:S02]  /*3bc0*/  @P1 FSEL R10, R13, R10, P0 ;  /* 0x0000000a0d0a1208 */ /* 0x000fe40000000000 */
[----:B------:R-:W-:Y:S02]  /*3bd0*/  @P1 SEL R12, R17, R12, P0 ;  /* 0x0000000c110c1207 */ /* 0x000fe40000000000 */
[----:B-----5:R-:W-:Y:S02]  /*3be0*/  FSETP.GEU.AND P2, PT, R10, R3, PT ;  /* 0x000000030a00720b */ /* 0x020fe40003f4e000 */
[----:B------:R-:W-:Y:S01]  /*3bf0*/  @P1 SEL R15, R16, R15, P0 ;  /* 0x0000000f100f1207 */ /* 0x000fe20000000000 */
[----:B------:R-:W0:Y:S10]  /*3c00*/  LDS R11, [R7+0x98] ;  /* 0x00009800070b7984 */ /* 0x000e340000000800 */
        /* <DEDUP_REMOVED lines=8> */
[----:B------:R-:W-:Y:S02]  /*3c90*/  IMAD.MOV.U32 R23, RZ, RZ, R6 ;  /* 0x000000ffff177224 */ /* 0x000fe400078e0006 */
[----:B0-----:R-:W-:-:S05]  /*3ca0*/  VIADD R13, R11, 0x500 ;  /* 0x000005000b0d7836 */ /* 0x001fca0000000000 */
[----:B------:R-:W-:-:S13]  /*3cb0*/  ISETP.GT.AND P0, PT, R13, R4, PT ;  /* 0x000000040d00720c */ /* 0x000fda0003f04270 */
[----:B------:R-:W-:Y:S05]  /*3cc0*/  @!P0 BRA `(.L_x_534) ;  /* 0xfffffff800d08947 */ /* 0x000fea000383ffff */
[----:B------:R-:W-:Y:S05]  /*3cd0*/  BSYNC.RECONVERGENT B1 ;  /* 0x0000000000017941 */ /* 0x000fea0003800200 */
.L_x_531:
[----:B------:R-:W-:Y:S01]  /*3ce0*/  ISETP.GE.AND P0, PT, R11, R4, PT ;  /* 0x000000040b00720c */ /* 0x000fe20003f06270 */
[----:B------:R-:W0:Y:S01]  /*3cf0*/  LDCU.64 UR6, c[0x0][0x388] ;  /* 0x00007100ff0677ac */ /* 0x000e220008000a00 */
[----:B------:R-:W-:Y:S01]  /*3d00*/  BSSY.RECONVERGENT B1, `(.L_x_528) ;  /* 0x0000097000017945 */ /* 0x000fe20003800200 */
[----:B------:R-:W1:Y:S10]  /*3d10*/  LDCU.64 UR4, c[0x0][0x388] ;  /* 0x00007100ff0477ac */ /* 0x000e740008000a00 */
[----:B------:R-:W-:Y:S05]  /*3d20*/  @P0 BRA `(.L_x_535) ;  /* 0x0000000800500947 */ /* 0x000fea0003800000 */
[----:B------:R-:W-:-:S05]  /*3d30*/  IMAD.IADD R7, R4, 0x1, -R11 ;  /* 0x0000000104077824 */ /* 0x000fca00078e0a0b */
[----:B------:R-:W-:-:S13]  /*3d40*/  ISETP.GE.AND P0, PT, R2, R7, PT ;  /* 0x000000070200720c */ /* 0x000fda0003f06270 */
[----:B------:R-:W-:Y:S05]  /*3d50*/  @P0 BRA `(.L_x_535) ;  /* 0x0000000800440947 */ /* 0x000fea0003800000 */
[----:B------:R-:W-:Y:S01]  /*3d60*/  LOP3.LUT R8, RZ, R2, RZ, 0x33, !PT ;  /* 0x00000002ff087212 */ /* 0x000fe200078e33ff */
[----:B------:R-:W-:Y:S03]  /*3d70*/  BSSY.RECONVERGENT B2, `(.L_x_536) ;  /* 0x000002a000027945 */ /* 0x000fe60003800200 */
[----:B------:R-:W-:-:S04]  /*3d80*/  IADD3 R14, PT, PT, -R11, R4, R8 ;  /* 0x000000040b0e7210 */ /* 0x000fc80007ffe108 */
[----:B------:R-:W-:-:S04]  /*3d90*/  LOP3.LUT R4, R14, 0x300, RZ, 0xc0, !PT ;  /* 0x000003000e047812 */ /* 0x000fc800078ec0ff */
[----:B------:R-:W-:Y:S01]  /*3da0*/  ISETP.NE.AND P0, PT, R4, 0x300, PT ;  /* 0x000003000400780c */ /* 0x000fe20003f05270 */
[----:B------:R-:W-:-:S12]  /*3db0*/  IMAD.MOV.U32 R4, RZ, RZ, R2 ;  /* 0x000000ffff047224 */ /* 0x000fd800078e0002 */
[----:B------:R-:W-:Y:S05]  /*3dc0*/  @!P0 BRA `(.L_x_537) ;  /* 0x0000000000908947 */ /* 0x000fea0003800000 */
[----:B------:R-:W2:Y:S01]  /*3dd0*/  LDC.64 R8, c[0x0][0x380] ;  /* 0x0000e000ff087b82 */ /* 0x000ea20000000a00 */
[----:B------:R-:W-:Y:S01]  /*3de0*/  LEA.HI R4, R14, 0x1, RZ, 0x18 ;  /* 0x000000010e047811 */ /* 0x000fe200078fc0ff */
[----:B------:R-:W-:-:S03]  /*3df0*/  IMAD.IADD R15, R2, 0x1, R11 ;  /* 0x00000001020f7824 */ /* 0x000fc600078e020b */
[----:B------:R-:W-:Y:S01]  /*3e00*/  LOP3.LUT R10, R4, 0x3, RZ, 0xc0, !PT ;  /* 0x00000003040a7812 */ /* 0x000fe200078ec0ff */
[----:B------:R-:W-:-:S04]  /*3e10*/  IMAD.MOV.U32 R4, RZ, RZ, R2 ;  /* 0x000000ffff047224 */ /* 0x000fc800078e0002 */
[----:B------:R-:W-:-:S07]  /*3e20*/  IMAD.MOV R10, RZ, RZ, -R10 ;  /* 0x000000ffff0a7224 */ /* 0x000fce00078e0a0a */
.L_x_540:
[----:B--2---:R-:W-:-:S06]  /*3e30*/  IMAD.WIDE R12, R15, 0x4, R8 ;  /* 0x000000040f0c7825 */ /* 0x004fcc00078e0208 */
[----:B------:R-:W2:Y:S01]  /*3e40*/  LDG.E R13, desc[UR10][R12.64] ;  /* 0x0000000a0c0d7981 */ /* 0x000ea2000c1e1900 */
[C---:B-1----:R-:W-:Y:S01]  /*3e50*/  IADD3 R19, P1, PT, R15.reuse, UR4, RZ ;  /* 0x000000040f137c10 */ /* 0x042fe2000ff3e0ff */
[----:B------:R-:W-:Y:S01]  /*3e60*/  VIADD R10, R10, 0x1 ;  /* 0x000000010a0a7836 */ /* 0x000fe20000000000 */
[----:B------:R-:W-:Y:S01]  /*3e70*/  BSSY.RECONVERGENT B3, `(.L_x_538) ;  /* 0x0000016000037945 */ /* 0x000fe20003800200 */
[----:B------:R-:W-:Y:S01]  /*3e80*/  IMAD.MOV.U32 R16, RZ, RZ, R5 ;  /* 0x000000ffff107224 */ /* 0x000fe200078e0005 */
[----:B------:R-:W-:Y:S01]  /*3e90*/  LEA.HI.X.SX32 R20, R15, UR5, 0x1, P1 ;  /* 0x000000050f147c11 */ /* 0x000fe200088f0eff */
[----:B------:R-:W-:Y:S01]  /*3ea0*/  IMAD.MOV.U32 R17, RZ, RZ, R6 ;  /* 0x000000ffff117224 */ /* 0x000fe200078e0006 */
[----:B------:R-:W-:Y:S01]  /*3eb0*/  ISETP.NE.AND P2, PT, R10, RZ, PT ;  /* 0x000000ff0a00720c */ /* 0x000fe20003f45270 */
[----:B------:R-:W-:Y:S02]  /*3ec0*/  IMAD.MOV.U32 R18, RZ, RZ, R3 ;  /* 0x000000ffff127224 */ /* 0x000fe400078e0003 */
        /* <DEDUP_REMOVED lines=16> */
.L_x_539:
[----:B0-----:R-:W-:Y:S05]  /*3fd0*/  BSYNC.RECONVERGENT B3 ;  /* 0x0000000000037941 */ /* 0x001fea0003800200 */
.L_x_538:
[----:B------:R-:W-:Y:S02]  /*3fe0*/  VIADD R4, R4, 0x100 ;  /* 0x0000010004047836 */ /* 0x000fe40000000000 */
[----:B------:R-:W-:Y:S01]  /*3ff0*/  VIADD R15, R15, 0x100 ;  /* 0x000001000f0f7836 */ /* 0x000fe20000000000 */
[----:B------:R-:W-:Y:S06]  /*4000*/  @P2 BRA `(.L_x_540) ;  /* 0xfffffffc00882947 */ /* 0x000fec000383ffff */
.L_x_537:
[----:B01----:R-:W-:Y:S05]  /*4010*/  BSYNC.RECONVERGENT B2 ;  /* 0x0000000000027941 */ /* 0x003fea0003800200 */
.L_x_536:
[----:B------:R-:W-:-:S13]  /*4020*/  ISETP.GE.U32.AND P0, PT, R14, 0x300, PT ;  /* 0x000003000e00780c */ /* 0x000fda0003f06070 */
[----:B------:R-:W-:Y:S05]  /*4030*/  @!P0 BRA `(.L_x_535) ;  /* 0x00000004008c8947 */ /* 0x000fea0003800000 */
[----:B------:R-:W0:Y:S01]  /*4040*/  LDC.64 R8, c[0x0][0x380] ;  /* 0x0000e000ff087b82 */ /* 0x000e220000000a00 */
[----:B------:R-:W-:-:S04]  /*4050*/  IMAD.IADD R11, R4, 0x1, R11 ;  /* 0x00000001040b7824 */ /* 0x000fc800078e020b */
[C---:B------:R-:W-:Y:S02]  /*4060*/  VIADD R20, R11.reuse, 0x100 ;  /* 0x000001000b147836 */ /* 0x040fe40000000000 */
[C---:B------:R-:W-:Y:S02]  /*4070*/  VIADD R19, R11.reuse, 0x200 ;  /* 0x000002000b137836 */ /* 0x040fe40000000000 */
[----:B------:R-:W-:Y:S01]  /*4080*/  VIADD R18, R11, 0x300 ;  /* 0x000003000b127836 */ /* 0x000fe20000000000 */
[----:B0-----:R-:W-:-:S05]  /*4090*/  IADD3 R8, P0, PT, R8, 0x800, RZ ;  /* 0x0000080008087810 */ /* 0x001fca0007f1e0ff */
[----:B------:R-:W-:-:S08]  /*40a0*/  IMAD.X R9, RZ, RZ, R9, P0 ;  /* 0x000000ffff097224 */ /* 0x000fd000000e0609 */
.L_x_549:
[----:B------:R-:W-:-:S05]  /*40b0*/  IMAD.WIDE R14, R11, 0x4, R8 ;  /* 0x000000040b0e7825 */ /* 0x000fca00078e0208 */
[----:B------:R-:W2:Y:S04]  /*40c0*/  LDG.E R24, desc[UR10][R14.64+-0x800] ;  /* 0xfff8000a0e187981 */ /* 0x000ea8000c1e1900 */
[----:B------:R0:W5:Y:S04]  /*40d0*/  LDG.E R26, desc[UR10][R14.64+-0x400] ;  /* 0xfffc000a0e1a7981 */ /* 0x000168000c1e1900 */
        /* <DEDUP_REMOVED lines=21> */
.L_x_542:
[----:B------:R-:W-:Y:S05]  /*4230*/  BSYNC.RECONVERGENT B2 ;  /* 0x0000000000027941 */ /* 0x000fea0003800200 */
.L_x_541:
        /* <DEDUP_REMOVED lines=19> */
.L_x_544:
[----:B------:R-:W-:Y:S05]  /*4370*/  BSYNC.RECONVERGENT B2 ;  /* 0x0000000000027941 */ /* 0x000fea0003800200 */
.L_x_543:
[----:B------:R-:W-:Y:S01]  /*4380*/  FSETP.GEU.AND P0, PT, R3, R10, PT ;  /* 0x0000000a0300720b */ /* 0x000fe20003f0e000 */
[----:B------:R-:W-:Y:S01]  /*4390*/  BSSY.RECONVERGENT B2, `(.L_x_545) ;  /* 0x0000013000027945 */ /* 0x000fe20003800200 */
[C---:B------:R-:W-:Y:S01]  /*43a0*/  IADD3 R16, P1, PT, R19.reuse, UR6, RZ ;  /* 0x0000000613107c10 */ /* 0x040fe2000ff3e0ff */
        /* <DEDUP_REMOVED lines=17> */
.L_x_546:
[----:B------:R-:W-:Y:S05]  /*44c0*/  BSYNC.RECONVERGENT B2 ;  /* 0x0000000000027941 */ /* 0x000fea0003800200 */
.L_x_545:
        /* <DEDUP_REMOVED lines=18> */
.L_x_548:
[----:B------:R-:W-:Y:S05]  /*45f0*/  BSYNC.RECONVERGENT B2 ;  /* 0x0000000000027941 */ /* 0x000fea0003800200 */
.L_x_547:
[----:B------:R-:W-:Y:S02]  /*4600*/  VIADD R4, R4, 0x400 ;  /* 0x0000040004047836 */ /* 0x000fe40000000000 */
[----:B------:R-:W-:Y:S02]  /*4610*/  VIADD R20, R20, 0x400 ;  /* 0x0000040014147836 */ /* 0x000fe40000000000 */
[----:B------:R-:W-:Y:S01]  /*4620*/  VIADD R19, R19, 0x400 ;  /* 0x0000040013137836 */ /* 0x000fe20000000000 */
[----:B------:R-:W-:Y:S01]  /*4630*/  ISETP.GE.AND P0, PT, R4, R7, PT ;  /* 0x000000070400720c */ /* 0x000fe20003f06270 */
[----:B------:R-:W-:Y:S02]  /*4640*/  VIADD R18, R18, 0x400 ;  /* 0x0000040012127836 */ /* 0x000fe40000000000 */
[----:B------:R-:W-:-:S10]  /*4650*/  VIADD R11, R11, 0x400 ;  /* 0x000004000b0b7836 */ /* 0x000fd40000000000 */
[----:B------:R-:W-:Y:S05]  /*4660*/  @!P0 BRA `(.L_x_549) ;  /* 0xfffffff800908947 */ /* 0x000fea000383ffff */
.L_x_535:
[----:B01----:R-:W-:Y:S05]  /*4670*/  BSYNC.RECONVERGENT B1 ;  /* 0x0000000000017941 */ /* 0x003fea0003800200 */
.L_x_528:
        /* <DEDUP_REMOVED lines=31> */
.L_x_551:
[----:B------:R-:W-:Y:S05]  /*4870*/  BSYNC.RECONVERGENT B1 ;  /* 0x0000000000017941 */ /* 0x000fea0003800200 */
.L_x_550:
        /* <DEDUP_REMOVED lines=24> */
.L_x_553:
[----:B------:R-:W-:Y:S05]  /*4a00*/  BSYNC.RECONVERGENT B1 ;  /* 0x0000000000017941 */ /* 0x000fea0003800200 */
.L_x_552:
[----:B---3--:R3:W4:Y:S01]  /*4a10*/  SHFL.DOWN PT, R10, R3, 0x4, 0x1f ;  /* 0x08801f00030a7f89 */ /* 0x00872200000e0000 */
[----:B------:R-:W-:Y:S01]  /*4a20*/  BSSY.RECONVERGENT B1, `(.L_x_554) ;  /* 0x0000017000017945 */ /* 0x000fe20003800200 */
[----:B0-----:R-:W-:Y:S02]  /*4a30*/  IMAD.MOV.U32 R4, RZ, RZ, R3 ;  /* 0x000000ffff047224 */ /* 0x001fe400078e0003 */
[----:B------:R3:W0:Y:S01]  /*4a40*/  SHFL.DOWN PT, R12, R5, 0x4, 0x1f ;  /* 0x08801f00050c7f89 */ /* 0x00062200000e0000 */
[----:B--2---:R-:W-:Y:S02]  /*4a50*/  IMAD.MOV.U32 R6, RZ, RZ, R5 ;  /* 0x000000ffff067224 */ /* 0x004fe400078e0005 */
[----:B------:R-:W-:Y:S01]  /*4a60*/  IMAD.MOV.U32 R7, RZ, RZ, R8 ;  /* 0x000000ffff077224 */ /* 0x000fe200078e0008 */
[----:B------:R3:W2:Y:S01]  /*4a70*/  SHFL.DOWN PT, R9, R8, 0x4, 0x1f ;  /* 0x08801f0008097f89 */ /* 0x0006a200000e0000 */
        /* <DEDUP_REMOVED lines=17> */
.L_x_555:
[----:B------:R-:W-:Y:S05]  /*4b90*/  BSYNC.RECONVERGENT B1 ;  /* 0x0000000000017941 */ /* 0x000fea0003800200 */
.L_x_554:
[----:B-1----:R1:W0:Y:S01]  /*4ba0*/  SHFL.DOWN PT, R11, R4, 0x8, 0x1f ;  /* 0x09001f00040b7f89 */ /* 0x00222200000e0000 */
[----:B------:R-:W-:Y:S01]  /*4bb0*/  BSSY.RECONVERGENT B1, `(.L_x_556) ;  /* 0x0000017000017945 */ /* 0x000fe20003800200 */
[----:B---3--:R-:W-:Y:S02]  /*4bc0*/  IMAD.MOV.U32 R3, RZ, RZ, R4 ;  /* 0x000000ffff037224 */ /* 0x008fe400078e0004 */
[----:B------:R1:W3:Y:S01]  /*4bd0*/  SHFL.DOWN PT, R13, R6, 0x8, 0x1f ;  /* 0x09001f00060d7f89 */ /* 0x0002e200000e0000 */
[----:B------:R-:W-:Y:S02]  /*4be0*/  IMAD.MOV.U32 R5, RZ, RZ, R6 ;  /* 0x000000ffff057224 */ /* 0x000fe400078e0006 */
[----:B--2---:R-:W-:Y:S01]  /*4bf0*/  IMAD.MOV.U32 R9, RZ, RZ, R7 ;  /* 0x000000ffff097224 */ /* 0x004fe200078e0007 */
[----:B------:R1:W2:Y:S01]  /*4c00*/  SHFL.DOWN PT, R8, R7, 0x8, 0x1f ;  /* 0x09001f0007087f89 */ /* 0x0002a200000e0000 */
[----:B------:R-:W-:Y:S05]  /*4c10*/  @P4 BRA `(.L_x_557) ;  /* 0x0000000000404947 */ /* 0x000fea0003800000 */
[----:B0-----:R-:W-:Y:S01]  /*4c20*/  FSETP.GEU.AND P0, PT, R4, R11, PT ;  /* 0x0000000b0400720b */ /* 0x001fe20003f0e000 */
[----:B------:R-:W-:Y:S02]  /*4c30*/  IMAD.MOV.U32 R3, RZ, RZ, R11 ;  /* 0x000000ffff037224 */ /* 0x000fe400078e000b */
[----:B---3--:R-:W-:Y:S02]  /*4c40*/  IMAD.MOV.U32 R5, RZ, RZ, R13 ;  /* 0x000000ffff057224 */ /* 0x008fe400078e000d */
        /* <DEDUP_REMOVED lines=13> */
.L_x_557:
[----:B------:R-:W-:Y:S05]  /*4d20*/  BSYNC.RECONVERGENT B1 ;  /* 0x0000000000017941 */ /* 0x000fea0003800200 */
.L_x_556:
[----:B-1----:R1:W1:Y:S01]  /*4d30*/  SHFL.DOWN PT, R4, R3, 0x10, 0x1f ;  /* 0x0a001f0003047f89 */ /* 0x00226200000e0000 */
[----:B------:R-:W-:Y:S01]  /*4d40*/  BSSY.RECONVERGENT B1, `(.L_x_558) ;  /* 0x0000017000017945 */ /* 0x000fe20003800200 */
[----:B------:R-:W-:Y:S02]  /*4d50*/  IMAD.MOV.U32 R6, RZ, RZ, R3 ;  /* 0x000000ffff067224 */ /* 0x000fe400078e0003 */
[----:B----4-:R4:W1:Y:S01]  /*4d60*/  SHFL.DOWN PT, R10, R5, 0x10, 0x1f ;  /* 0x0a001f00050a7f89 */ /* 0x01086200000e0000 */
[----:B------:R-:W-:Y:S02]  /*4d70*/  IMAD.MOV.U32 R7, RZ, RZ, R5 ;  /* 0x000000ffff077224 */ /* 0x000fe400078e0005 */
[----:B--2---:R-:W-:Y:S01]  /*4d80*/  IMAD.MOV.U32 R8, RZ, RZ, R9 ;  /* 0x000000ffff087224 */ /* 0x004fe200078e0009 */
[----:B0-----:R4:W0:Y:S01]  /*4d90*/  SHFL.DOWN PT, R12, R9, 0x10, 0x1f ;  /* 0x0a001f00090c7f89 */ /* 0x00182200000e0000 */
        /* <DEDUP_REMOVED lines=17> */
.L_x_559:
[----:B------:R-:W-:Y:S05]  /*4eb0*/  BSYNC.RECONVERGENT B1 ;  /* 0x0000000000017941 */ /* 0x000fea0003800200 */
.L_x_558:
[----:B------:R-:W-:Y:S04]  /*4ec0*/  BSSY.RECONVERGENT B1, `(.L_x_560) ;  /* 0x000000c000017945 */ /* 0x000fe80003800200 */
[----:B------:R-:W-:Y:S05]  /*4ed0*/  @P2 BRA `(.L_x_561) ;  /* 0x0000000000282947 */ /* 0x000fea0003800000 */
[----:B----4-:R-:W2:Y:S01]  /*4ee0*/  S2R R5, SR_CgaCtaId ;  /* 0x0000000000057919 */ /* 0x010ea20000008800 */
[----:B-1----:R-:W-:Y:S02]  /*4ef0*/  MOV R4, 0x400 ;  /* 0x0000040000047802 */ /* 0x002fe40000000f00 */
[----:B------:R-:W-:-:S04]  /*4f00*/  SHF.R.U32.HI R3, RZ, 0x1, R2 ;  /* 0x00000001ff037819 */ /* 0x000fc80000011602 */
[----:B------:R-:W-:Y:S02]  /*4f10*/  LOP3.LUT R3, R3, 0x1f0, RZ, 0xc0, !PT ;  /* 0x000001f003037812 */ /* 0x000fe400078ec0ff */
[----:B--2---:R-:W-:Y:S01]  /*4f20*/  LEA R4, R5, R4, 0x18 ;  /* 0x0000000405047211 */ /* 0x004fe200078ec0ff */
[----:B------:R-:W-:-:S04]  /*4f30*/  IMAD.MOV.U32 R5, RZ, RZ, R8 ;  /* 0x000000ffff057224 */ /* 0x000fc800078e0008 */
[----:B------:R-:W-:Y:S02]  /*4f40*/  IMAD.IADD R3, R3, 0x1, R4 ;  /* 0x0000000103037824 */ /* 0x000fe400078e0204 */
[----:B------:R-:W-:-:S03]  /*4f50*/  IMAD.MOV.U32 R4, RZ, RZ, R7 ;  /* 0x000000ffff047224 */ /* 0x000fc600078e0007 */
[----:B------:R2:W-:Y:S04]  /*4f60*/  STS [R3+0x8], R6 ;  /* 0x0000080603007388 */ /* 0x0005e80000000800 */
[----:B------:R2:W-:Y:S02]  /*4f70*/  STS.64 [R3+0x10], R4 ;  /* 0x0000100403007388 */ /* 0x0005e40000000a00 */
.L_x_561:
[----:B------:R-:W-:Y:S05]  /*4f80*/  BSYNC.RECONVERGENT B1 ;  /* 0x0000000000017941 */ /* 0x000fea0003800200 */
.L_x_560:
        /* <DEDUP_REMOVED lines=27> */
.L_x_563:
[----:B------:R-:W-:Y:S05]  /*5140*/  BSYNC.RECONVERGENT B1 ;  /* 0x0000000000017941 */ /* 0x000fea0003800200 */
.L_x_562:
        /* <DEDUP_REMOVED lines=27> */
.L_x_565:
[----:B------:R-:W-:Y:S05]  /*5300*/  BSYNC.RECONVERGENT B1 ;  /* 0x0000000000017941 */ /* 0x000fea0003800200 */
.L_x_564:
        /* <DEDUP_REMOVED lines=17> */
.L_x_567:
[----:B------:R-:W-:Y:S05]  /*5420*/  BSYNC.RECONVERGENT B1 ;  /* 0x0000000000017941 */ /* 0x000fea0003800200 */
.L_x_566:
        /* <DEDUP_REMOVED lines=17> */
.L_x_569:
[----:B------:R-:W-:Y:S05]  /*5540*/  BSYNC.RECONVERGENT B1 ;  /* 0x0000000000017941 */ /* 0x000fea0003800200 */
.L_x_568:
        /* <DEDUP_REMOVED lines=17> */
.L_x_571:
[----:B------:R-:W-:Y:S05]  /*5660*/  BSYNC.RECONVERGENT B1 ;  /* 0x0000000000017941 */ /* 0x000fea0003800200 */
.L_x_570:
        /* <DEDUP_REMOVED lines=17> */
.L_x_573:
[----:B------:R-:W-:Y:S05]  /*5780*/  BSYNC.RECONVERGENT B1 ;  /* 0x0000000000017941 */ /* 0x000fea0003800200 */
.L_x_572:
        /* <DEDUP_REMOVED lines=16> */
.L_x_491:
[----:B------:R-:W-:Y:S05]  /*5890*/  BSYNC.RECONVERGENT B0 ;  /* 0x0000000000007941 */ /* 0x000fea0003800200 */
.L_x_458:
[----:B------:R-:W-:Y:S05]  /*58a0*/  @P2 EXIT ;  /* 0x000000000000294d */ /* 0x000fea0003800000 */
[----:B-1234-:R-:W1:Y:S01]  /*58b0*/  LDC.64 R2, c[0x0][0x390] ;  /* 0x0000e400ff027b82 */ /* 0x01ee620000000a00 */
[----:B0-----:R-:W-:Y:S02]  /*58c0*/  IMAD.MOV.U32 R9, RZ, RZ, R8 ;  /* 0x000000ffff097224 */ /* 0x001fe400078e0008 */
[----:B------:R-:W-:Y:S02]  /*58d0*/  IMAD.MOV.U32 R8, RZ, RZ, R7 ;  /* 0x000000ffff087224 */ /* 0x000fe400078e0007 */
[----:B-1----:R-:W-:-:S05]  /*58e0*/  IMAD.WIDE.U32 R2, R0, 0x10, R2 ;  /* 0x0000001000027825 */ /* 0x002fca00078e0002 */
[----:B------:R-:W-:Y:S04]  /*58f0*/  STG.E.64 desc[UR10][R2.64+0x8], R8 ;  /* 0x0000080802007986 */ /* 0x000fe8000c101b0a */
[----:B------:R-:W-:Y:S01]  /*5900*/  STG.E desc[UR10][R2.64], R6 ;  /* 0x0000000602007986 */ /* 0x000fe2000c10190a */
[----:B------:R-:W-:Y:S05]  /*5910*/  EXIT ;  /* 0x000000000000794d */ /* 0x000fea0003800000 */
.L_x_574:
        /* <DEDUP_REMOVED lines=14> */
.L_x_1802:


//--------------------- .text._ZN6thrust24THRUST_300001_SM_1000_NS8cuda_cub4core6detail13_kernel_agentINS1_8__reduce11ReduceAgentINS0_12zip_iteratorIN4cuda3std3__45tupleIJPKfNS0_17counting_iteratorIlNS0_11use_defaultESF_SF_EEEEEEEPNSB_IJflEEESJ_iNS1_9__extrema9arg_max_fIflNSA_4lessIfEEEEEEJSI_SK_iSP_EEEvDpT0_ --------------------------
	.section	.text._ZN6thrust24THRUST_300001_SM_1000_NS8cuda_cub4core6detail13_kernel_agentINS1_8__reduce11ReduceAgentINS0_12zip_iteratorIN4cuda3std3__45tupleIJPKfNS0_17counting_iteratorIlNS0_11use_defaultESF_SF_EEEEEEEPNSB_IJflEEESJ_iNS1_9__extrema9arg_max_fIflNSA_4lessIfEEEEEEJSI_SK_iSP_EEEvDpT0_,"ax",@progbits
	.align	128
        .global         _ZN6thrust24THRUST_300001_SM_1000_NS8cuda_cub4core6detail13_kernel_agentINS1_8__reduce11ReduceAgentINS0_12zip_iteratorIN4cuda3std3__45tupleIJPKfNS0_17counting_iteratorIlNS0_11use_defaultESF_SF_EEEEEEEPNSB_IJflEEESJ_iNS1_9__extrema9arg_max_fIflNSA_4lessIfEEEEEEJSI_SK_iSP_EEEvDpT0_
        .type           _ZN6thrust24THRUST_300001_SM_1000_NS8cuda_cub4core6detail13_kernel_agentINS1_8__reduce11ReduceAgentINS0_12zip_iteratorIN4cuda3std3__45tupleIJPKfNS0_17counting_iteratorIlNS0_11use_defaultESF_SF_EEEEEEEPNSB_IJflEEESJ_iNS1_9__extrema9arg_max_fIflNSA_4lessIfEEEEEEJSI_SK_iSP_EEEvDpT0_,@function
        .size           _ZN6thrust24THRUST_300001_SM_1000_NS8cuda_cub4core6detail13_kernel_agentINS1_8__reduce11ReduceAgentINS0_12zip_iteratorIN4cuda3std3__45tupleIJPKfNS0_17counting_iteratorIlNS0_11use_defaultESF_SF_EEEEEEEPNSB_IJflEEESJ_iNS1_9__extrema9arg_max_fIflNSA_4lessIfEEEEEEJSI_SK_iSP_EEEvDpT0_,(.L_x_1803 - _ZN6thrust24THRUST_300001_SM_1000_NS8cuda_cub4core6detail13_kernel_agentINS1_8__reduce11ReduceAgentINS0_12zip_iteratorIN4cuda3std3__45tupleIJPKfNS0_17counting_iteratorIlNS0_11use_defaultESF_SF_EEEEEEEPNSB_IJflEEESJ_iNS1_9__extrema9arg_max_fIflNSA_4lessIfEEEEEEJSI_SK_iSP_EEEvDpT0_)
        .other          _ZN6thrust24THRUST_300001_SM_1000_NS8cuda_cub4core6detail13_kernel_agentINS1_8__reduce11ReduceAgentINS0_12zip_iteratorIN4cuda3std3__45tupleIJPKfNS0_17counting_iteratorIlNS0_11use_defaultESF_SF_EEEEEEEPNSB_IJflEEESJ_iNS1_9__extrema9arg_max_fIflNSA_4lessIfEEEEEEJSI_SK_iSP_EEEvDpT0_,@"STO_CUDA_ENTRY STV_DEFAULT"
_ZN6thrust24THRUST_300001_SM_1000_NS8cuda_cub4core6detail13_kernel_agentINS1_8__reduce11ReduceAgentINS0_12zip_iteratorIN4cuda3std3__45tupleIJPKfNS0_17counting_iteratorIlNS0_11use_defaultESF_SF_EEEEEEEPNSB_IJflEEESJ_iNS1_9__extrema9arg_max_fIflNSA_4lessIfEEEEEEJSI_SK_iSP_EEEvDpT0_:
.text._ZN6thrust24THRUST_300001_SM_1000_NS8cuda_cub4core6detail13_kernel_agentINS1_8__reduce11ReduceAgentINS0_12zip_iteratorIN4cuda3std3__45tupleIJPKfNS0_17counting_iteratorIlNS0_11use_defaultESF_SF_EEEEEEEPNSB_IJflEEESJ_iNS1_9__extrema9arg_max_fIflNSA_4lessIfEEEEEEJSI_SK_iSP_EEEvDpT0_:
        /* <DEDUP_REMOVED lines=23> */
.L_x_578:
[----:B0-----:R-:W-:Y:S05]  /*0170*/  BSYNC.RECONVERGENT B1 ;  /* 0x0000000000017941 */ /* 0x001fea0003800200 */
.L_x_577:
        /* <DEDUP_REMOVED lines=17> */
.L_x_585:
        /* <DEDUP_REMOVED lines=24> */
.L_x_584:
[----:B------:R-:W-:Y:S05]  /*0410*/  BSYNC.RECONVERGENT B3 ;  /* 0x0000000000037941 */ /* 0x000fea0003800200 */
.L_x_583:
[----:B------:R-:W-:Y:S01]  /*0420*/  IADD3 R5, P0, PT, R5, 0x100, RZ ;  /* 0x0000010005057810 */ /* 0x000fe20007f1e0ff */
[----:B------:R-:W-:Y:S02]  /*0430*/  VIADD R9, R9, 0x100 ;  /* 0x0000010009097836 */ /* 0x000fe40000000000 */
[----:B------:R-:W-:Y:S02]  /*0440*/  IMAD.X R3, RZ, RZ, R3, P3 ;  /* 0x000000ffff037224 */ /* 0x000fe400018e0603 */
[----:B------:R-:W-:Y:S01]  /*0450*/  IMAD.X R10, RZ, RZ, R10, P0 ;  /* 0x000000ffff0a7224 */ /* 0x000fe200000e060a */
[----:B------:R-:W-:Y:S07]  /*0460*/  @P2 BRA `(.L_x_585) ;  /* 0xfffffffc00882947 */ /* 0x000fee000383ffff */
.L_x_582:
[----:B------:R-:W-:Y:S05]  /*0470*/  BSYNC.RECONVERGENT B2 ;  /* 0x0000000000027941 */ /* 0x000fea0003800200 */
.L_x_581:
[----:B------:R-:W-:-:S13]  /*0480*/  ISETP.GE.U32.AND P0, PT, R11, 0x300, PT ;  /* 0x000003000b00780c */ /* 0x000fda0003f06070 */
[----:B------:R-:W-:Y:S05]  /*0490*/  @!P0 BRA `(.L_x_580) ;  /* 0x00000004007c8947 */ /* 0x000fea0003800000 */
[----:B------:R-:W0:Y:S01]  /*04a0*/  LDC.64 R4, c[0x0][0x380] ;  /* 0x0000e000ff047b82 */ /* 0x000e220000000a00 */
[----:B------:R-:W-:-:S07]  /*04b0*/  VIADD R10, R9, 0x200 ;  /* 0x00000200090a7836 */ /* 0x000fce0000000000 */
[----:B------:R-:W1:Y:S02]  /*04c0*/  LDC.64 R2, c[0x0][0x388] ;  /* 0x0000e200ff027b82 */ /* 0x000e640000000a00 */
.L_x_594:
        /* <DEDUP_REMOVED lines=26> */
.L_x_587:
[----:B------:R-:W-:Y:S05]  /*0670*/  BSYNC.RECONVERGENT B2 ;  /* 0x0000000000027941 */ /* 0x000fea0003800200 */
.L_x_586:
        /* <DEDUP_REMOVED lines=20> */
.L_x_589:
[----:B------:R-:W-:Y:S05]  /*07c0*/  BSYNC.RECONVERGENT B2 ;  /* 0x0000000000027941 */ /* 0x000fea0003800200 */
.L_x_588:
        /* <DEDUP_REMOVED lines=20> */
.L_x_591:
[----:B------:R-:W-:Y:S05]  /*0910*/  BSYNC.RECONVERGENT B2 ;  /* 0x0000000000027941 */ /* 0x000fea0003800200 */
.L_x_590:
        /* <DEDUP_REMOVED lines=18> */
.L_x_593:
[----:B------:R-:W-:Y:S05]  /*0a40*/  BSYNC.RECONVERGENT B2 ;  /* 0x0000000000027941 */ /* 0x000fea0003800200 */
.L_x_592:
[C---:B------:R-:W-:Y:S02]  /*0a50*/  VIADD R9, R10.reuse, 0x200 ;  /* 0x000002000a097836 */ /* 0x040fe40000000000 */
[----:B------:R-:W-:-:S03]  /*0a60*/  VIADD R10, R10, 0x400 ;  /* 0x000004000a0a7836 */ /* 0x000fc60000000000 */
[----:B------:R-:W-:-:S13]  /*0a70*/  ISETP.GE.AND P0, PT, R9, UR5, PT ;  /* 0x0000000509007c0c */ /* 0x000fda000bf06270 */
[----:B------:R-:W-:Y:S05]  /*0a80*/  @!P0 BRA `(.L_x_594) ;  /* 0xfffffff800908947 */ /* 0x000fea000383ffff */
.L_x_580:
[----:B------:R-:W-:Y:S05]  /*0a90*/  BSYNC.RECONVERGENT B1 ;  /* 0x0000000000017941 */ /* 0x000fea0003800200 */
.L_x_579:
        /* <DEDUP_REMOVED lines=31> */
.L_x_597:
[----:B------:R-:W-:Y:S05]  /*0c90*/  BSYNC.RECONVERGENT B1 ;  /* 0x0000000000017941 */ /* 0x000fea0003800200 */
.L_x_596:
        /* <DEDUP_REMOVED lines=27> */
.L_x_599:
[----:B------:R-:W-:Y:S05]  /*0e50*/  BSYNC.RECONVERGENT B1 ;  /* 0x0000000000017941 */ /* 0x000fea0003800200 */
.L_x_598:
        /* <DEDUP_REMOVED lines=24> */
.L_x_601:
[----:B------:R-:W-:Y:S05]  /*0fe0*/  BSYNC.RECONVERGENT B1 ;  /* 0x0000000000017941 */ /* 0x000fea0003800200 */
.L_x_600:
        /* <DEDUP_REMOVED lines=24> */
.L_x_603:
[----:B------:R-:W-:Y:S05]  /*1170*/  BSYNC.RECONVERGENT B1 ;  /* 0x0000000000017941 */ /* 0x000fea0003800200 */
.L_x_602:
        /* <DEDUP_REMOVED lines=24> */
.L_x_605:
[----:B------:R-:W-:Y:S05]  /*1300*/  BSYNC.RECONVERGENT B1 ;  /* 0x0000000000017941 */ /* 0x000fea0003800200 */
.L_x_604:
        /* <DEDUP_REMOVED lines=12> */
.L_x_607:
[----:B------:R-:W-:Y:S05]  /*13d0*/  BSYNC.RECONVERGENT B1 ;  /* 0x0000000000017941 */ /* 0x000fea0003800200 */
.L_x_606:
        /* <DEDUP_REMOVED lines=27> */
.L_x_610:
[----:B------:R-:W-:Y:S05]  /*1590*/  BSYNC.RECONVERGENT B1 ;  /* 0x0000000000017941 */ /* 0x000fea0003800200 */
.L_x_609:
        /* <DEDUP_REMOVED lines=27> */
.L_x_612:
[----:B------:R-:W-:Y:S05]  /*1750*/  BSYNC.RECONVERGENT B1 ;  /* 0x0000000000017941 */ /* 0x000fea0003800200 */
.L_x_611:
        /* <DEDUP_REMOVED lines=17> */
.L_x_614:
[----:B------:R-:W-:Y:S05]  /*1870*/  BSYNC.RECONVERGENT B1 ;  /* 0x0000000000017941 */ /* 0x000fea0003800200 */
.L_x_613:
        /* <DEDUP_REMOVED lines=17> */
.L_x_616:
[----:B------:R-:W-:Y:S05]  /*1990*/  BSYNC.RECONVERGENT B1 ;  /* 0x0000000000017941 */ /* 0x000fea0003800200 */
.L_x_615:
        /* <DEDUP_REMOVED lines=17> */
.L_x_618:
[----:B------:R-:W-:Y:S05]  /*1ab0*/  BSYNC.RECONVERGENT B1 ;  /* 0x0000000000017941 */ /* 0x000fea0003800200 */
.L_x_617:
        /* <DEDUP_REMOVED lines=17> */
.L_x_620:
[----:B------:R-:W-:Y:S05]  /*1bd0*/  BSYNC.RECONVERGENT B1 ;  /* 0x0000000000017941 */ /* 0x000fea0003800200 */
.L_x_619:
        /* <DEDUP_REMOVED lines=18> */
.L_x_595:
        /* <DEDUP_REMOVED lines=40> */
.L_x_622:
[----:B------:R-:W-:Y:S05]  /*1f80*/  BSYNC.RECONVERGENT B1 ;  /* 0x0000000000017941 */ /* 0x000fea0003800200 */
.L_x_621:
        /* <DEDUP_REMOVED lines=25> */
.L_x_624:
[----:B------:R-:W-:Y:S05]  /*2120*/  BSYNC.RECONVERGENT B1 ;  /* 0x0000000000017941 */ /* 0x000fea0003800200 */
.L_x_623:
        /* <DEDUP_REMOVED lines=24> */
.L_x_626:
[----:B------:R-:W-:Y:S05]  /*22b0*/  BSYNC.RECONVERGENT B1 ;  /* 0x0000000000017941 */ /* 0x000fea0003800200 */
.L_x_625:
        /* <DEDUP_REMOVED lines=24> */
.L_x_628:
[----:B------:R-:W-:Y:S05]  /*2440*/  BSYNC.RECONVERGENT B1 ;  /* 0x0000000000017941 */ /* 0x000fea0003800200 */
.L_x_627:
        /* <DEDUP_REMOVED lines=24> */
.L_x_630:
[----:B------:R-:W-:Y:S05]  /*25d0*/  BSYNC.RECONVERGENT B1 ;  /* 0x0000000000017941 */ /* 0x000fea0003800200 */
.L_x_629:
        /* <DEDUP_REMOVED lines=12> */
.L_x_632:
[----:B------:R-:W-:Y:S05]  /*26a0*/  BSYNC.RECONVERGENT B1 ;  /* 0x0000000000017941 */ /* 0x000fea0003800200 */
.L_x_631:
        /* <DEDUP_REMOVED lines=30> */
.L_x_634:
[----:B------:R-:W-:Y:S05]  /*2890*/  BSYNC.RECONVERGENT B1 ;  /* 0x0000000000017941 */ /* 0x000fea0003800200 */
.L_x_633:
        /* <DEDUP_REMOVED lines=27> */
.L_x_636:
[----:B------:R-:W-:Y:S05]  /*2a50*/  BSYNC.RECONVERGENT B1 ;  /* 0x0000000000017941 */ /* 0x000fea0003800200 */
.L_x_635:
        /* <DEDUP_REMOVED lines=27> */
.L_x_638:
[----:B------:R-:W-:Y:S05]  /*2c10*/  BSYNC.RECONVERGENT B1 ;  /* 0x0000000000017941 */ /* 0x000fea0003800200 */
.L_x_637:
        /* <DEDUP_REMOVED lines=27> */
.L_x_640:
[----:B------:R-:W-:Y:S05]  /*2dd0*/  BSYNC.RECONVERGENT B1 ;  /* 0x0000000000017941 */ /* 0x000fea0003800200 */
.L_x_639:
        /* <DEDUP_REMOVED lines=27> */
.L_x_642:
[----:B------:R-:W-:Y:S05]  /*2f90*/  BSYNC.RECONVERGENT B1 ;  /* 0x0000000000017941 */ /* 0x000fea0003800200 */
.L_x_641:
        /* <DEDUP_REMOVED lines=27> */
.L_x_644:
[----:B------:R-:W-:Y:S05]  /*3150*/  BSYNC.RECONVERGENT B1 ;  /* 0x0000000000017941 */ /* 0x000fea0003800200 */
.L_x_643:
        /* <DEDUP_REMOVED lines=28> */
.L_x_576:
        /* <DEDUP_REMOVED lines=9> */
[----:B------:R-:W-:Y:S01]  /*33b0*/  VIADD R9, R0, 0x100 ;  /* 0x0000010000097836 */ /* 0x000fe20000000000 */
[----:B------:R-:W-:Y:S01]  /*33c0*/  UISETP.GE.U32.AND UP0, UPT, UR4, 0xa00, UPT ;  /* 0x00000a000400788c */ /* 0x000fe2000bf06070 */
[----:B---3--:R-:W-:-:S04]  /*33d0*/  FSETP.GEU.AND P0, PT, R4, R5, PT ;  /* 0x000000050400720b */ /* 0x008fc80003f0e000 */
[----:B------:R-:W-:Y:S01]  /*33e0*/  FSEL R4, R4, R5, P0 ;  /* 0x0000000504047208 */ /* 0x000fe20000000000 */
[----:B------:R-:W-:-:S03]  /*33f0*/  VIADD R5, R0, 0x200 ;  /* 0x0000020000057836 */ /* 0x000fc60000000000 */
[----:B----4-:R-:W-:-:S04]  /*3400*/  FSETP.GEU.AND P2, PT, R4, R7, PT ;  /* 0x000000070400720b */ /* 0x010fc80003f4e000 */
[----:B------:R-:W-:-:S04]  /*3410*/  FSEL R7, R4, R7, P2 ;  /* 0x0000000704077208 */ /* 0x000fc80001000000 */
[----:B-----5:R-:W-:-:S04]  /*3420*/  FSETP.GEU.AND P3, PT, R7, R8, PT ;  /* 0x000000080700720b */ /* 0x020fc80003f6e000 */
[----:B------:R-:W-:Y:S02]  /*3430*/  FSEL R7, R7, R8, P3 ;  /* 0x0000000807077208 */ /* 0x000fe40001800000 */
        /* <DEDUP_REMOVED lines=11> */
[----:B------:R-:W-:Y:S01]  /*34f0*/  @P1 SEL R8, R5, R8, P0 ;  /* 0x0000000805081207 */ /* 0x000fe20000000000 */
[----:B------:R-:W-:Y:S01]  /*3500*/  IMAD.MOV.U32 R5, RZ, RZ, 0x500 ;  /* 0x00000500ff057424 */ /* 0x000fe200078e00ff */
[----:B------:R-:W-:Y:S02]  /*3510*/  @P1 FSEL R6, R7, R6, P0 ;  /* 0x0000000607061208 */ /* 0x000fe40000000000 */
[----:B------:R-:W-:Y:S01]  /*3520*/  @P1 SEL R9, R4, R9, P0 ;  /* 0x0000000904091207 */ /* 0x000fe20000000000 */
[----:B------:R-:W-:Y:S06]  /*3530*/  BRA.U !UP0, `(.L_x_645) ;  /* 0x0000000508047547 */ /* 0x000fec000b800000 */
[----:B------:R-:W-:Y:S01]  /*3540*/  IMAD.MOV.U32 R10, RZ, RZ, R6 ;  /* 0x000000ffff0a7224 */ /* 0x000fe200078e0006 */
[----:B------:R-:W0:Y:S01]  /*3550*/  LDCU UR4, c[0x0][0x398] ;  /* 0x00007300ff0477ac */ /* 0x000e220008000800 */
[----:B------:R-:W-:Y:S02]  /*3560*/  IMAD.MOV.U32 R21, RZ, RZ, R8 ;  /* 0x000000ffff157224 */ /* 0x000fe400078e0008 */
[----:B------:R-:W-:Y:S01]  /*3570*/  IMAD.MOV.U32 R20, RZ, RZ, R9 ;  /* 0x000000ffff147224 */ /* 0x000fe200078e0009 */
[----:B------:R-:W1:Y:S01]  /*3580*/  LDCU.64 UR6, c[0x0][0x388] ;  /* 0x00007100ff0677ac */ /* 0x000e620008000a00 */
[----:B------:R-:W-:-:S07]  /*3590*/  IMAD.MOV.U32 R7, RZ, RZ, 0x500 ;  /* 0x00000500ff077424 */ /* 0x000fce00078e00ff */
.L_x_646:
[----:B------:R-:W-:-:S05]  /*35a0*/  IMAD.WIDE.U32 R4, R7, 0x4, R2 ;  /* 0x0000000407047825 */ /* 0x000fca00078e0002 */
[----:B------:R-:W2:Y:S04]  /*35b0*/  LDG.E R11, desc[UR8][R4.64] ;  /* 0x00000008040b7981 */ /* 0x000ea8000c1e1900 */
[----:B------:R-:W3:Y:S04]  /*35c0*/  LDG.E R12, desc[UR8][R4.64+0x400] ;  /* 0x00040008040c7981 */ /* 0x000ee8000c1e1900 */
[----:B------:R-:W4:Y:S04]  /*35d0*/  LDG.E R13, desc[UR8][R4.64+0x800] ;  /* 0x00080008040d7981 */ /* 0x000f28000c1e1900 */
[----:B------:R-:W5:Y:S04]  /*35e0*/  LDG.E R14, desc[UR8][R4.64+0xc00] ;  /* 0x000c0008040e7981 */ /* 0x000f68000c1e1900 */
[----:B------:R0:W5:Y:S01]  /*35f0*/  LDG.E R6, desc[UR8][R4.64+0x1000] ;  /* 0x0010000804067981 */ /* 0x000162000c1e1900 */
[----:B-1----:R-:W-:-:S04]  /*3600*/  IADD3 R18, P0, P1, R0, UR6, R7 ;  /* 0x0000000600127c10 */ /* 0x002fc8000f91e007 */
[----:B------:R-:W-:Y:S02]  /*3610*/  IADD3.X R19, PT, PT, RZ, UR7, RZ, P0, P1 ;  /* 0x00000007ff137c10 */ /* 0x000fe400087e24ff */
[C---:B------:R-:W-:Y:S02]  /*3620*/  IADD3 R17, P3, PT, R18.reuse, 0x100, RZ ;  /* 0x0000010012117810 */ /* 0x040fe40007f7e0ff */
[C---:B------:R-:W-:Y:S02]  /*3630*/  IADD3 R15, P5, PT, R18.reuse, 0x300, RZ ;  /* 0x00000300120f7810 */ /* 0x040fe40007fbe0ff */
[----:B------:R-:W-:Y:S01]  /*3640*/  IADD3 R8, P6, PT, R18, 0x400, RZ ;  /* 0x0000040012087810 */ /* 0x000fe20007fde0ff */
[--C-:B------:R-:W-:Y:S02]  /*3650*/  IMAD.X R16, RZ, RZ, R19.reuse, P3 ;  /* 0x000000ffff107224 */ /* 0x100fe400018e0613 */
[--C-:B0-----:R-:W-:Y:S02]  /*3660*/  IMAD.X R4, RZ, RZ, R19.reuse, P5 ;  /* 0x000000ffff047224 */ /* 0x101fe400028e0613 */
        /* <DEDUP_REMOVED lines=23> */
[----:B-----5:R-:W-:Y:S02]  /*37e0*/  FSETP.GEU.AND P1, PT, R13, R14, PT ;  /* 0x0000000e0d00720b */ /* 0x020fe40003f2e000 */
[----:B------:R-:W-:-:S11]  /*37f0*/  @P2 SEL R5, R16, R5, P0 ;  /* 0x0000000510052207 */ /* 0x000fd60000000000 */
[----:B------:R-:W-:-:S04]  /*3800*/  @P1 ISETP.GE.U32.AND P0, PT, R10, R15, PT ;  /* 0x0000000f0a00120c */ /* 0x000fc80003f06070 */
[----:B------:R-:W-:-:S04]  /*3810*/  @P1 ISETP.GE.AND.EX P0, PT, R5, R4, PT, P0 ;  /* 0x000000040500120c */ /* 0x000fc80003f06300 */
[----:B------:R-:W-:-:S04]  /*3820*/  @P1 FSETP.LT.OR P0, PT, R14, R13, !P0 ;  /* 0x0000000d0e00120b */ /* 0x000fc80004701400 */
[----:B------:R-:W-:Y:S02]  /*3830*/  @P1 FSEL R14, R13, R14, P0 ;  /* 0x0000000e0d0e1208 */ /* 0x000fe40000000000 */
[----:B------:R-:W-:Y:S01]  /*3840*/  @P1 SEL R15, R10, R15, P0 ;  /* 0x0000000f0a0f1207 */ /* 0x000fe20000000000 */
[----:B------:R-:W-:Y:S01]  /*3850*/  VIADD R10, R7, 0xa00 ;  /* 0x00000a00070a7836 */ /* 0x000fe20000000000 */
[----:B------:R-:W-:Y:S02]  /*3860*/  FSETP.GEU.AND P2, PT, R14, R6, PT ;  /* 0x000000060e00720b */ /* 0x000fe40003f4e000 */
[----:B------:R-:W-:Y:S01]  /*3870*/  @P1 SEL R4, R5, R4, P0 ;  /* 0x0000000405041207 */ /* 0x000fe20000000000 */
[----:B------:R-:W-:Y:S01]  /*3880*/  VIADD R5, R7, 0x500 ;  /* 0x0000050007057836 */ /* 0x000fe20000000000 */
[----:B------:R-:W-:-:S03]  /*3890*/  ISETP.GT.AND P1, PT, R10, UR4, PT ;  /* 0x000000040a007c0c */ /* 0x000fc6000bf24270 */
[----:B------:R-:W-:-:S06]  /*38a0*/  IMAD.MOV.U32 R7, RZ, RZ, R5 ;  /* 0x000000ffff077224 */ /* 0x000fcc00078e0005 */
        /* <DEDUP_REMOVED lines=10> */
.L_x_645:
        /* <DEDUP_REMOVED lines=14> */
[----:B------:R-:W-:Y:S01]  /*3a30*/  IMAD.IADD R11, R0, 0x1, R5 ;  /* 0x00000001000b7824 */ /* 0x000fe200078e0205 */
[----:B------:R-:W-:-:S04]  /*3a40*/  LEA.HI R4, R13, 0x1, RZ, 0x18 ;  /* 0x000000010d047811 */ /* 0x000fc800078fc0ff */
[----:B------:R-:W-:Y:S01]  /*3a50*/  LOP3.LUT R10, R4, 0x3, RZ, 0xc0, !PT ;  /* 0x00000003040a7812 */ /* 0x000fe200078ec0ff */
[----:B------:R-:W-:-:S04]  /*3a60*/  IMAD.MOV.U32 R4, RZ, RZ, R0 ;  /* 0x000000ffff047224 */ /* 0x000fc800078e0000 */
[----:B------:R-:W-:Y:S02]  /*3a70*/  IMAD.MOV R10, RZ, RZ, -R10 ;  /* 0x000000ffff0a7224 */ /* 0x000fe400078e0a0a */
[C---:B0-----:R-:W-:Y:S01]  /*3a80*/  IMAD.WIDE.U32 R2, R11.reuse, 0x4, R2 ;  /* 0x000000040b027825 */ /* 0x041fe200078e0002 */
[----:B------:R-:W-:-:S05]  /*3a90*/  IADD3 R11, P0, PT, R11, UR6, RZ ;  /* 0x000000060b0b7c10 */ /* 0x000fca000ff1e0ff */
[----:B------:R-:W-:-:S08]  /*3aa0*/  IMAD.X R12, RZ, RZ, UR7, P0 ;  /* 0x00000007ff0c7e24 */ /* 0x000fd000080e06ff */
.L_x_653:
[----:B------:R0:W2:Y:S01]  /*3ab0*/  LDG.E R17, desc[UR8][R2.64] ;  /* 0x0000000802117981 */ /* 0x0000a2000c1e1900 */
[----:B------:R-:W-:Y:S01]  /*3ac0*/  VIADD R10, R10, 0x1 ;  /* 0x000000010a0a7836 */ /* 0x000fe20000000000 */
[----:B------:R-:W-:Y:S01]  /*3ad0*/  BSSY.RECONVERGENT B3, `(.L_x_651) ;  /* 0x0000016000037945 */ /* 0x000fe20003800200 */
[----:B------:R-:W-:Y:S02]  /*3ae0*/  IMAD.MOV.U32 R14, RZ, RZ, R8 ;  /* 0x000000ffff0e7224 */ /* 0x000fe400078e0008 */
[----:B------:R-:W-:Y:S01]  /*3af0*/  IMAD.MOV.U32 R15, RZ, RZ, R9 ;  /* 0x000000ffff0f7224 */ /* 0x000fe200078e0009 */
[----:B------:R-:W-:Y:S01]  /*3b00*/  ISETP.NE.AND P2, PT, R10, RZ, PT ;  /* 0x000000ff0a00720c */ /* 0x000fe20003f45270 */
[----:B------:R-:W-:Y:S02]  /*3b10*/  IMAD.MOV.U32 R16, RZ, RZ, R6 ;  /* 0x000000ffff107224 */ /* 0x000fe400078e0006 */
        /* <DEDUP_REMOVED lines=17> */
.L_x_652:
[----:B------:R-:W-:Y:S05]  /*3c30*/  BSYNC.RECONVERGENT B3 ;  /* 0x0000000000037941 */ /* 0x000fea0003800200 */
.L_x_651:
[----:B------:R-:W-:Y:S01]  /*3c40*/  IADD3 R11, P0, PT, R11, 0x100, RZ ;  /* 0x000001000b0b7810 */ /* 0x000fe20007f1e0ff */
[----:B------:R-:W-:Y:S02]  /*3c50*/  VIADD R4, R4, 0x100 ;  /* 0x0000010004047836 */ /* 0x000fe40000000000 */
[----:B------:R-:W-:Y:S02]  /*3c60*/  IMAD.X R3, RZ, RZ, R3, P3 ;  /* 0x000000ffff037224 */ /* 0x000fe400018e0603 */
[----:B------:R-:W-:Y:S01]  /*3c70*/  IMAD.X R12, RZ, RZ, R12, P0 ;  /* 0x000000ffff0c7224 */ /* 0x000fe200000e060c */
[----:B------:R-:W-:Y:S07]  /*3c80*/  @P2 BRA `(.L_x_653) ;  /* 0xfffffffc00882947 */ /* 0x000fee000383ffff */
.L_x_650:
[----:B------:R-:W-:Y:S05]  /*3c90*/  BSYNC.RECONVERGENT B2 ;  /* 0x0000000000027941 */ /* 0x000fea0003800200 */
.L_x_649:
[----:B------:R-:W-:-:S13]  /*3ca0*/  ISETP.GE.U32.AND P0, PT, R13, 0x300, PT ;  /* 0x000003000d00780c */ /* 0x000fda0003f06070 */
[----:B------:R-:W-:Y:S05]  /*3cb0*/  @!P0 BRA `(.L_x_648) ;  /* 0x0000000400bc8947 */ /* 0x000fea0003800000 */
[----:B------:R-:W0:Y:S01]  /*3cc0*/  LDCU.128 UR12, c[0x0][0x380] ;  /* 0x00007000ff0c77ac */ /* 0x000e220008000c00 */
[----:B------:R-:W1:Y:S01]  /*3cd0*/  LDC.64 R14, c[0x0][0x380] ;  /* 0x0000e000ff0e7b82 */ /* 0x000e620000000a00 */
[C---:B------:R-:W-:Y:S01]  /*3ce0*/  IADD3 R12, P1, PT, R4.reuse, R5, RZ ;  /* 0x00000005040c7210 */ /* 0x040fe20007f3e0ff */
[C---:B------:R-:W-:Y:S02]  /*3cf0*/  IMAD.IADD R10, R4.reuse, 0x1, R5 ;  /* 0x00000001040a7824 */ /* 0x040fe400078e0205 */
[----:B------:R-:W-:Y:S02]  /*3d00*/  VIADD R13, R4, 0x200 ;  /* 0x00000200040d7836 */ /* 0x000fe40000000000 */
[----:B------:R-:W-:Y:S02]  /*3d10*/  IMAD.X R5, RZ, RZ, RZ, P1 ;  /* 0x000000ffff057224 */ /* 0x000fe400008e06ff */
[----:B------:R-:W2:Y:S01]  /*3d20*/  LDC.64 R2, c[0x0][0x388] ;  /* 0x0000e200ff027b82 */ /* 0x000ea20000000a00 */
[----:B0-----:R-:W-:-:S02]  /*3d30*/  LEA R17, P2, R12, UR12, 0x2 ;  /* 0x0000000c0c117c11 */ /* 0x001fc4000f8410ff */
[----:B------:R-:W-:Y:S02]  /*3d40*/  IADD3 R11, P0, PT, R10, UR14, RZ ;  /* 0x0000000e0a0b7c10 */ /* 0x000fe4000ff1e0ff */
[----:B------:R-:W-:Y:S02]  /*3d50*/  IADD3 R17, P1, PT, R17, 0xc00, RZ ;  /* 0x00000c0011117810 */ /* 0x000fe40007f3e0ff */
[----:B------:R-:W-:Y:S01]  /*3d60*/  LEA.HI.X R5, R12, UR13, R5, 0x2, P2 ;  /* 0x0000000d0c057c11 */ /* 0x000fe200090f1405 */
[----:B-1----:R-:W-:-:S04]  /*3d70*/  IMAD.WIDE.U32 R14, R10, 0x4, R14 ;  /* 0x000000040a0e7825 */ /* 0x002fc800078e000e */
[----:B------:R-:W-:Y:S02]  /*3d80*/  IMAD.X R12, RZ, RZ, UR15, P0 ;  /* 0x0000000fff0c7e24 */ /* 0x000fe400080e06ff */
[----:B------:R-:W-:-:S07]  /*3d90*/  IMAD.X R5, RZ, RZ, R5, P1 ;  /* 0x000000ffff057224 */ /* 0x000fce00008e0605 */
.L_x_662:
[----:B------:R-:W3:Y:S01]  /*3da0*/  LDG.E R23, desc[UR8][R14.64] ;  /* 0x000000080e177981 */ /* 0x000ee2000c1e1900 */
[----:B------:R-:W-:-:S05]  /*3db0*/  IMAD.MOV.U32 R4, RZ, RZ, R17 ;  /* 0x000000ffff047224 */ /* 0x000fca00078e0011 */
[----:B------:R0:W5:Y:S04]  /*3dc0*/  LDG.E R25, desc[UR8][R4.64+-0x800] ;  /* 0xfff8000804197981 */ /* 0x000168000c1e1900 */
[----:B------:R0:W5:Y:S04]  /*3dd0*/  LDG.E R16, desc[UR8][R4.64+-0x400] ;  /* 0xfffc000804107981 */ /* 0x000168000c1e1900 */
[----:B------:R0:W5:Y:S01]  /*3de0*/  LDG.E R17, desc[UR8][R4.64] ;  /* 0x0000000804117981 */ /* 0x000162000c1e1900 */
[----:B------:R-:W-:Y:S01]  /*3df0*/  BSSY.RECONVERGENT B2, `(.L_x_654) ;  /* 0x0000012000027945 */ /* 0x000fe20003800200 */
[----:B------:R-:W-:-:S02]  /*3e00*/  IMAD.MOV.U32 R20, RZ, RZ, R11 ;  /* 0x000000ffff147224 */ /* 0x000fc400078e000b */
[----:B------:R-:W-:Y:S02]  /*3e10*/  IMAD.MOV.U32 R21, RZ, RZ, R12 ;  /* 0x000000ffff157224 */ /* 0x000fe400078e000c */
[----:B------:R-:W-:Y:S01]  /*3e20*/  VIADD R19, R10, 0x100 ;  /* 0x000001000a137836 */ /* 0x000fe20000000000 */
[----:B---3--:R-:W-:Y:S01]  /*3e30*/  FSETP.GEU.AND P0, PT, R6, R23, PT ;  /* 0x000000170600720b */ /* 0x008fe20003f0e000 */
        /* <DEDUP_REMOVED lines=13> */
.L_x_655:
[----:B------:R-:W-:Y:S05]  /*3f10*/  BSYNC.RECONVERGENT B2 ;  /* 0x0000000000027941 */ /* 0x000fea0003800200 */
.L_x_654:
[----:B-----5:R-:W-:Y:S01]  /*3f20*/  FSETP.GEU.AND P0, PT, R18, R25, PT ;  /* 0x000000191200720b */ /* 0x020fe20003f0e000 */
[----:B------:R-:W-:Y:S01]  /*3f30*/  BSSY.RECONVERGENT B2, `(.L_x_656) ;  /* 0x0000013000027945 */ /* 0x000fe20003800200 */
[----:B--2---:R-:W-:Y:S01]  /*3f40*/  IADD3 R23, P1, PT, R19, R2, RZ ;  /* 0x0000000213177210 */ /* 0x004fe20007f3e0ff */
[----:B------:R-:W-:Y:S02]  /*3f50*/  VIADD R19, R10, 0x200 ;  /* 0x000002000a137836 */ /* 0x000fe40000000000 */
[----:B------:R-:W-:Y:S02]  /*3f60*/  IMAD.MOV.U32 R9, RZ, RZ, R25 ;  /* 0x000000ffff097224 */ /* 0x000fe400078e0019 */
[----:B------:R-:W-:Y:S02]  /*3f70*/  IMAD.X R22, RZ, RZ, R3, P1 ;  /* 0x000000ffff167224 */ /* 0x000fe400008e0603 */
[----:B------:R-:W-:Y:S02]  /*3f80*/  IMAD.MOV.U32 R8, RZ, RZ, R23 ;  /* 0x000000ffff087224 */ /* 0x000fe400078e0017 */
[----:B------:R-:W-:-:S02]  /*3f90*/  IMAD.MOV.U32 R6, RZ, RZ, R22 ;  /* 0x000000ffff067224 */ /* 0x000fc400078e0016 */
        /* <DEDUP_REMOVED lines=12> */
.L_x_657:
[----:B------:R-:W-:Y:S05]  /*4060*/  BSYNC.RECONVERGENT B2 ;  /* 0x0000000000027941 */ /* 0x000fea0003800200 */
.L_x_656:
[----:B------:R-:W-:Y:S01]  /*4070*/  FSETP.GEU.AND P0, PT, R9, R16, PT ;  /* 0x000000100900720b */ /* 0x000fe20003f0e000 */
[----:B------:R-:W-:Y:S01]  /*4080*/  VIADD R21, R10, 0x300 ;  /* 0x000003000a157836 */ /* 0x000fe20000000000 */
[-C--:B------:R-:W-:Y:S01]  /*4090*/  IADD3 R23, P1, PT, R19, R2.reuse, RZ ;  /* 0x0000000213177210 */ /* 0x080fe20007f3e0ff */
[----:B------:R-:W-:Y:S01]  /*40a0*/  BSSY.RECONVERGENT B2, `(.L_x_658) ;  /* 0x0000012000027945 */ /* 0x000fe20003800200 */
[----:B------:R-:W-:Y:S02]  /*40b0*/  IMAD.MOV.U32 R18, RZ, RZ, R16 ;  /* 0x000000ffff127224 */ /* 0x000fe400078e0010 */
[----:B------:R-:W-:Y:S01]  /*40c0*/  IADD3 R22, P2, PT, R21, R2, RZ ;  /* 0x0000000215167210 */ /* 0x000fe20007f5e0ff */
[----:B------:R-:W-:Y:S02]  /*40d0*/  IMAD.X R21, RZ, RZ, R3, P1 ;  /* 0x000000ffff157224 */ /* 0x000fe400008e0603 */
[----:B------:R-:W-:Y:S02]  /*40e0*/  IMAD.MOV.U32 R19, RZ, RZ, R23 ;  /* 0x000000ffff137224 */ /* 0x000fe400078e0017 */
[----:B------:R-:W-:-:S02]  /*40f0*/  IMAD.MOV.U32 R20, RZ, RZ, R21 ;  /* 0x000000ffff147224 */ /* 0x000fc400078e0015 */
        /* <DEDUP_REMOVED lines=12> */
.L_x_659:
[----:B------:R-:W-:Y:S05]  /*41c0*/  BSYNC.RECONVERGENT B2 ;  /* 0x0000000000027941 */ /* 0x000fea0003800200 */
.L_x_658:
[----:B------:R-:W-:Y:S01]  /*41d0*/  FSETP.GEU.AND P0, PT, R18, R17, PT ;  /* 0x000000111200720b */ /* 0x000fe20003f0e000 */
[----:B------:R-:W-:Y:S01]  /*41e0*/  IMAD.X R21, RZ, RZ, R3, P2 ;  /* 0x000000ffff157224 */ /* 0x000fe200010e0603 */
[----:B------:R-:W-:Y:S01]  /*41f0*/  BSSY.RECONVERGENT B2, `(.L_x_660) ;  /* 0x0000010000027945 */ /* 0x000fe20003800200 */
        /* <DEDUP_REMOVED lines=15> */
.L_x_661:
[----:B------:R-:W-:Y:S05]  /*42f0*/  BSYNC.RECONVERGENT B2 ;  /* 0x0000000000027941 */ /* 0x000fea0003800200 */
.L_x_660:
[C---:B------:R-:W-:Y:S01]  /*4300*/  VIADD R16, R13.reuse, 0x200 ;  /* 0x000002000d107836 */ /* 0x040fe20000000000 */
[----:B------:R-:W-:Y:S01]  /*4310*/  IADD3 R17, P2, PT, R4, 0x1000, RZ ;  /* 0x0000100004117810 */ /* 0x000fe20007f5e0ff */
[----:B------:R-:W-:Y:S01]  /*4320*/  VIADD R13, R13, 0x400 ;  /* 0x000004000d0d7836 */ /* 0x000fe20000000000 */
[----:B------:R-:W-:Y:S01]  /*4330*/  IADD3 R11, P1, PT, R11, 0x400, RZ ;  /* 0x000004000b0b7810 */ /* 0x000fe20007f3e0ff */
[----:B------:R-:W-:Y:S01]  /*4340*/  VIADD R10, R10, 0x400 ;  /* 0x000004000a0a7836 */ /* 0x000fe20000000000 */
[----:B------:R-:W-:Y:S01]  /*4350*/  ISETP.GE.AND P0, PT, R16, R7, PT ;  /* 0x000000071000720c */ /* 0x000fe20003f06270 */
[----:B------:R-:W-:Y:S01]  /*4360*/  IMAD.X R5, RZ, RZ, R5, P2 ;  /* 0x000000ffff057224 */ /* 0x000fe200010e0605 */
[----:B------:R-:W-:Y:S01]  /*4370*/  IADD3 R14, P2, PT, R14, 0x1000, RZ ;  /* 0x000010000e0e7810 */ /* 0x000fe20007f5e0ff */
[----:B------:R-:W-:-:S04]  /*4380*/  IMAD.X R12, RZ, RZ, R12, P1 ;  /* 0x000000ffff0c7224 */ /* 0x000fc800008e060c */
[----:B------:R-:W-:-:S06]  /*4390*/  IMAD.X R15, RZ, RZ, R15, P2 ;  /* 0x000000ffff0f7224 */ /* 0x000fcc00010e060f */
[----:B------:R-:W-:Y:S05]  /*43a0*/  @!P0 BRA `(.L_x_662) ;  /* 0xfffffff8007c8947 */ /* 0x000fea000383ffff */
.L_x_648:
[----:B------:R-:W-:Y:S05]  /*43b0*/  BSYNC.RECONVERGENT B1 ;  /* 0x0000000000017941 */ /* 0x000fea0003800200 */
.L_x_647:
        /* <DEDUP_REMOVED lines=31> */
.L_x_664:
[----:B------:R-:W-:Y:S05]  /*45b0*/  BSYNC.RECONVERGENT B1 ;  /* 0x0000000000017941 */ /* 0x000fea0003800200 */
.L_x_663:
        /* <DEDUP_REMOVED lines=24> */
.L_x_666:
[----:B------:R-:W-:Y:S05]  /*4740*/  BSYNC.RECONVERGENT B1 ;  /* 0x0000000000017941 */ /* 0x000fea0003800200 */
.L_x_665:
[----:B------:R4:W3:Y:S01]  /*4750*/  SHFL.DOWN PT, R8, R3, 0x4, 0x1f ;  /* 0x08801f0003087f89 */ /* 0x0008e200000e0000 */
[----:B------:R-:W-:Y:S01]  /*4760*/  BSSY.RECONVERGENT B1, `(.L_x_667) ;  /* 0x0000017000017945 */ /* 0x000fe20003800200 */
[----:B0-----:R-:W-:Y:S02]  /*4770*/  IMAD.MOV.U32 R2, RZ, RZ, R3 ;  /* 0x000000ffff027224 */ /* 0x001fe400078e0003 */
[----:B-1----:R4:W0:Y:S01]  /*4780*/  SHFL.DOWN PT, R9, R4, 0x4, 0x1f ;  /* 0x08801f0004097f89 */ /* 0x00282200000e0000 */
[----:B--2---:R-:W-:Y:S02]  /*4790*/  IMAD.MOV.U32 R6, RZ, RZ, R4 ;  /* 0x000000ffff067224 */ /* 0x004fe400078e0004 */
[----:B------:R-:W-:Y:S01]  /*47a0*/  IMAD.MOV.U32 R7, RZ, RZ, R5 ;  /* 0x000000ffff077224 */ /* 0x000fe200078e0005 */
[----:B------:R4:W1:Y:S01]  /*47b0*/  SHFL.DOWN PT, R10, R5, 0x4, 0x1f ;  /* 0x08801f00050a7f89 */ /* 0x00086200000e0000 */
[----:B------:R-:W-:Y:S05]  /*47c0*/  @P5 BRA `(.L_x_668) ;  /* 0x0000000000405947 */ /* 0x000fea0003800000 */
[----:B---3--:R-:W-:Y:S01]  /*47d0*/  FSETP.GEU.AND P0, PT, R3, R8, PT ;  /* 0x000000080300720b */ /* 0x008fe20003f0e000 */
        /* <DEDUP_REMOVED lines=15> */
.L_x_668:
[----:B------:R-:W-:Y:S05]  /*48d0*/  BSYNC.RECONVERGENT B1 ;  /* 0x0000000000017941 */ /* 0x000fea0003800200 */
.L_x_667:
        /* <DEDUP_REMOVED lines=24> */
.L_x_670:
[----:B------:R-:W-:Y:S05]  /*4a60*/  BSYNC.RECONVERGENT B1 ;  /* 0x0000000000017941 */ /* 0x000fea0003800200 */
.L_x_669:
[----:B0-----:R0:W0:Y:S01]  /*4a70*/  SHFL.DOWN PT, R2, R3, 0x10, 0x1f ;  /* 0x0a001f0003027f89 */ /* 0x00102200000e0000 */
[----:B------:R-:W-:Y:S01]  /*4a80*/  BSSY.RECONVERGENT B1, `(.L_x_671) ;  /* 0x0000017000017945 */ /* 0x000fe20003800200 */
[----:B----4-:R-:W-:Y:S02]  /*4a90*/  IMAD.MOV.U32 R8, RZ, RZ, R3 ;  /* 0x000000ffff087224 */ /* 0x010fe400078e0003 */
[----:B--2---:R2:W4:Y:S01]  /*4aa0*/  SHFL.DOWN PT, R9, R4, 0x10, 0x1f ;  /* 0x0a001f0004097f89 */ /* 0x00452200000e0000 */
[----:B------:R-:W-:Y:S02]  /*4ab0*/  IMAD.MOV.U32 R7, RZ, RZ, R4 ;  /* 0x000000ffff077224 */ /* 0x000fe400078e0004 */
[----:B------:R-:W-:Y:S01]  /*4ac0*/  IMAD.MOV.U32 R6, RZ, RZ, R5 ;  /* 0x000000ffff067224 */ /* 0x000fe200078e0005 */
[----:B-1----:R2:W1:Y:S01]  /*4ad0*/  SHFL.DOWN PT, R10, R5, 0x10, 0x1f ;  /* 0x0a001f00050a7f89 */ /* 0x00246200000e0000 */
[----:B------:R-:W-:Y:S05]  /*4ae0*/  @P3 BRA `(.L_x_672) ;  /* 0x0000000000403947 */ /* 0x000fea0003800000 */
[----:B0-----:R-:W-:Y:S01]  /*4af0*/  FSETP.GEU.AND P0, PT, R3, R2, PT ;  /* 0x000000020300720b */ /* 0x001fe20003f0e000 */
[----:B------:R-:W-:Y:S02]  /*4b00*/  IMAD.MOV.U32 R8, RZ, RZ, R2 ;  /* 0x000000ffff087224 */ /* 0x000fe400078e0002 */
[----:B----4-:R-:W-:Y:S02]  /*4b10*/  IMAD.MOV.U32 R7, RZ, RZ, R9 ;  /* 0x000000ffff077224 */ /* 0x010fe400078e0009 */
        /* <DEDUP_REMOVED lines=13> */
.L_x_672:
[----:B------:R-:W-:Y:S05]  /*4bf0*/  BSYNC.RECONVERGENT B1 ;  /* 0x0000000000017941 */ /* 0x000fea0003800200 */
.L_x_671:
        /* <DEDUP_REMOVED lines=12> */
.L_x_674:
[----:B------:R-:W-:Y:S05]  /*4cc0*/  BSYNC.RECONVERGENT B1 ;  /* 0x0000000000017941 */ /* 0x000fea0003800200 */
.L_x_673:
[----:B------:R-:W-:Y:S01]  /*4cd0*/  BAR.SYNC.DEFER_BLOCKING 0x0 ;  /* 0x0000000000007b1d */ /* 0x000fe20000010000 */
[----:B------:R-:W-:-:S13]  /*4ce0*/  ISETP.NE.AND P1, PT, R0, RZ, PT ;  /* 0x000000ff0000720c */ /* 0x000fda0003f25270 */
[----:B------:R-:W-:Y:S05]  /*4cf0*/  @P1 BRA `(.L_x_608) ;  /* 0x0000000800341947 */ /* 0x000fea0003800000 */
[----:B0-----:R-:W0:Y:S01]  /*4d00*/  S2R R3, SR_CgaCtaId ;  /* 0x0000000000037919 */ /* 0x001e220000008800 */
[----:B------:R-:W-:Y:S01]  /*4d10*/  MOV R0, 0x400 ;  /* 0x0000040000007802 */ /* 0x000fe20000000f00 */
[----:B------:R-:W-:Y:S03]  /*4d20*/  BSSY.RECONVERGENT B1, `(.L_x_675) ;  /* 0x0000016000017945 */ /* 0x000fe60003800200 */
[----:B0-----:R-:W-:-:S05]  /*4d30*/  LEA R24, R3, R0, 0x18 ;  /* 0x0000000003187211 */ /* 0x001fca00078ec0ff */
[----:B------:R-:W0:Y:S04]  /*4d40*/  LDS R3, [R24+0x18] ;  /* 0x0000180018037984 */ /* 0x000e280000000800 */
[----:B--2---:R-:W2:Y:S04]  /*4d50*/  LDS.64 R4, [R24+0x20] ;  /* 0x0000200018047984 */ /* 0x004ea80000000a00 */
[----:B------:R0:W1:Y:S04]  /*4d60*/  LDS R18, [R24+0x28] ;  /* 0x0000280018127984 */ /* 0x0000680000000800 */
[----:B------:R0:W1:Y:S02]  /*4d70*/  LDS R16, [R24+0x38] ;  /* 0x0000380018107984 */ /* 0x0000640000000800 */
[----:B0-----:R-:W-:Y:S01]  /*4d80*/  FSETP.GEU.AND P0, PT, R8, R3, PT ;  /* 0x000000030800720b */ /* 0x001fe20003f0e000 */
[----:B------:R-:W-:-:S02]  /*4d90*/  IMAD.MOV.U32 R19, RZ, RZ, R3 ;  /* 0x000000ffff137224 */ /* 0x000fc400078e0003 */
[----:B--2---:R-:W-:Y:S02]  /*4da0*/  IMAD.MOV.U32 R21, RZ, RZ, R4 ;  /* 0x000000ffff157224 */ /* 0x004fe400078e0004 */
[----:B------:R-:W-:-:S08]  /*4db0*/  IMAD.MOV.U32 R20, RZ, RZ, R5 ;  /* 0x000000ffff147224 */ /* 0x000fd000078e0005 */
[----:B-1----:R-:W-:Y:S05]  /*4dc0*/  @!P0 BRA `(.L_x_676) ;  /* 0x00000000002c8947 */ /* 0x002fea0003800000 */
        /* <DEDUP_REMOVED lines=11> */
.L_x_676:
[----:B------:R-:W-:Y:S05]  /*4e80*/  BSYNC.RECONVERGENT B1 ;  /* 0x0000000000017941 */ /* 0x000fea0003800200 */
.L_x_675:
        /* <DEDUP_REMOVED lines=8> */
[----:B------:R0:W1:Y:S04]  /*4f10*/  LDS.64 R6, [R24+0x40] ;  /* 0x0000400018067984 */ /* 0x0000680000000a00 */
[----:B----4-:R4:W1:Y:S04]  /*4f20*/  LDS.64 R8, [R24+0x50] ;  /* 0x0000500018087984 */ /* 0x0108680000000a00 */
[----:B---3--:R4:W3:Y:S04]  /*4f30*/  LDS.64 R10, [R24+0x60] ;  /* 0x00006000180a7984 */ /* 0x0088e80000000a00 */
        /* <DEDUP_REMOVED lines=16> */
.L_x_678:
[----:B------:R-:W-:Y:S05]  /*5040*/  BSYNC.RECONVERGENT B1 ;  /* 0x0000000000017941 */ /* 0x000fea0003800200 */
.L_x_677:
        /* <DEDUP_REMOVED lines=17> */
.L_x_680:
[----:B------:R-:W-:Y:S05]  /*5160*/  BSYNC.RECONVERGENT B1 ;  /* 0x0000000000017941 */ /* 0x000fea0003800200 */
.L_x_679:
        /* <DEDUP_REMOVED lines=17> */
.L_x_682:
[----:B------:R-:W-:Y:S05]  /*5280*/  BSYNC.RECONVERGENT B1 ;  /* 0x0000000000017941 */ /* 0x000fea0003800200 */
.L_x_681:
[----:B------:R-:W-:Y:S01]  /*5290*/  FSETP.GEU.AND P0, PT, R6, R15, PT ;  /* 0x0000000f0600720b */ /* 0x000fe20003f0e000 */
[----:B------:R-:W-:Y:S01]  /*52a0*/  BSSY.RECONVERGENT B1, `(.L_x_683) ;  /* 0x0000010000017945 */ /* 0x000fe20003800200 */
[----:B------:R-:W-:Y:S02]  /*52b0*/  IMAD.MOV.U32 R5, RZ, RZ, R15 ;  /* 0x000000ffff057224 */ /* 0x000fe400078e000f */
[----:B---3--:R-:W-:Y:S02]  /*52c0*/  IMAD.MOV.U32 R7, RZ, RZ, R10 ;  /* 0x000000ffff077224 */ /* 0x008fe400078e000a */
        /* <DEDUP_REMOVED lines=13> */
.L_x_684:
[----:B------:R-:W-:Y:S05]  /*53a0*/  BSYNC.RECONVERGENT B1 ;  /* 0x0000000000017941 */ /* 0x000fea0003800200 */
.L_x_683:
        /* <DEDUP_REMOVED lines=17> */
.L_x_686:
[----:B------:R-:W-:Y:S05]  /*54c0*/  BSYNC.RECONVERGENT B1 ;  /* 0x0000000000017941 */ /* 0x000fea0003800200 */
.L_x_685:
        /* <DEDUP_REMOVED lines=16> */
.L_x_608:
[----:B------:R-:W-:Y:S05]  /*55d0*/  BSYNC.RECONVERGENT B0 ;  /* 0x0000000000007941 */ /* 0x000fea0003800200 */
.L_x_575:
[----:B------:R-:W-:Y:S05]  /*55e0*/  @P1 EXIT ;  /* 0x000000000000194d */ /* 0x000fea0003800000 */
[----:B0-234-:R-:W0:Y:S01]  /*55f0*/  LDC.64 R2, c[0x0][0x390] ;  /* 0x0000e400ff027b82 */ /* 0x01de220000000a00 */
[----:B------:R-:W-:-:S04]  /*5600*/  LOP3.LUT R7, R7, R6, RZ, 0x3c, !PT ;  /* 0x0000000607077212 */ /* 0x000fc800078e3cff */
[----:B------:R-:W-:-:S04]  /*5610*/  LOP3.LUT R6, R7, R6, RZ, 0x3c, !PT ;  /* 0x0000000607067212 */ /* 0x000fc800078e3cff */
[----:B------:R-:W-:-:S05]  /*5620*/  LOP3.LUT R7, R7, R6, RZ, 0x3c, !PT ;  /* 0x0000000607077212 */ /* 0x000fca00078e3cff */
[----:B0-----:R-:W-:Y:S04]  /*5630*/  STG.E.64 desc[UR8][R2.64+0x8], R6 ;  /* 0x0000080602007986 */ /* 0x001fe8000c101b08 */
[----:B------:R-:W-:Y:S01]  /*5640*/  STG.E desc[UR8][R2.64], R8 ;  /* 0x0000000802007986 */ /* 0x000fe2000c101908 */
[----:B------:R-:W-:Y:S05]  /*5650*/  EXIT ;  /* 0x000000000000794d */ /* 0x000fea0003800000 */
.L_x_687:
        /* <DEDUP_REMOVED lines=10> */
.L_x_1803:


//--------------------- .text._ZN6thrust24THRUST_300001_SM_1000_NS8cuda_cub4core6detail13_kernel_agentINS1_8__reduce11ReduceAgentIPN4cuda3std3__45tupleIJflEEESC_SB_lNS1_9__extrema9arg_min_fIflNS9_4lessIfEEEEEEJSC_SC_iSH_EEEvDpT0_ --------------------------
	.section	.text._ZN6thrust24THRUST_300001_SM_1000_NS8cuda_cub4core6detail13_kernel_agentINS1_8__reduce11ReduceAgentIPN4cuda3std3__45tupleIJflEEESC_SB_lNS1_9__extrema9arg_min_fIflNS9_4lessIfEEEEEEJSC_SC_iSH_EEEvDpT0_,"ax",@progbits
	.align	128
        .global         _ZN6thrust24THRUST_300001_SM_1000_NS8cuda_cub4core6detail13_kernel_agentINS1_8__reduce11ReduceAgentIPN4cuda3std3__45tupleIJflEEESC_SB_lNS1_9__extrema9arg_min_fIflNS9_4lessIfEEEEEEJSC_SC_iSH_EEEvDpT0_
        .type           _ZN6thrust24THRUST_300001_SM_1000_NS8cuda_cub4core6detail13_kernel_agentINS1_8__reduce11ReduceAgentIPN4cuda3std3__45tupleIJflEEESC_SB_lNS1_9__extrema9arg_min_fIflNS9_4lessIfEEEEEEJSC_SC_iSH_EEEvDpT0_,@function
        .size           _ZN6thrust24THRUST_300001_SM_1000_NS8cuda_cub4core6detail13_kernel_agentINS1_8__reduce11ReduceAgentIPN4cuda3std3__45tupleIJflEEESC_SB_lNS1_9__extrema9arg_min_fIflNS9_4lessIfEEEEEEJSC_SC_iSH_EEEvDpT0_,(.L_x_1804 - _ZN6thrust24THRUST_300001_SM_1000_NS8cuda_cub4core6detail13_kernel_agentINS1_8__reduce11ReduceAgentIPN4cuda3std3__45tupleIJflEEESC_SB_lNS1_9__extrema9arg_min_fIflNS9_4lessIfEEEEEEJSC_SC_iSH_EEEvDpT0_)
        .other          _ZN6thrust24THRUST_300001_SM_1000_NS8cuda_cub4core6detail13_kernel_agentINS1_8__reduce11ReduceAgentIPN4cuda3std3__45tupleIJflEEESC_SB_lNS1_9__extrema9arg_min_fIflNS9_4lessIfEEEEEEJSC_SC_iSH_EEEvDpT0_,@"STO_CUDA_ENTRY STV_DEFAULT"
_ZN6thrust24THRUST_300001_SM_1000_NS8cuda_cub4core6detail13_kernel_agentINS1_8__reduce11ReduceAgentIPN4cuda3std3__45tupleIJflEEESC_SB_lNS1_9__extrema9arg_min_fIflNS9_4lessIfEEEEEEJSC_SC_iSH_EEEvDpT0_:
.text._ZN6thrust24THRUST_300001_SM_1000_NS8cuda_cub4core6detail13_kernel_agentINS1_8__reduce11ReduceAgentIPN4cuda3std3__45tupleIJflEEESC_SB_lNS1_9__extrema9arg_min_fIflNS9_4lessIfEEEEEEJSC_SC_iSH_EEEvDpT0_:
        /* <DEDUP_REMOVED lines=21> */
.L_x_691:
[----:B0-----:R-:W-:Y:S05]  /*0150*/  BSYNC.RECONVERGENT B1 ;  /* 0x0000000000017941 */ /* 0x001fea0003800200 */
.L_x_690:
        /* <DEDUP_REMOVED lines=15> */
.L_x_698:
[----:B------:R-:W-:-:S05]  /*0250*/  IMAD.MOV.U32 R6, RZ, RZ, R13 ;  /* 0x000000ffff067224 */ /* 0x000fca00078e000d */
[----:B------:R-:W2:Y:S01]  /*0260*/  LDG.E.CONSTANT R12, desc[UR10][R6.64] ;  /* 0x0000000a060c7981 */ /* 0x000ea2000c1e9900 */
[----:B------:R-:W-:Y:S01]  /*0270*/  VIADD R10, R10, 0x1 ;  /* 0x000000010a0a7836 */ /* 0x000fe20000000000 */
[----:B------:R-:W-:Y:S01]  /*0280*/  BSSY.RECONVERGENT B3, `(.L_x_696) ;  /* 0x0000015000037945 */ /* 0x000fe20003800200 */
[----:B------:R-:W-:-:S03]  /*0290*/  IADD3 R13, P3, PT, R6, 0x1000, RZ ;  /* 0x00001000060d7810 */ /* 0x000fc60007f7e0ff */
[----:B------:R-:W-:Y:S02]  /*02a0*/  ISETP.NE.AND P2, PT, R10, RZ, PT ;  /* 0x000000ff0a00720c */ /* 0x000fe40003f45270 */
[----:B--2--5:R-:W-:-:S13]  /*02b0*/  FSETP.GEU.AND P0, PT, R5, R12, PT ;  /* 0x0000000c0500720b */ /* 0x024fda0003f0e000 */
[----:B------:R-:W-:Y:S05]  /*02c0*/  @!P0 BRA `(.L_x_697) ;  /* 0x0000000000408947 */ /* 0x000fea0003800000 */
[----:B------:R-:W2:Y:S01]  /*02d0*/  LDG.E.64.CONSTANT R8, desc[UR10][R6.64+0x8] ;  /* 0x0000080a06087981 */ /* 0x000ea2000c1e9b00 */
[----:B------:R-:W-:Y:S01]  /*02e0*/  FSETP.GEU.AND P4, PT, R12, R5, PT ;  /* 0x000000050c00720b */ /* 0x000fe20003f8e000 */
[----:B------:R-:W-:Y:S02]  /*02f0*/  IMAD.MOV.U32 R11, RZ, RZ, R2 ;  /* 0x000000ffff0b7224 */ /* 0x000fe400078e0002 */
[----:B------:R-:W-:Y:S02]  /*0300*/  IMAD.MOV.U32 R2, RZ, RZ, R5 ;  /* 0x000000ffff027224 */ /* 0x000fe400078e0005 */
[----:B------:R-:W-:-:S08]  /*0310*/  IMAD.MOV.U32 R5, RZ, RZ, R12 ;  /* 0x000000ffff057224 */ /* 0x000fd000078e000c */
[CC--:B--2---:R-:W-:Y:S02]  /*0320*/  @P4 ISETP.GE.U32.AND P1, PT, R11.reuse, R8.reuse, PT ;  /* 0x000000080b00420c */ /* 0x0c4fe40003f26070 */
[----:B------:R-:W-:Y:S02]  /*0330*/  @P4 ISETP.LT.U32.AND P0, PT, R11, R8, PT ;  /* 0x000000080b00420c */ /* 0x000fe40003f01070 */
[CC--:B------:R-:W-:Y:S02]  /*0340*/  @P4 ISETP.GE.AND.EX P1, PT, R3.reuse, R9.reuse, PT, P1 ;  /* 0x000000090300420c */ /* 0x0c0fe40003f26310 */
[----:B------:R-:W-:Y:S02]  /*0350*/  @P4 ISETP.LT.AND.EX P0, PT, R3, R9, PT, P0 ;  /* 0x000000090300420c */ /* 0x000fe40003f01300 */
[----:B------:R-:W-:Y:S01]  /*0360*/  @P4 FSEL R5, R2, R12, !P1 ;  /* 0x0000000c02054208 */ /* 0x000fe20004800000 */
[----:B------:R-:W-:Y:S01]  /*0370*/  IMAD.MOV.U32 R2, RZ, RZ, R8 ;  /* 0x000000ffff027224 */ /* 0x000fe200078e0008 */
[----:B------:R-:W-:-:S02]  /*0380*/  @P4 SEL R11, R11, R8, P0 ;  /* 0x000000080b0b4207 */ /* 0x000fc40000000000 */
[----:B------:R-:W-:Y:S01]  /*0390*/  @P4 SEL R12, R3, R9, P0 ;  /* 0x00000009030c4207 */ /* 0x000fe20000000000 */
[----:B------:R-:W-:Y:S02]  /*03a0*/  IMAD.MOV.U32 R3, RZ, RZ, R9 ;  /* 0x000000ffff037224 */ /* 0x000fe400078e0009 */
[----:B------:R-:W-:Y:S02]  /*03b0*/  @P4 IMAD.MOV.U32 R2, RZ, RZ, R11 ;  /* 0x000000ffff024224 */ /* 0x000fe400078e000b */
[----:B------:R-:W-:-:S07]  /*03c0*/  @P4 IMAD.MOV.U32 R3, RZ, RZ, R12 ;  /* 0x000000ffff034224 */ /* 0x000fce00078e000c */
.L_x_697:
[----:B------:R-:W-:Y:S05]  /*03d0*/  BSYNC.RECONVERGENT B3 ;  /* 0x0000000000037941 */ /* 0x000fea0003800200 */
.L_x_696:
[----:B------:R-:W-:Y:S02]  /*03e0*/  IMAD.X R7, RZ, RZ, R7, P3 ;  /* 0x000000ffff077224 */ /* 0x000fe400018e0607 */
[----:B------:R-:W-:Y:S01]  /*03f0*/  VIADD R4, R4, 0x100 ;  /* 0x0000010004047836 */ /* 0x000fe20000000000 */
[----:B------:R-:W-:Y:S06]  /*0400*/  @P2 BRA `(.L_x_698) ;  /* 0xfffffffc00902947 */ /* 0x000fec000383ffff */
.L_x_695:
[----:B------:R-:W-:Y:S05]  /*0410*/  BSYNC.RECONVERGENT B2 ;  /* 0x0000000000027941 */ /* 0x000fea0003800200 */
.L_x_694:
[----:B------:R-:W0:Y:S01]  /*0420*/  LDC.64 R6, c[0x0][0x380] ;  /* 0x0000e000ff067b82 */ /* 0x000e220000000a00 */
[----:B------:R-:W-:-:S13]  /*0430*/  ISETP.GE.U32.AND P0, PT, R14, 0x300, PT ;  /* 0x000003000e00780c */ /* 0x000fda0003f06070 */
[----:B------:R-:W-:Y:S05]  /*0440*/  @!P0 BRA `(.L_x_693) ;  /* 0x0000000400508947 */ /* 0x000fea0003800000 */
.L_x_707:
[----:B0-----:R-:W-:-:S05]  /*0450*/  IMAD.WIDE R8, R4, 0x10, R6 ;  /* 0x0000001004087825 */ /* 0x001fca00078e0206 */
[----:B------:R-:W2:Y:S04]  /*0460*/  LDG.E.CONSTANT R14, desc[UR10][R8.64] ;  /* 0x0000000a080e7981 */ /* 0x000ea8000c1e9900 */
[----:B-----5:R0:W5:Y:S04]  /*0470*/  LDG.E.CONSTANT R16, desc[UR10][R8.64+0x1000] ;  /* 0x0010000a08107981 */ /* 0x020168000c1e9900 */
[----:B------:R0:W5:Y:S04]  /*0480*/  LDG.E.CONSTANT R18, desc[UR10][R8.64+0x2000] ;  /* 0x0020000a08127981 */ /* 0x000168000c1e9900 */
[----:B------:R0:W5:Y:S01]  /*0490*/  LDG.E.CONSTANT R10, desc[UR10][R8.64+0x3000] ;  /* 0x0030000a080a7981 */ /* 0x000162000c1e9900 */
[----:B------:R-:W-:Y:S01]  /*04a0*/  BSSY.RECONVERGENT B2, `(.L_x_699) ;  /* 0x0000012000027945 */ /* 0x000fe20003800200 */
[----:B------:R-:W-:-:S02]  /*04b0*/  IMAD.MOV.U32 R15, RZ, RZ, R2 ;  /* 0x000000ffff0f7224 */ /* 0x000fc400078e0002 */
[----:B------:R-:W-:Y:S02]  /*04c0*/  IMAD.MOV.U32 R21, RZ, RZ, R3 ;  /* 0x000000ffff157224 */ /* 0x000fe400078e0003 */
[----:B------:R-:W-:Y:S01]  /*04d0*/  IMAD.MOV.U32 R11, RZ, RZ, R5 ;  /* 0x000000ffff0b7224 */ /* 0x000fe200078e0005 */
[----:B--2---:R-:W-:-:S13]  /*04e0*/  FSETP.GEU.AND P0, PT, R5, R14, PT ;  /* 0x0000000e0500720b */ /* 0x004fda0003f0e000 */
[----:B0-----:R-:W-:Y:S05]  /*04f0*/  @!P0 BRA `(.L_x_700) ;  /* 0x0000000000308947 */ /* 0x001fea0003800000 */
[----:B------:R-:W2:Y:S01]  /*0500*/  LDG.E.64.CONSTANT R12, desc[UR10][R8.64+0x8] ;  /* 0x0000080a080c7981 */ /* 0x000ea2000c1e9b00 */
[----:B------:R-:W-:Y:S01]  /*0510*/  FSETP.GEU.AND P2, PT, R14, R5, PT ;  /* 0x000000050e00720b */ /* 0x000fe20003f4e000 */
[----:B------:R-:W-:-:S12]  /*0520*/  IMAD.MOV.U32 R11, RZ, RZ, R14 ;  /* 0x000000ffff0b7224 */ /* 0x000fd800078e000e */
[CC--:B--2---:R-:W-:Y:S01]  /*0530*/  @P2 ISETP.GE.U32.AND P0, PT, R2.reuse, R12.reuse, PT ;  /* 0x0000000c0200220c */ /* 0x0c4fe20003f06070 */
[----:B------:R-:W-:Y:S01]  /*0540*/  IMAD.MOV.U32 R15, RZ, RZ, R12 ;  /* 0x000000ffff0f7224 */ /* 0x000fe200078e000c */
[C---:B------:R-:W-:Y:S01]  /*0550*/  @P2 ISETP.LT.U32.AND P1, PT, R2.reuse, R12, PT ;  /* 0x0000000c0200220c */ /* 0x040fe20003f21070 */
[----:B------:R-:W-:Y:S01]  /*0560*/  IMAD.MOV.U32 R21, RZ, RZ, R13 ;  /* 0x000000ffff157224 */ /* 0x000fe200078e000d */
[CC--:B------:R-:W-:Y:S02]  /*0570*/  @P2 ISETP.GE.AND.EX P0, PT, R3.reuse, R13.reuse, PT, P0 ;  /* 0x0000000d0300220c */ /* 0x0c0fe40003f06300 */
[----:B------:R-:W-:Y:S02]  /*0580*/  @P2 ISETP.LT.AND.EX P1, PT, R3, R13, PT, P1 ;  /* 0x0000000d0300220c */ /* 0x000fe40003f21310 */
[----:B------:R-:W-:Y:S02]  /*0590*/  @P2 FSEL R11, R5, R14, !P0 ;  /* 0x0000000e050b2208 */ /* 0x000fe40004000000 */
[----:B------:R-:W-:-:S02]  /*05a0*/  @P2 SEL R15, R2, R12, P1 ;  /* 0x0000000c020f2207 */ /* 0x000fc40000800000 */
[----:B------:R-:W-:-:S07]  /*05b0*/  @P2 SEL R21, R3, R13, P1 ;  /* 0x0000000d03152207 */ /* 0x000fce0000800000 */
.L_x_700:
[----:B------:R-:W-:Y:S05]  /*05c0*/  BSYNC.RECONVERGENT B2 ;  /* 0x0000000000027941 */ /* 0x000fea0003800200 */
.L_x_699:
[----:B-----5:R-:W-:Y:S01]  /*05d0*/  FSETP.GEU.AND P0, PT, R11, R16, PT ;  /* 0x000000100b00720b */ /* 0x020fe20003f0e000 */
[----:B------:R-:W-:Y:S01]  /*05e0*/  BSSY.RECONVERGENT B2, `(.L_x_701) ;  /* 0x0000011000027945 */ /* 0x000fe20003800200 */
[----:B------:R-:W-:Y:S02]  /*05f0*/  IMAD.MOV.U32 R17, RZ, RZ, R15 ;  /* 0x000000ffff117224 */ /* 0x000fe400078e000f */
[----:B------:R-:W-:Y:S02]  /*0600*/  IMAD.MOV.U32 R19, RZ, RZ, R21 ;  /* 0x000000ffff137224 */ /* 0x000fe400078e0015 */
[----:B------:R-:W-:-:S07]  /*0610*/  IMAD.MOV.U32 R5, RZ, RZ, R11 ;  /* 0x000000ffff057224 */ /* 0x000fce00078e000b */
[----:B------:R-:W-:Y:S05]  /*0620*/  @!P0 BRA `(.L_x_702) ;  /* 0x0000000000308947 */ /* 0x000fea0003800000 */
[----:B------:R-:W2:Y:S01]  /*0630*/  LDG.E.64.CONSTANT R2, desc[UR10][R8.64+0x1008] ;  /* 0x0010080a08027981 */ /* 0x000ea2000c1e9b00 */
[----:B------:R-:W-:Y:S01]  /*0640*/  FSETP.GEU.AND P2, PT, R16, R11, PT ;  /* 0x0000000b1000720b */ /* 0x000fe20003f4e000 */
[----:B------:R-:W-:-:S12]  /*0650*/  IMAD.MOV.U32 R5, RZ, RZ, R16 ;  /* 0x000000ffff057224 */ /* 0x000fd800078e0010 */
[CC--:B--2---:R-:W-:Y:S01]  /*0660*/  @P2 ISETP.GE.U32.AND P0, PT, R15.reuse, R2.reuse, PT ;  /* 0x000000020f00220c */ /* 0x0c4fe20003f06070 */
[----:B------:R-:W-:Y:S01]  /*0670*/  IMAD.MOV.U32 R17, RZ, RZ, R2 ;  /* 0x000000ffff117224 */ /* 0x000fe200078e0002 */
[----:B------:R-:W-:Y:S01]  /*0680*/  @P2 ISETP.LT.U32.AND P1, PT, R15, R2, PT ;  /* 0x000000020f00220c */ /* 0x000fe20003f21070 */
[----:B------:R-:W-:Y:S01]  /*0690*/  IMAD.MOV.U32 R19, RZ, RZ, R3 ;  /* 0x000000ffff137224 */ /* 0x000fe200078e0003 */
[CC--:B------:R-:W-:Y:S02]  /*06a0*/  @P2 ISETP.GE.AND.EX P0, PT, R21.reuse, R3.reuse, PT, P0 ;  /* 0x000000031500220c */ /* 0x0c0fe40003f06300 */
[----:B------:R-:W-:Y:S02]  /*06b0*/  @P2 ISETP.LT.AND.EX P1, PT, R21, R3, PT, P1 ;  /* 0x000000031500220c */ /* 0x000fe40003f21310 */
[----:B------:R-:W-:Y:S02]  /*06c0*/  @P2 FSEL R5, R11, R16, !P0 ;  /* 0x000000100b052208 */ /* 0x000fe40004000000 */
[----:B------:R-:W-:-:S02]  /*06d0*/  @P2 SEL R17, R15, R2, P1 ;  /* 0x000000020f112207 */ /* 0x000fc40000800000 */
[----:B------:R-:W-:-:S07]  /*06e0*/  @P2 SEL R19, R21, R3, P1 ;  /* 0x0000000315132207 */ /* 0x000fce0000800000 */
.L_x_702:
[----:B------:R-:W-:Y:S05]  /*06f0*/  BSYNC.RECONVERGENT B2 ;  /* 0x0000000000027941 */ /* 0x000fea0003800200 */
.L_x_701:
[----:B------:R-:W-:Y:S01]  /*0700*/  FSETP.GEU.AND P0, PT, R5, R18, PT ;  /* 0x000000120500720b */ /* 0x000fe20003f0e000 */
        /* <DEDUP_REMOVED lines=17> */
.L_x_704:
[----:B------:R-:W-:Y:S05]  /*0820*/  BSYNC.RECONVERGENT B2 ;  /* 0x0000000000027941 */ /* 0x000fea0003800200 */
.L_x_703:
        /* <DEDUP_REMOVED lines=9> */
[CC--:B--2---:R-:W-:Y:S02]  /*08c0*/  @P2 ISETP.GE.U32.AND P0, PT, R13.reuse, R2.reuse, PT ;  /* 0x000000020d00220c */ /* 0x0c4fe40003f06070 */
[----:B------:R-:W-:Y:S02]  /*08d0*/  @P2 ISETP.LT.U32.AND P1, PT, R13, R2, PT ;  /* 0x000000020d00220c */ /* 0x000fe40003f21070 */
[CC--:B------:R-:W-:Y:S02]  /*08e0*/  @P2 ISETP.GE.AND.EX P0, PT, R15.reuse, R3.reuse, PT, P0 ;  /* 0x000000030f00220c */ /* 0x0c0fe40003f06300 */
[----:B------:R-:W-:Y:S02]  /*08f0*/  @P2 ISETP.LT.AND.EX P1, PT, R15, R3, PT, P1 ;  /* 0x000000030f00220c */ /* 0x000fe40003f21310 */
[----:B------:R-:W-:Y:S02]  /*0900*/  @P2 FSEL R5, R11, R10, !P0 ;  /* 0x0000000a0b052208 */ /* 0x000fe40004000000 */
[----:B------:R-:W-:-:S02]  /*0910*/  @P2 SEL R10, R13, R2, P1 ;  /* 0x000000020d0a2207 */ /* 0x000fc40000800000 */
[----:B------:R-:W-:-:S03]  /*0920*/  @P2 SEL R11, R15, R3, P1 ;  /* 0x000000030f0b2207 */ /* 0x000fc60000800000 */
[----:B------:R-:W-:Y:S02]  /*0930*/  @P2 IMAD.MOV.U32 R2, RZ, RZ, R10 ;  /* 0x000000ffff022224 */ /* 0x000fe400078e000a */
[----:B------:R-:W-:-:S07]  /*0940*/  @P2 IMAD.MOV.U32 R3, RZ, RZ, R11 ;  /* 0x000000ffff032224 */ /* 0x000fce00078e000b */
.L_x_706:
[----:B------:R-:W-:Y:S05]  /*0950*/  BSYNC.RECONVERGENT B2 ;  /* 0x0000000000027941 */ /* 0x000fea0003800200 */
.L_x_705:
[----:B------:R-:W-:-:S05]  /*0960*/  VIADD R4, R4, 0x400 ;  /* 0x0000040004047836 */ /* 0x000fca0000000000 */
[----:B------:R-:W-:-:S13]  /*0970*/  ISETP.GE.AND P0, PT, R4, UR4, PT ;  /* 0x0000000404007c0c */ /* 0x000fda000bf06270 */
[----:B------:R-:W-:Y:S05]  /*0980*/  @!P0 BRA `(.L_x_707) ;  /* 0xfffffff800b08947 */ /* 0x000fea000383ffff */
.L_x_693:
[----:B------:R-:W-:Y:S05]  /*0990*/  BSYNC.RECONVERGENT B1 ;  /* 0x0000000000017941 */ /* 0x000fea0003800200 */
.L_x_692:
[----:B------:R-:W2:Y:S02]  /*09a0*/  LDCU UR4, c[0x0][0x390] ;  /* 0x00007200ff0477ac */ /* 0x000ea40008000800 */
[----:B--2---:R-:W-:-:S09]  /*09b0*/  UISETP.GE.AND UP0, UPT, UR4, 0x100, UPT ;  /* 0x000001000400788c */ /* 0x004fd2000bf06270 */
[----:B------:R-:W-:Y:S05]  /*09c0*/  BRA.U !UP0, `(.L_x_708) ;  /* 0x00000011083c7547 */ /* 0x000fea000b800000 */
[----:B------:R-:W2:Y:S01]  /*09d0*/  S2R R12, SR_LANEID ;  /* 0x00000000000c7919 */ /* 0x000ea20000000000 */
[----:B------:R-:W-:Y:S01]  /*09e0*/  BSSY.RECONVERGENT B1, `(.L_x_709) ;  /* 0x0000015000017945 */ /* 0x000fe20003800200 */
[----:B01---5:R-:W-:Y:S01]  /*09f0*/  IMAD.MOV.U32 R7, RZ, RZ, R2 ;  /* 0x000000ffff077224 */ /* 0x023fe200078e0002 */
[----:B------:R-:W0:Y:S01]  /*0a00*/  SHFL.DOWN PT, R6, R5, 0x1, 0x1f ;  /* 0x08201f0005067f89 */ /* 0x000e2200000e0000 */
[----:B------:R-:W-:Y:S02]  /*0a10*/  IMAD.MOV.U32 R8, RZ, RZ, R3 ;  /* 0x000000ffff087224 */ /* 0x000fe400078e0003 */
[----:B------:R-:W-:Y:S01]  /*0a20*/  IMAD.MOV.U32 R4, RZ, RZ, R5 ;  /* 0x000000ffff047224 */ /* 0x000fe200078e0005 */
[----:B------:R1:W3:Y:S04]  /*0a30*/  SHFL.DOWN PT, R9, R2, 0x1, 0x1f ;  /* 0x08201f0002097f89 */ /* 0x0002e800000e0000 */
[----:B------:R1:W4:Y:S01]  /*0a40*/  SHFL.DOWN PT, R11, R3, 0x1, 0x1f ;  /* 0x08201f00030b7f89 */ /* 0x00032200000e0000 */
[----:B0-----:R-:W-:-:S04]  /*0a50*/  FSETP.GEU.AND P0, PT, R5, R6, PT ;  /* 0x000000060500720b */ /* 0x001fc80003f0e000 */
[----:B--2---:R-:W-:-:S13]  /*0a60*/  ISETP.GT.OR P0, PT, R12, 0x1e, !P0 ;  /* 0x0000001e0c00780c */ /* 0x004fda0004704670 */
[----:B-1-34-:R-:W-:Y:S05]  /*0a70*/  @P0 BRA `(.L_x_710) ;  /* 0x00000000002c0947 */ /* 0x01afea0003800000 */
[----:B------:R-:W-:Y:S01]  /*0a80*/  FSETP.GT.AND P2, PT, R5, R6, PT ;  /* 0x000000060500720b */ /* 0x000fe20003f44000 */
[----:B------:R-:W-:Y:S02]  /*0a90*/  IMAD.MOV.U32 R7, RZ, RZ, R9 ;  /* 0x000000ffff077224 */ /* 0x000fe400078e0009 */
[----:B------:R-:W-:Y:S02]  /*0aa0*/  IMAD.MOV.U32 R8, RZ, RZ, R11 ;  /* 0x000000ffff087224 */ /* 0x000fe400078e000b */
[----:B------:R-:W-:-:S08]  /*0ab0*/  IMAD.MOV.U32 R4, RZ, RZ, R6 ;  /* 0x000000ffff047224 */ /* 0x000fd000078e0006 */
[CC--:B------:R-:W-:Y:S02]  /*0ac0*/  @!P2 ISETP.GE.U32.AND P0, PT, R2.reuse, R9.reuse, PT ;  /* 0x000000090200a20c */ /* 0x0c0fe40003f06070 */
[C---:B------:R-:W-:Y:S02]  /*0ad0*/  @!P2 ISETP.LT.U32.AND P1, PT, R2.reuse, R9, PT ;  /* 0x000000090200a20c */ /* 0x040fe40003f21070 */
[CC--:B------:R-:W-:Y:S02]  /*0ae0*/  @!P2 ISETP.GE.AND.EX P0, PT, R3.reuse, R11.reuse, PT, P0 ;  /* 0x0000000b0300a20c */ /* 0x0c0fe40003f06300 */
[----:B------:R-:W-:Y:S02]  /*0af0*/  @!P2 ISETP.LT.AND.EX P1, PT, R3, R11, PT, P1 ;  /* 0x0000000b0300a20c */ /* 0x000fe40003f21310 */
[----:B------:R-:W-:Y:S02]  /*0b00*/  @!P2 FSEL R4, R5, R6, !P0 ;  /* 0x000000060504a208 */ /* 0x000fe40004000000 */
[----:B------:R-:W-:-:S02]  /*0b10*/  @!P2 SEL R7, R2, R9, P1 ;  /* 0x000000090207a207 */ /* 0x000fc40000800000 */
[----:B------:R-:W-:-:S07]  /*0b20*/  @!P2 SEL R8, R3, R11, P1 ;  /* 0x0000000b0308a207 */ /* 0x000fce0000800000 */
.L_x_710:
[----:B------:R-:W-:Y:S05]  /*0b30*/  BSYNC.RECONVERGENT B1 ;  /* 0x0000000000017941 */ /* 0x000fea0003800200 */
.L_x_709:
[----:B------:R-:W0:Y:S01]  /*0b40*/  SHFL.DOWN PT, R3, R4, 0x2, 0x1f ;  /* 0x08401f0004037f89 */ /* 0x000e2200000e0000 */
[----:B------:R-:W-:Y:S01]  /*0b50*/  BSSY.RECONVERGENT B1, `(.L_x_711) ;  /* 0x0000014000017945 */ /* 0x000fe20003800200 */
[----:B------:R-:W-:Y:S02]  /*0b60*/  IMAD.MOV.U32 R5, RZ, RZ, R7 ;  /* 0x000000ffff057224 */ /* 0x000fe400078e0007 */
[----:B------:R1:W2:Y:S01]  /*0b70*/  SHFL.DOWN PT, R10, R7, 0x2, 0x1f ;  /* 0x08401f00070a7f89 */ /* 0x0002a200000e0000 */
[----:B------:R-:W-:Y:S02]  /*0b80*/  IMAD.MOV.U32 R6, RZ, RZ, R8 ;  /* 0x000000ffff067224 */ /* 0x000fe400078e0008 */
[----:B------:R-:W-:Y:S01]  /*0b90*/  IMAD.MOV.U32 R2, RZ, RZ, R4 ;  /* 0x000000ffff027224 */ /* 0x000fe200078e0004 */
[----:B------:R1:W3:Y:S01]  /*0ba0*/  SHFL.DOWN PT, R9, R8, 0x2, 0x1f ;  /* 0x08401f0008097f89 */ /* 0x0002e200000e0000 */
[----:B0-----:R-:W-:-:S04]  /*0bb0*/  FSETP.GEU.AND P0, PT, R4, R3, PT ;  /* 0x000000030400720b */ /* 0x001fc80003f0e000 */
[----:B------:R-:W-:-:S13]  /*0bc0*/  ISETP.GT.OR P0, PT, R12, 0x1d, !P0 ;  /* 0x0000001d0c00780c */ /* 0x000fda0004704670 */
[----:B-123--:R-:W-:Y:S05]  /*0bd0*/  @P0 BRA `(.L_x_712) ;  /* 0x00000000002c0947 */ /* 0x00efea0003800000 */
        /* <DEDUP_REMOVED lines=11> */
.L_x_712:
[----:B------:R-:W-:Y:S05]  /*0c90*/  BSYNC.RECONVERGENT B1 ;  /* 0x0000000000017941 */ /* 0x000fea0003800200 */
.L_x_711:
        /* <DEDUP_REMOVED lines=21> */
.L_x_714:
[----:B------:R-:W-:Y:S05]  /*0df0*/  BSYNC.RECONVERGENT B1 ;  /* 0x0000000000017941 */ /* 0x000fea0003800200 */
.L_x_713:
        /* <DEDUP_REMOVED lines=21> */
.L_x_716:
[----:B------:R-:W-:Y:S05]  /*0f50*/  BSYNC.RECONVERGENT B1 ;  /* 0x0000000000017941 */ /* 0x000fea0003800200 */
.L_x_715:
[----:B------:R-:W0:Y:S01]  /*0f60*/  SHFL.DOWN PT, R8, R5, 0x10, 0x1f ;  /* 0x0a001f0005087f89 */ /* 0x000e2200000e0000 */
[----:B------:R-:W-:Y:S01]  /*0f70*/  BSSY.RECONVERGENT B1, `(.L_x_717) ;  /* 0x0000015000017945 */ /* 0x000fe20003800200 */
[----:B------:R-:W-:Y:S01]  /*0f80*/  ISETP.NE.AND P2, PT, R12, RZ, PT ;  /* 0x000000ff0c00720c */ /* 0x000fe20003f45270 */
[----:B------:R-:W-:Y:S01]  /*0f90*/  IMAD.MOV.U32 R3, RZ, RZ, R6 ;  /* 0x000000ffff037224 */ /* 0x000fe200078e0006 */
        /* <DEDUP_REMOVED lines=18> */
.L_x_718:
[----:B------:R-:W-:Y:S05]  /*10c0*/  BSYNC.RECONVERGENT B1 ;  /* 0x0000000000017941 */ /* 0x000fea0003800200 */
.L_x_717:
[----:B------:R-:W-:Y:S04]  /*10d0*/  BSSY.RECONVERGENT B1, `(.L_x_719) ;  /* 0x000000c000017945 */ /* 0x000fe80003800200 */
[----:B------:R-:W-:Y:S05]  /*10e0*/  @P2 BRA `(.L_x_720) ;  /* 0x0000000000282947 */ /* 0x000fea0003800000 */
[----:B------:R-:W0:Y:S01]  /*10f0*/  S2R R7, SR_CgaCtaId ;  /* 0x0000000000077919 */ /* 0x000e220000008800 */
[----:B------:R-:W-:Y:S02]  /*1100*/  MOV R6, 0x400 ;  /* 0x0000040000067802 */ /* 0x000fe40000000f00 */
[----:B------:R-:W-:-:S04]  /*1110*/  SHF.R.U32.HI R5, RZ, 0x1, R0 ;  /* 0x00000001ff057819 */ /* 0x000fc80000011600 */
[----:B------:R-:W-:Y:S02]  /*1120*/  LOP3.LUT R5, R5, 0x1f0, RZ, 0xc0, !PT ;  /* 0x000001f005057812 */ /* 0x000fe400078ec0ff */
[----:B0-----:R-:W-:Y:S01]  /*1130*/  LEA R6, R7, R6, 0x18 ;  /* 0x0000000607067211 */ /* 0x001fe200078ec0ff */
[----:B------:R-:W-:-:S04]  /*1140*/  IMAD.MOV.U32 R7, RZ, RZ, R4 ;  /* 0x000000ffff077224 */ /* 0x000fc800078e0004 */
[----:B------:R-:W-:Y:S02]  /*1150*/  IMAD.IADD R5, R5, 0x1, R6 ;  /* 0x0000000105057824 */ /* 0x000fe400078e0206 */
[----:B------:R-:W-:-:S03]  /*1160*/  IMAD.MOV.U32 R6, RZ, RZ, R3 ;  /* 0x000000ffff067224 */ /* 0x000fc600078e0003 */
[----:B------:R0:W-:Y:S04]  /*1170*/  STS [R5+0x8], R2 ;  /* 0x0000080205007388 */ /* 0x0001e80000000800 */
[----:B------:R0:W-:Y:S02]  /*1180*/  STS.64 [R5+0x10], R6 ;  /* 0x0000100605007388 */ /* 0x0001e40000000a00 */
.L_x_720:
[----:B------:R-:W-:Y:S05]  /*1190*/  BSYNC.RECONVERGENT B1 ;  /* 0x0000000000017941 */ /* 0x000fea0003800200 */
.L_x_719:
[----:B------:R-:W-:Y:S01]  /*11a0*/  BAR.SYNC.DEFER_BLOCKING 0x0 ;  /* 0x0000000000007b1d */ /* 0x000fe20000010000 */
[----:B------:R-:W-:-:S13]  /*11b0*/  ISETP.NE.AND P1, PT, R0, RZ, PT ;  /* 0x000000ff0000720c */ /* 0x000fda0003f25270 */
[----:B------:R-:W-:Y:S05]  /*11c0*/  @P1 BRA `(.L_x_721) ;  /* 0x0000005000c01947 */ /* 0x000fea0003800000 */
[----:B0-----:R-:W0:Y:S01]  /*11d0*/  S2R R5, SR_CgaCtaId ;  /* 0x0000000000057919 */ /* 0x001e220000008800 */
[----:B------:R-:W-:Y:S01]  /*11e0*/  MOV R8, 0x400 ;  /* 0x0000040000087802 */ /* 0x000fe20000000f00 */
[----:B------:R-:W-:Y:S01]  /*11f0*/  BSSY.RECONVERGENT B1, `(.L_x_722) ;  /* 0x000001a000017945 */ /* 0x000fe20003800200 */
[----:B------:R-:W-:Y:S02]  /*1200*/  IMAD.MOV.U32 R12, RZ, RZ, R2 ;  /* 0x000000ffff0c7224 */ /* 0x000fe400078e0002 */
[----:B------:R-:W-:Y:S02]  /*1210*/  IMAD.MOV.U32 R6, RZ, RZ, R3 ;  /* 0x000000ffff067224 */ /* 0x000fe400078e0003 */
[----:B------:R-:W-:Y:S01]  /*1220*/  IMAD.MOV.U32 R7, RZ, RZ, R4 ;  /* 0x000000ffff077224 */ /* 0x000fe200078e0004 */
[----:B0-----:R-:W-:-:S05]  /*1230*/  LEA R8, R5, R8, 0x18 ;  /* 0x0000000805087211 */ /* 0x001fca00078ec0ff */
[----:B------:R-:W0:Y:S04]  /*1240*/  LDS R11, [R8+0x18] ;  /* 0x00001800080b7984 */ /* 0x000e280000000800 */
[----:B------:R1:W2:Y:S04]  /*1250*/  LDS R13, [R8+0x28] ;  /* 0x00002800080d7984 */ /* 0x0002a80000000800 */
[----:B------:R1:W3:Y:S04]  /*1260*/  LDS R15, [R8+0x38] ;  /* 0x00003800080f7984 */ /* 0x0002e80000000800 */
[----:B------:R1:W4:Y:S04]  /*1270*/  LDS R10, [R8+0x48] ;  /* 0x00004800080a7984 */ /* 0x0003280000000800 */
[----:B------:R1:W1:Y:S04]  /*1280*/  LDS R9, [R8+0x58] ;  /* 0x0000580008097984 */ /* 0x0002680000000800 */
[----:B------:R0:W1:Y:S04]  /*1290*/  LDS R5, [R8+0x68] ;  /* 0x0000680008057984 */ /* 0x0000680000000800 */
[----:B------:R0:W1:Y:S02]  /*12a0*/  LDS R0, [R8+0x78] ;  /* 0x0000780008007984 */ /* 0x0000640000000800 */
[----:B0-----:R-:W-:-:S13]  /*12b0*/  FSETP.GEU.AND P0, PT, R2, R11, PT ;  /* 0x0000000b0200720b */ /* 0x001fda0003f0e000 */
[----:B--234-:R-:W-:Y:S05]  /*12c0*/  @!P0 BRA `(.L_x_723) ;  /* 0x0000000000308947 */ /* 0x01cfea0003800000 */
[----:B------:R-:W0:Y:S01]  /*12d0*/  LDS.64 R6, [R8+0x20] ;  /* 0x0000200008067984 */ /* 0x000e220000000a00 */
[----:B------:R-:W-:Y:S01]  /*12e0*/  FSETP.GEU.AND P3, PT, R11, R2, PT ;  /* 0x000000020b00720b */ /* 0x000fe20003f6e000 */
[----:B------:R-:W-:-:S12]  /*12f0*/  IMAD.MOV.U32 R12, RZ, RZ, R11 ;  /* 0x000000ffff0c7224 */ /* 0x000fd800078e000b */
[CC--:B0-----:R-:W-:Y:S02]  /*1300*/  @P3 ISETP.LT.U32.AND P2, PT, R3.reuse, R6.reuse, PT ;  /* 0x000000060300320c */ /* 0x0c1fe40003f41070 */
[CC--:B------:R-:W-:Y:S02]  /*1310*/  @P3 ISETP.GE.U32.AND P0, PT, R3.reuse, R6.reuse, PT ;  /* 0x000000060300320c */ /* 0x0c0fe40003f06070 */
[CC--:B------:R-:W-:Y:S02]  /*1320*/  @P3 ISETP.LT.AND.EX P2, PT, R4.reuse, R7.reuse, PT, P2 ;  /* 0x000000070400320c */ /* 0x0c0fe40003f41320 */
[CC--:B------:R-:W-:Y:S02]  /*1330*/  @P3 ISETP.GE.AND.EX P0, PT, R4.reuse, R7.reuse, PT, P0 ;  /* 0x000000070400320c */ /* 0x0c0fe40003f06300 */
[----:B------:R-:W-:Y:S02]  /*1340*/  @P3 SEL R3, R3, R6, P2 ;  /* 0x0000000603033207 */ /* 0x000fe40001000000 */
[----:B------:R-:W-:-:S02]  /*1350*/  @P3 SEL R4, R4, R7, P2 ;  /* 0x0000000704043207 */ /* 0x000fc40001000000 */
[----:B------:R-:W-:Y:S01]  /*1360*/  @P3 FSEL R12, R2, R11, !P0 ;  /* 0x0000000b020c3208 */ /* 0x000fe20004000000 */
[----:B------:R-:W-:Y:S02]  /*1370*/  @P3 IMAD.MOV.U32 R6, RZ, RZ, R3 ;  /* 0x000000ffff063224 */ /* 0x000fe400078e0003 */
[----:B------:R-:W-:-:S07]  /*1380*/  @P3 IMAD.MOV.U32 R7, RZ, RZ, R4 ;  /* 0x000000ffff073224 */ /* 0x000fce00078e0004 */
.L_x_723:
[----:B------:R-:W-:Y:S05]  /*1390*/  BSYNC.RECONVERGENT B1 ;  /* 0x0000000000017941 */ /* 0x000fea0003800200 */
.L_x_722:
[----:B------:R-:W-:Y:S01]  /*13a0*/  FSETP.GEU.AND P0, PT, R12, R13, PT ;  /* 0x0000000d0c00720b */ /* 0x000fe20003f0e000 */
[----:B------:R-:W-:Y:S01]  /*13b0*/  BSSY.RECONVERGENT B1, `(.L_x_724) ;  /* 0x0000011000017945 */ /* 0x000fe20003800200 */
[----:B------:R-:W-:Y:S02]  /*13c0*/  IMAD.MOV.U32 R17, RZ, RZ, R6 ;  /* 0x000000ffff117224 */ /* 0x000fe400078e0006 */
[----:B------:R-:W-:Y:S02]  /*13d0*/  IMAD.MOV.U32 R14, RZ, RZ, R7 ;  /* 0x000000ffff0e7224 */ /* 0x000fe400078e0007 */
[----:B------:R-:W-:-:S07]  /*13e0*/  IMAD.MOV.U32 R2, RZ, RZ, R12 ;  /* 0x000000ffff027224 */ /* 0x000fce00078e000c */
[----:B------:R-:W-:Y:S05]  /*13f0*/  @!P0 BRA `(.L_x_725) ;  /* 0x0000000000308947 */ /* 0x000fea0003800000 */
[----:B------:R-:W0:Y:S01]  /*1400*/  LDS.64 R18, [R8+0x30] ;  /* 0x0000300008127984 */ /* 0x000e220000000a00 */
[----:B------:R-:W-:Y:S01]  /*1410*/  FSETP.GEU.AND P3, PT, R13, R12, PT ;  /* 0x0000000c0d00720b */ /* 0x000fe20003f6e000 */
[----:B------:R-:W-:-:S12]  /*1420*/  IMAD.MOV.U32 R2, RZ, RZ, R13 ;  /* 0x000000ffff027224 */ /* 0x000fd800078e000d */
[CC--:B0-----:R-:W-:Y:S01]  /*1430*/  @P3 ISETP.GE.U32.AND P0, PT, R6.reuse, R18.reuse, PT ;  /* 0x000000120600320c */ /* 0x0c1fe20003f06070 */
[----:B------:R-:W-:Y:S01]  /*1440*/  IMAD.MOV.U32 R17, RZ, RZ, R18 ;  /* 0x000000ffff117224 */ /* 0x000fe200078e0012 */
[-C--:B------:R-:W-:Y:S01]  /*1450*/  @P3 ISETP.LT.U32.AND P2, PT, R6, R18.reuse, PT ;  /* 0x000000120600320c */ /* 0x080fe20003f41070 */
[----:B------:R-:W-:Y:S01]  /*1460*/  IMAD.MOV.U32 R14, RZ, RZ, R19 ;  /* 0x000000ffff0e7224 */ /* 0x000fe200078e0013 */
[CC--:B------:R-:W-:Y:S02]  /*1470*/  @P3 ISETP.GE.AND.EX P0, PT, R7.reuse, R19.reuse, PT, P0 ;  /* 0x000000130700320c */ /* 0x0c0fe40003f06300 */
[----:B------:R-:W-:Y:S02]  /*1480*/  @P3 ISETP.LT.AND.EX P2, PT, R7, R19, PT, P2 ;  /* 0x000000130700320c */ /* 0x000fe40003f41320 */
[----:B------:R-:W-:Y:S02]  /*1490*/  @P3 FSEL R2, R12, R13, !P0 ;  /* 0x0000000d0c023208 */ /* 0x000fe40004000000 */
[----:B------:R-:W-:-:S02]  /*14a0*/  @P3 SEL R17, R6, R18, P2 ;  /* 0x0000001206113207 */ /* 0x000fc40001000000 */
[----:B------:R-:W-:-:S07]  /*14b0*/  @P3 SEL R14, R7, R19, P2 ;  /* 0x00000013070e3207 */ /* 0x000fce0001000000 */
.L_x_725:
[----:B------:R-:W-:Y:S05]  /*14c0*/  BSYNC.RECONVERGENT B1 ;  /* 0x0000000000017941 */ /* 0x000fea0003800200 */
.L_x_724:
        /* <DEDUP_REMOVED lines=11> */
[CC--:B------:R-:W-:Y:S01]  /*1580*/  @P3 ISETP.LT.U32.AND P2, PT, R17.reuse, R6.reuse, PT ;  /* 0x000000061100320c */ /* 0x0c0fe20003f41070 */
[----:B------:R-:W-:Y:S01]  /*1590*/  IMAD.MOV.U32 R4, RZ, RZ, R7 ;  /* 0x000000ffff047224 */ /* 0x000fe200078e0007 */
[CC--:B------:R-:W-:Y:S02]  /*15a0*/  @P3 ISETP.GE.AND.EX P0, PT, R14.reuse, R7.reuse, PT, P0 ;  /* 0x000000070e00320c */ /* 0x0c0fe40003f06300 */
[----:B------:R-:W-:Y:S02]  /*15b0*/  @P3 ISETP.LT.AND.EX P2, PT, R14, R7, PT, P2 ;  /* 0x000000070e00320c */ /* 0x000fe40003f41320 */
[----:B------:R-:W-:Y:S02]  /*15c0*/  @P3 FSEL R3, R2, R15, !P0 ;  /* 0x0000000f02033208 */ /* 0x000fe40004000000 */
[----:B------:R-:W-:-:S02]  /*15d0*/  @P3 SEL R11, R17, R6, P2 ;  /* 0x00000006110b3207 */ /* 0x000fc40001000000 */
[----:B------:R-:W-:-:S07]  /*15e0*/  @P3 SEL R4, R14, R7, P2 ;  /* 0x000000070e043207 */ /* 0x000fce0001000000 */
.L_x_727:
[----:B------:R-:W-:Y:S05]  /*15f0*/  BSYNC.RECONVERGENT B1 ;  /* 0x0000000000017941 */ /* 0x000fea0003800200 */
.L_x_726:
        /* <DEDUP_REMOVED lines=18> */
.L_x_729:
[----:B------:R-:W-:Y:S05]  /*1720*/  BSYNC.RECONVERGENT B1 ;  /* 0x0000000000017941 */ /* 0x000fea0003800200 */
.L_x_728:
[----:B-1----:R-:W-:Y:S01]  /*1730*/  FSETP.GEU.AND P0, PT, R2, R9, PT ;  /* 0x000000090200720b */ /* 0x002fe20003f0e000 */
        /* <DEDUP_REMOVED lines=17> */
.L_x_731:
[----:B------:R-:W-:Y:S05]  /*1850*/  BSYNC.RECONVERGENT B1 ;  /* 0x0000000000017941 */ /* 0x000fea0003800200 */
.L_x_730:
        /* <DEDUP_REMOVED lines=18> */
.L_x_733:
[----:B------:R-:W-:Y:S05]  /*1980*/  BSYNC.RECONVERGENT B1 ;  /* 0x0000000000017941 */ /* 0x000fea0003800200 */
.L_x_732:
[----:B------:R-:W-:Y:S01]  /*1990*/  FSETP.GEU.AND P0, PT, R7, R0, PT ;  /* 0x000000000700720b */ /* 0x000fe20003f0e000 */
[----:B------:R-:W-:Y:S02]  /*19a0*/  IMAD.MOV.U32 R2, RZ, RZ, R7 ;  /* 0x000000ffff027224 */ /* 0x000fe400078e0007 */
[----:B------:R-:W-:Y:S02]  /*19b0*/  IMAD.MOV.U32 R3, RZ, RZ, R9 ;  /* 0x000000ffff037224 */ /* 0x000fe400078e0009 */
[----:B------:R-:W-:-:S08]  /*19c0*/  IMAD.MOV.U32 R4, RZ, RZ, R6 ;  /* 0x000000ffff047224 */ /* 0x000fd000078e0006 */
[----:B------:R-:W-:Y:S05]  /*19d0*/  @!P0 BRA `(.L_x_721) ;  /* 0x0000004800bc8947 */ /* 0x000fea0003800000 */
[----:B------:R-:W0:Y:S01]  /*19e0*/  LDS.64 R10, [R8+0x80] ;  /* 0x00008000080a7984 */ /* 0x000e220000000a00 */
[----:B------:R-:W-:Y:S01]  /*19f0*/  FSETP.GEU.AND P0, PT, R0, R7, PT ;  /* 0x000000070000720b */ /* 0x000fe20003f0e000 */
[----:B------:R-:W-:Y:S02]  /*1a00*/  IMAD.MOV.U32 R2, RZ, RZ, R0 ;  /* 0x000000ffff027224 */ /* 0x000fe400078e0000 */
[----:B0-----:R-:W-:Y:S02]  /*1a10*/  IMAD.MOV.U32 R3, RZ, RZ, R10 ;  /* 0x000000ffff037224 */ /* 0x001fe400078e000a */
        /* <DEDUP_REMOVED lines=10> */
.L_x_708:
[----:B------:R-:W-:Y:S01]  /*1ac0*/  LOP3.LUT R4, R0, 0x3e0, RZ, 0xc0, !PT ;  /* 0x000003e000047812 */ /* 0x000fe200078ec0ff */
[----:B------:R-:W-:Y:S01]  /*1ad0*/  BSSY.RECONVERGENT B1, `(.L_x_734) ;  /* 0x000001b000017945 */ /* 0x000fe20003800200 */
[----:B-----5:R-:W-:Y:S02]  /*1ae0*/  IMAD.MOV.U32 R12, RZ, RZ, R2 ;  /* 0x000000ffff0c7224 */ /* 0x020fe400078e0002 */
[----:B------:R-:W-:Y:S02]  /*1af0*/  IMAD.MOV.U32 R14, RZ, RZ, R3 ;  /* 0x000000ffff0e7224 */ /* 0x000fe400078e0003 */
[----:B01----:R-:W-:Y:S01]  /*1b00*/  VIADD R6, R4, 0x20 ;  /* 0x0000002004067836 */ /* 0x003fe20000000000 */
[----:B------:R-:W-:-:S04]  /*1b10*/  LOP3.LUT R4, RZ, R4, RZ, 0x33, !PT ;  /* 0x00000004ff047212 */ /* 0x000fc800078e33ff */
[----:B------:R-:W-:Y:S01]  /*1b20*/  ISETP.GT.AND P0, PT, R6, UR4, PT ;  /* 0x0000000406007c0c */ /* 0x000fe2000bf04270 */
[----:B------:R-:W-:Y:S02]  /*1b30*/  VIADD R4, R4, UR4 ;  /* 0x0000000404047c36 */ /* 0x000fe40008000000 */
[----:B------:R-:W-:-:S03]  /*1b40*/  IMAD.MOV.U32 R6, RZ, RZ, R5 ;  /* 0x000000ffff067224 */ /* 0x000fc600078e0005 */
[----:B------:R-:W-:Y:S02]  /*1b50*/  SEL R7, R4, 0x1f, P0 ;  /* 0x0000001f04077807 */ /* 0x000fe40000000000 */
[----:B------:R-:W0:Y:S03]  /*1b60*/  S2R R4, SR_LANEID ;  /* 0x0000000000047919 */ /* 0x000e260000000000 */
[----:B------:R-:W1:Y:S04]  /*1b70*/  SHFL.DOWN PT, R8, R5, 0x1, R7 ;  /* 0x0820000005087989 */ /* 0x000e6800000e0007 */
[----:B------:R2:W3:Y:S04]  /*1b80*/  SHFL.DOWN PT, R9, R2, 0x1, R7 ;  /* 0x0820000002097989 */ /* 0x0004e800000e0007 */
[----:B------:R2:W4:Y:S01]  /*1b90*/  SHFL.DOWN PT, R11, R3, 0x1, R7 ;  /* 0x08200000030b7989 */ /* 0x00052200000e0007 */
[----:B-1----:R-:W-:-:S04]  /*1ba0*/  FSETP.GEU.AND P0, PT, R5, R8, PT ;  /* 0x000000080500720b */ /* 0x002fc80003f0e000 */
[----:B0-----:R-:W-:-:S13]  /*1bb0*/  ISETP.GE.OR P0, PT, R4, R7, !P0 ;  /* 0x000000070400720c */ /* 0x001fda0004706670 */
[----:B--234-:R-:W-:Y:S05]  /*1bc0*/  @P0 BRA `(.L_x_735) ;  /* 0x00000000002c0947 */ /* 0x01cfea0003800000 */
        /* <DEDUP_REMOVED lines=11> */
.L_x_735:
[----:B------:R-:W-:Y:S05]  /*1c80*/  BSYNC.RECONVERGENT B1 ;  /* 0x0000000000017941 */ /* 0x000fea0003800200 */
.L_x_734:
[----:B------:R-:W0:Y:S01]  /*1c90*/  SHFL.DOWN PT, R3, R6, 0x2, R7 ;  /* 0x0840000006037989 */ /* 0x000e2200000e0007 */
[----:B------:R-:W-:Y:S01]  /*1ca0*/  VIADD R2, R4, 0x2 ;  /* 0x0000000204027836 */ /* 0x000fe20000000000 */
[----:B------:R-:W-:Y:S01]  /*1cb0*/  BSSY.RECONVERGENT B1, `(.L_x_736) ;  /* 0x0000014000017945 */ /* 0x000fe20003800200 */
[----:B------:R-:W-:Y:S01]  /*1cc0*/  IMAD.MOV.U32 R8, RZ, RZ, R12 ;  /* 0x000000ffff087224 */ /* 0x000fe200078e000c */
[----:B------:R1:W2:Y:S01]  /*1cd0*/  SHFL.DOWN PT, R5, R12, 0x2, R7 ;  /* 0x084000000c057989 */ /* 0x0002a200000e0007 */
[----:B------:R-:W-:-:S03]  /*1ce0*/  IMAD.MOV.U32 R10, RZ, RZ, R14 ;  /* 0x000000ffff0a7224 */ /* 0x000fc600078e000e */
[----:B------:R1:W3:Y:S01]  /*1cf0*/  SHFL.DOWN PT, R9, R14, 0x2, R7 ;  /* 0x084000000e097989 */ /* 0x0002e200000e0007 */
[----:B0-----:R-:W-:-:S04]  /*1d00*/  FSETP.GEU.AND P0, PT, R6, R3, PT ;  /* 0x000000030600720b */ /* 0x001fc80003f0e000 */
[----:B------:R-:W-:Y:S01]  /*1d10*/  ISETP.GT.OR P0, PT, R2, R7, !P0 ;  /* 0x000000070200720c */ /* 0x000fe20004704670 */
[----:B------:R-:W-:-:S12]  /*1d20*/  IMAD.MOV.U32 R2, RZ, RZ, R6 ;  /* 0x000000ffff027224 */ /* 0x000fd800078e0006 */
        /* <DEDUP_REMOVED lines=12> */
.L_x_737:
[----:B------:R-:W-:Y:S05]  /*1df0*/  BSYNC.RECONVERGENT B1 ;  /* 0x0000000000017941 */ /* 0x000fea0003800200 */
.L_x_736:
        /* <DEDUP_REMOVED lines=22> */
.L_x_739:
[----:B------:R-:W-:Y:S05]  /*1f60*/  BSYNC.RECONVERGENT B1 ;  /* 0x0000000000017941 */ /* 0x000fea0003800200 */
.L_x_738:
[----:B------:R-:W0:Y:S01]  /*1f70*/  SHFL.DOWN PT, R3, R6, 0x8, R7 ;  /* 0x0900000006037989 */ /* 0x000e2200000e0007 */
[----:B------:R-:W-:Y:S01]  /*1f80*/  VIADD R2, R4, 0x8 ;  /* 0x0000000804027836 */ /* 0x000fe20000000000 */
[----:B------:R-:W-:Y:S01]  /*1f90*/  BSSY.RECONVERGENT B1, `(.L_x_740) ;  /* 0x0000014000017945 */ /* 0x000fe20003800200 */
[----:B------:R-:W-:Y:S01]  /*1fa0*/  IMAD.MOV.U32 R8, RZ, RZ, R6 ;  /* 0x000000ffff087224 */ /* 0x000fe200078e0006 */
[----:B------:R1:W2:Y:S01]  /*1fb0*/  SHFL.DOWN PT, R5, R14, 0x8, R7 ;  /* 0x090000000e057989 */ /* 0x0002a200000e0007 */
[----:B------:R-:W-:Y:S02]  /*1fc0*/  IMAD.MOV.U32 R10, RZ, RZ, R14 ;  /* 0x000000ffff0a7224 */ /* 0x000fe400078e000e */
[----:B------:R-:W-:Y:S01]  /*1fd0*/  IMAD.MOV.U32 R12, RZ, RZ, R16 ;  /* 0x000000ffff0c7224 */ /* 0x000fe200078e0010 */
[----:B------:R1:W3:Y:S01]  /*1fe0*/  SHFL.DOWN PT, R9, R16, 0x8, R7 ;  /* 0x0900000010097989 */ /* 0x0002e200000e0007 */
[----:B0-----:R-:W-:-:S04]  /*1ff0*/  FSETP.GEU.AND P0, PT, R6, R3, PT ;  /* 0x000000030600720b */ /* 0x001fc80003f0e000 */
[----:B------:R-:W-:-:S13]  /*2000*/  ISETP.GT.OR P0, PT, R2, R7, !P0 ;  /* 0x000000070200720c */ /* 0x000fda0004704670 */
        /* <DEDUP_REMOVED lines=12> */
.L_x_741:
[----:B------:R-:W-:Y:S05]  /*20d0*/  BSYNC.RECONVERGENT B1 ;  /* 0x0000000000017941 */ /* 0x000fea0003800200 */
.L_x_740:
[----:B------:R-:W0:Y:S01]  /*20e0*/  SHFL.DOWN PT, R5, R8, 0x10, R7 ;  /* 0x0a00000008057989 */ /* 0x000e2200000e0007 */
[C---:B------:R-:W-:Y:S01]  /*20f0*/  VIADD R2, R4.reuse, 0x10 ;  /* 0x0000001004027836 */ /* 0x040fe20000000000 */
[----:B------:R-:W-:Y:S01]  /*2100*/  BSSY.RECONVERGENT B1, `(.L_x_742) ;  /* 0x0000015000017945 */ /* 0x000fe20003800200 */
[----:B------:R-:W-:Y:S01]  /*2110*/  ISETP.NE.AND P2, PT, R4, RZ, PT ;  /* 0x000000ff0400720c */ /* 0x000fe20003f45270 */
[----:B------:R1:W2:Y:S01]  /*2120*/  SHFL.DOWN PT, R9, R10, 0x10, R7 ;  /* 0x0a0000000a097989 */ /* 0x0002a200000e0007 */
[----:B------:R-:W-:Y:S02]  /*2130*/  IMAD.MOV.U32 R3, RZ, RZ, R10 ;  /* 0x000000ffff037224 */ /* 0x000fe400078e000a */
[----:B------:R-:W-:Y:S01]  /*2140*/  IMAD.MOV.U32 R4, RZ, RZ, R12 ;  /* 0x000000ffff047224 */ /* 0x000fe200078e000c */
        /* <DEDUP_REMOVED lines=16> */
.L_x_743:
[----:B------:R-:W-:Y:S05]  /*2250*/  BSYNC.RECONVERGENT B1 ;  /* 0x0000000000017941 */ /* 0x000fea0003800200 */
.L_x_742:
        /* <DEDUP_REMOVED lines=12> */
.L_x_745:
[----:B------:R-:W-:Y:S05]  /*2320*/  BSYNC.RECONVERGENT B1 ;  /* 0x0000000000017941 */ /* 0x000fea0003800200 */
.L_x_744:
[----:B------:R-:W-:Y:S01]  /*2330*/  BAR.SYNC.DEFER_BLOCKING 0x0 ;  /* 0x0000000000007b1d */ /* 0x000fe20000010000 */
[----:B------:R-:W-:-:S13]  /*2340*/  ISETP.NE.AND P1, PT, R0, RZ, PT ;  /* 0x000000ff0000720c */ /* 0x000fda0003f25270 */
[----:B------:R-:W-:Y:S05]  /*2350*/  @P1 BRA `(.L_x_721) ;  /* 0x00000040005c1947 */ /* 0x000fea0003800000 */
[----:B------:R-:W-:Y:S01]  /*2360*/  UISETP.GE.AND UP0, UPT, UR4, 0x21, UPT ;  /* 0x000000210400788c */ /* 0x000fe2000bf06270 */
[----:B------:R-:W-:Y:S02]  /*2370*/  IMAD.MOV.U32 R0, RZ, RZ, R2 ;  /* 0x000000ffff007224 */ /* 0x000fe400078e0002 */
[----:B0-----:R-:W-:Y:S02]  /*2380*/  IMAD.MOV.U32 R7, RZ, RZ, R3 ;  /* 0x000000ffff077224 */ /* 0x001fe400078e0003 */
[----:B------:R-:W-:-:S04]  /*2390*/  IMAD.MOV.U32 R8, RZ, RZ, R4 ;  /* 0x000000ffff087224 */ /* 0x000fc800078e0004 */
[----:B------:R-:W-:Y:S05]  /*23a0*/  BRA.U !UP0, `(.L_x_746) ;  /* 0x00000001085c7547 */ /* 0x000fea000b800000 */
[----:B------:R-:W0:Y:S01]  /*23b0*/  S2R R5, SR_CgaCtaId ;  /* 0x0000000000057919 */ /* 0x000e220000008800 */
[----:B------:R-:W-:Y:S01]  /*23c0*/  MOV R0, 0x400 ;  /* 0x0000040000007802 */ /* 0x000fe20000000f00 */
[----:B------:R-:W-:Y:S01]  /*23d0*/  BSSY.RECONVERGENT B1, `(.L_x_746) ;  /* 0x0000014000017945 */ /* 0x000fe20003800200 */
[----:B------:R-:W-:Y:S02]  /*23e0*/  IMAD.MOV.U32 R7, RZ, RZ, R3 ;  /* 0x000000ffff077224 */ /* 0x000fe400078e0003 */
[----:B------:R-:W-:Y:S01]  /*23f0*/  IMAD.MOV.U32 R8, RZ, RZ, R4 ;  /* 0x000000ffff087224 */ /* 0x000fe200078e0004 */
[----:B0-----:R-:W-:Y:S01]  /*2400*/  LEA R6, R5, R0, 0x18 ;  /* 0x0000000005067211 */ /* 0x001fe200078ec0ff */
[----:B------:R-:W-:-:S04]  /*2410*/  IMAD.MOV.U32 R0, RZ, RZ, R2 ;  /* 0x000000ffff007224 */ /* 0x000fc800078e0002 */
[----:B------:R-:W0:Y:S02]  /*2420*/  LDS R5, [R6+0x18] ;  /* 0x0000180006057984 */ /* 0x000e240000000800 */
[----:B0-----:R-:W-:-:S13]  /*2430*/  FSETP.GEU.AND P0, PT, R2, R5, PT ;  /* 0x000000050200720b */ /* 0x001fda0003f0e000 */
        /* <DEDUP_REMOVED lines=13> */
.L_x_747:
[----:B------:R-:W-:Y:S05]  /*2510*/  BSYNC.RECONVERGENT B1 ;  /* 0x0000000000017941 */ /* 0x000fea0003800200 */
.L_x_746:
[----:B------:R-:W-:Y:S01]  /*2520*/  UISETP.GE.AND UP0, UPT, UR4, 0x41, UPT ;  /* 0x000000410400788c */ /* 0x000fe2000bf06270 */
[----:B------:R-:W-:Y:S02]  /*2530*/  IMAD.MOV.U32 R2, RZ, RZ, R0 ;  /* 0x000000ffff027224 */ /* 0x000fe400078e0000 */
[----:B------:R-:W-:Y:S02]  /*2540*/  IMAD.MOV.U32 R5, RZ, RZ, R7 ;  /* 0x000000ffff057224 */ /* 0x000fe400078e0007 */
        /* <DEDUP_REMOVED lines=24> */
.L_x_749:
[----:B------:R-:W-:Y:S05]  /*26d0*/  BSYNC.RECONVERGENT B1 ;  /* 0x0000000000017941 */ /* 0x000fea0003800200 */
.L_x_748:
        /* <DEDUP_REMOVED lines=27> */
.L_x_751:
[----:B------:R-:W-:Y:S05]  /*2890*/  BSYNC.RECONVERGENT B1 ;  /* 0x0000000000017941 */ /* 0x000fea0003800200 */
.L_x_750:
        /* <DEDUP_REMOVED lines=27> */
.L_x_753:
[----:B------:R-:W-:Y:S05]  /*2a50*/  BSYNC.RECONVERGENT B1 ;  /* 0x0000000000017941 */ /* 0x000fea0003800200 */
.L_x_752:
        /* <DEDUP_REMOVED lines=27> */
.L_x_755:
[----:B------:R-:W-:Y:S05]  /*2c10*/  BSYNC.RECONVERGENT B1 ;  /* 0x0000000000017941 */ /* 0x000fea0003800200 */
.L_x_754:
        /* <DEDUP_REMOVED lines=9> */
[----:B------:R-:W-:Y:S02]  /*2cb0*/  IMAD.MOV.U32 R7, RZ, RZ, R9 ;  /* 0x000000ffff077224 */ /* 0x000fe400078e0009 */
[----:B------:R-:W-:Y:S01]  /*2cc0*/  IMAD.MOV.U32 R6, RZ, RZ, R4 ;  /* 0x000000ffff067224 */ /* 0x000fe200078e0004 */
[----:B0-----:R-:W-:-:S05]  /*2cd0*/  LEA R2, R3, R2, 0x18 ;  /* 0x0000000203027211 */ /* 0x001fca00078ec0ff */
        /* <DEDUP_REMOVED lines=15> */
.L_x_757:
[----:B------:R-:W-:Y:S05]  /*2dd0*/  BSYNC.RECONVERGENT B1 ;  /* 0x0000000000017941 */ /* 0x000fea0003800200 */
.L_x_756:
[----:B------:R-:W-:Y:S01]  /*2de0*/  UISETP.GE.AND UP0, UPT, UR4, 0xe1, UPT ;  /* 0x000000e10400788c */ /* 0x000fe2000bf06270 */
[----:B------:R-:W-:Y:S02]  /*2df0*/  IMAD.MOV.U32 R2, RZ, RZ, R5 ;  /* 0x000000ffff027224 */ /* 0x000fe400078e0005 */
[----:B------:R-:W-:Y:S02]  /*2e00*/  IMAD.MOV.U32 R3, RZ, RZ, R7 ;  /* 0x000000ffff037224 */ /* 0x000fe400078e0007 */
[----:B------:R-:W-:-:S04]  /*2e10*/  IMAD.MOV.U32 R4, RZ, RZ, R6 ;  /* 0x000000ffff047224 */ /* 0x000fc800078e0006 */
[----:B------:R-:W-:Y:S05]  /*2e20*/  BRA.U !UP0, `(.L_x_721) ;  /* 0x0000003508a87547 */ /* 0x000fea000b800000 */
[----:B------:R-:W0:Y:S01]  /*2e30*/  S2R R3, SR_CgaCtaId ;  /* 0x0000000000037919 */ /* 0x000e220000008800 */
[----:B------:R-:W-:Y:S01]  /*2e40*/  MOV R0, 0x400 ;  /* 0x0000040000007802 */ /* 0x000fe20000000f00 */
        /* <DEDUP_REMOVED lines=21> */
.L_x_689:
[----:B------:R-:W1:Y:S01]  /*2fa0*/  S2R R0, SR_TID.X ;  /* 0x0000000000007919 */ /* 0x000e620000002100 */
[----:B------:R-:W1:Y:S02]  /*2fb0*/  LDC.64 R2, c[0x0][0x380] ;  /* 0x0000e000ff027b82 */ /* 0x000e640000000a00 */
[----:B-1----:R-:W-:-:S05]  /*2fc0*/  IMAD.WIDE.U32 R12, R0, 0x10, R2 ;  /* 0x00000010000c7825 */ /* 0x002fca00078e0002 */
[----:B0-----:R-:W2:Y:S04]  /*2fd0*/  LDG.E.CONSTANT R21, desc[UR10][R12.64] ;  /* 0x0000000a0c157981 */ /* 0x001ea8000c1e9900 */
[----:B------:R-:W3:Y:S04]  /*2fe0*/  LDG.E.CONSTANT R10, desc[UR10][R12.64+0x1000] ;  /* 0x0010000a0c0a7981 */ /* 0x000ee8000c1e9900 */
[----:B------:R-:W4:Y:S04]  /*2ff0*/  LDG.E.64.CONSTANT R14, desc[UR10][R12.64+0x8] ;  /* 0x0000080a0c0e7981 */ /* 0x000f28000c1e9b00 */
[----:B------:R0:W5:Y:S04]  /*3000*/  LDG.E.CONSTANT R16, desc[UR10][R12.64+0x2000] ;  /* 0x0020000a0c107981 */ /* 0x000168000c1e9900 */
[----:B------:R0:W5:Y:S04]  /*3010*/  LDG.E.CONSTANT R17, desc[UR10][R12.64+0x3000] ;  /* 0x0030000a0c117981 */ /* 0x000168000c1e9900 */
[----:B------:R0:W5:Y:S04]  /*3020*/  LDG.E.CONSTANT R11, desc[UR10][R12.64+0x4000] ;  /* 0x0040000a0c0b7981 */ /* 0x000168000c1e9900 */
[----:B------:R0:W5:Y:S04]  /*3030*/  LDG.E.64.CONSTANT R6, desc[UR10][R12.64+0x2008] ;  /* 0x0020080a0c067981 */ /* 0x000168000c1e9b00 */
[----:B------:R0:W5:Y:S04]  /*3040*/  LDG.E.64.CONSTANT R4, desc[UR10][R12.64+0x3008] ;  /* 0x0030080a0c047981 */ /* 0x000168000c1e9b00 */
[----:B------:R0:W5:Y:S01]  /*3050*/  LDG.E.64.CONSTANT R2, desc[UR10][R12.64+0x4008] ;  /* 0x0040080a0c027981 */ /* 0x000162000c1e9b00 */
[----:B------:R-:W-:Y:S01]  /*3060*/  BSSY.RECONVERGENT B1, `(.L_x_758) ;  /* 0x0000012000017945 */ /* 0x000fe20003800200 */
[----:B--2---:R-:W-:Y:S01]  /*3070*/  IMAD.MOV.U32 R19, RZ, RZ, R21 ;  /* 0x000000ffff137224 */ /* 0x004fe200078e0015 */
[----:B---3--:R-:W-:Y:S01]  /*3080*/  FSETP.GEU.AND P0, PT, R21, R10, PT ;  /* 0x0000000a1500720b */ /* 0x008fe20003f0e000 */
[----:B----4-:R-:W-:-:S02]  /*3090*/  IMAD.MOV.U32 R8, RZ, RZ, R14 ;  /* 0x000000ffff087224 */ /* 0x010fc400078e000e */
[----:B------:R-:W-:-:S10]  /*30a0*/  IMAD.MOV.U32 R9, RZ, RZ, R15 ;  /* 0x000000ffff097224 */ /* 0x000fd400078e000f */
[----:B0-----:R-:W-:Y:S05]  /*30b0*/  @!P0 BRA `(.L_x_759) ;  /* 0x0000000000308947 */ /* 0x001fea0003800000 */
[----:B------:R-:W2:Y:S01]  /*30c0*/  LDG.E.64.CONSTANT R8, desc[UR10][R12.64+0x1008] ;  /* 0x0010080a0c087981 */ /* 0x000ea2000c1e9b00 */
[----:B------:R-:W-:Y:S01]  /*30d0*/  FSETP.GEU.AND P2, PT, R10, R21, PT ;  /* 0x000000150a00720b */ /* 0x000fe20003f4e000 */
[----:B------:R-:W-:-:S12]  /*30e0*/  IMAD.MOV.U32 R19, RZ, RZ, R10 ;  /* 0x000000ffff137224 */ /* 0x000fd800078e000a */
[CC--:B--2---:R-:W-:Y:S02]  /*30f0*/  @P2 ISETP.GE.U32.AND P0, PT, R14.reuse, R8.reuse, PT ;  /* 0x000000080e00220c */ /* 0x0c4fe40003f06070 */
[C---:B------:R-:W-:Y:S02]  /*3100*/  @P2 ISETP.LT.U32.AND P1, PT, R14.reuse, R8, PT ;  /* 0x000000080e00220c */ /* 0x040fe40003f21070 */
[CC--:B------:R-:W-:Y:S02]  /*3110*/  @P2 ISETP.GE.AND.EX P0, PT, R15.reuse, R9.reuse, PT, P0 ;  /* 0x000000090f00220c */ /* 0x0c0fe40003f06300 */
[----:B------:R-:W-:Y:S02]  /*3120*/  @P2 ISETP.LT.AND.EX P1, PT, R15, R9, PT, P1 ;  /* 0x000000090f00220c */ /* 0x000fe40003f21310 */
[----:B------:R-:W-:Y:S02]  /*3130*/  @P2 FSEL R19, R21, R10, !P0 ;  /* 0x0000000a15132208 */ /* 0x000fe40004000000 */
[----:B------:R-:W-:-:S02]  /*3140*/  @P2 SEL R10, R14, R8, P1 ;  /* 0x000000080e0a2207 */ /* 0x000fc40000800000 */
[----:B------:R-:W-:-:S03]  /*3150*/  @P2 SEL R15, R15, R9, P1 ;  /* 0x000000090f0f2207 */ /* 0x000fc60000800000 */
[----:B------:R-:W-:Y:S02]  /*3160*/  @P2 IMAD.MOV.U32 R8, RZ, RZ, R10 ;  /* 0x000000ffff082224 */ /* 0x000fe400078e000a */
[----:B------:R-:W-:-:S07]  /*3170*/  @P2 IMAD.MOV.U32 R9, RZ, RZ, R15 ;  /* 0x000000ffff092224 */ /* 0x000fce00078e000f */
.L_x_759:
[----:B------:R-:W-:Y:S05]  /*3180*/  BSYNC.RECONVERGENT B1 ;  /* 0x0000000000017941 */ /* 0x000fea0003800200 */
.L_x_758:
        /* <DEDUP_REMOVED lines=17> */
.L_x_761:
[----:B------:R-:W-:Y:S05]  /*32a0*/  BSYNC.RECONVERGENT B1 ;  /* 0x0000000000017941 */ /* 0x000fea0003800200 */
.L_x_760:
        /* <DEDUP_REMOVED lines=17> */
.L_x_763:
[----:B------:R-:W-:Y:S05]  /*33c0*/  BSYNC.RECONVERGENT B1 ;  /* 0x0000000000017941 */ /* 0x000fea0003800200 */
.L_x_762:
        /* <DEDUP_REMOVED lines=17> */
.L_x_765:
[----:B------:R-:W-:Y:S05]  /*34e0*/  BSYNC.RECONVERGENT B1 ;  /* 0x0000000000017941 */ /* 0x000fea0003800200 */
.L_x_764:
[----:B------:R-:W-:Y:S01]  /*34f0*/  UISETP.GE.U32.AND UP0, UPT, UR8, 0xa00, UPT ;  /* 0x00000a000800788c */ /* 0x000fe2000bf06070 */
[----:B------:R-:W-:Y:S02]  /*3500*/  IMAD.MOV.U32 R5, RZ, RZ, 0x500 ;  /* 0x00000500ff057424 */ /* 0x000fe400078e00ff */
[----:B------:R-:W-:-:S06]  /*3510*/  IMAD.MOV.U32 R4, RZ, RZ, RZ ;  /* 0x000000ffff047224 */ /* 0x000fcc00078e00ff */
[----:B------:R-:W-:Y:S05]  /*3520*/  BRA.U !UP0, `(.L_x_766) ;  /* 0x0000001508647547 */ /* 0x000fea000b800000 */
[----:B------:R-:W-:Y:S01]  /*3530*/  UIADD3 UR9, UP0, UPT, UR8, -0xa00, URZ ;  /* 0xfffff60008097890 */ /* 0x000fe2000ff1e0ff */
[----:B------:R-:W-:Y:S02]  /*3540*/  IMAD.MOV.U32 R5, RZ, RZ, 0x500 ;  /* 0x00000500ff057424 */ /* 0x000fe400078e00ff */
[----:B------:R-:W-:Y:S01]  /*3550*/  IMAD.MOV.U32 R4, RZ, RZ, RZ ;  /* 0x000000ffff047224 */ /* 0x000fe200078e00ff */
[----:B------:R-:W-:Y:S02]  /*3560*/  ULEA.HI.X.SX32 UR8, UR8, 0xffffffff, 0x1, UP0 ;  /* 0xffffffff08087891 */ /* 0x000fe400080f0eff */
[----:B------:R-:W-:Y:S02]  /*3570*/  UIMAD.WIDE.U32 UR12, UR9, -0x33333333, URZ ;  /* 0xcccccccd090c78a5 */ /* 0x000fe4000f8e00ff */
[----:B------:R-:W-:-:S04]  /*3580*/  UIMAD.WIDE.U32 UR4, UR8, -0x33333333, URZ ;  /* 0xcccccccd080478a5 */ /* 0x000fc8000f8e00ff */
[----:B------:R-:W-:-:S04]  /*3590*/  UIMAD.WIDE.U32 UR4, UP0, UR9, -0x33333334, UR4 ;  /* 0xcccccccc090478a5 */ /* 0x000fc8000f800004 */
[----:B------:R-:W-:Y:S02]  /*35a0*/  UIADD3.X UR7, UPT, UPT, URZ, URZ, URZ, UP0, !UPT ;  /* 0x000000ffff077290 */ /* 0x000fe400087fe4ff */
[----:B------:R-:W-:Y:S01]  /*35b0*/  UIADD3 URZ, UP0, UPT, UR13, UR4, URZ ;  /* 0x000000040dff7290 */ /* 0x000fe2000ff1e0ff */
[----:B------:R-:W-:-:S03]  /*35c0*/  UMOV UR6, UR5 ;  /* 0x0000000500067c82 */ /* 0x000fc60008000000 */
[----:B------:R-:W-:Y:S02]  /*35d0*/  UIMAD.WIDE.U32.X UR4, UR8, -0x33333334, UR6, UP0 ;  /* 0xcccccccc080478a5 */ /* 0x000fe400080e0406 */
[----:B------:R-:W-:Y:S02]  /*35e0*/  UISETP.GE.U32.AND UP0, UPT, UR9, 0x500, UPT ;  /* 0x000005000900788c */ /* 0x000fe4000bf06070 */
[----:B------:R-:W-:Y:S02]  /*35f0*/  USHF.R.U64 UR6, UR4, 0xa, UR5 ;  /* 0x0000000a04067899 */ /* 0x000fe40008001205 */
[----:B------:R-:W-:-:S09]  /*3600*/  UISETP.GE.U32.AND.EX UP0, UPT, UR8, URZ, UPT, UP0 ;  /* 0x000000ff0800728c */ /* 0x000fd2000bf06100 */
[----:B------:R-:W-:Y:S05]  /*3610*/  BRA.U !UP0, `(.L_x_767) ;  /* 0x0000000d08707547 */ /* 0x000fea000b800000 */
        /* <DEDUP_REMOVED lines=11> */
.L_x_788:
[----:B------:R-:W2:Y:S04]  /*36d0*/  LDG.E.CONSTANT R15, desc[UR10][R2.64+-0x9008] ;  /* 0xff6ff80a020f7981 */ /* 0x000ea8000c1e9900 */
[----:B------:R0:W5:Y:S04]  /*36e0*/  LDG.E.CONSTANT R23, desc[UR10][R2.64+-0x8008] ;  /* 0xff7ff80a02177981 */ /* 0x000168000c1e9900 */
[----:B------:R0:W5:Y:S04]  /*36f0*/  LDG.E.CONSTANT R11, desc[UR10][R2.64+-0x7008] ;  /* 0xff8ff80a020b7981 */ /* 0x000168000c1e9900 */
[----:B------:R0:W5:Y:S04]  /*3700*/  LDG.E.CONSTANT R7, desc[UR10][R2.64+-0x6008] ;  /* 0xff9ff80a02077981 */ /* 0x000168000c1e9900 */
[----:B------:R0:W5:Y:S04]  /*3710*/  LDG.E.CONSTANT R6, desc[UR10][R2.64+-0x5008] ;  /* 0xffaff80a02067981 */ /* 0x000168000c1e9900 */
[----:B------:R0:W5:Y:S04]  /*3720*/  LDG.E.CONSTANT R16, desc[UR10][R2.64+-0x4008] ;  /* 0xffbff80a02107981 */ /* 0x000168000c1e9900 */
[----:B------:R0:W5:Y:S01]  /*3730*/  LDG.E.CONSTANT R17, desc[UR10][R2.64+-0x3008] ;  /* 0xffcff80a02117981 */ /* 0x000162000c1e9900 */
[----:B------:R-:W-:Y:S01]  /*3740*/  UIADD3 UR4, UP0, UPT, UR4, -0x2, URZ ;  /* 0xfffffffe04047890 */ /* 0x000fe2000ff1e0ff */
[----:B------:R-:W-:Y:S01]  /*3750*/  BSSY.RECONVERGENT B1, `(.L_x_768) ;  /* 0x0000015000017945 */ /* 0x000fe20003800200 */
[----:B------:R-:W-:-:S02]  /*3760*/  IMAD.MOV.U32 R14, RZ, RZ, R10 ;  /* 0x000000ffff0e7224 */ /* 0x000fc400078e000a */
[----:B------:R-:W-:Y:S01]  /*3770*/  UIADD3.X UR5, UPT, UPT, UR5, -0x1, URZ, UP0, !UPT ;  /* 0xffffffff05057890 */ /* 0x000fe200087fe4ff */
[----:B------:R-:W-:Y:S01]  /*3780*/  IMAD.MOV.U32 R19, RZ, RZ, R8 ;  /* 0x000000ffff137224 */ /* 0x000fe200078e0008 */
[----:B------:R-:W-:Y:S01]  /*3790*/  UISETP.NE.U32.AND UP0, UPT, UR4, URZ, UPT ;  /* 0x000000ff0400728c */ /* 0x000fe2000bf05070 */
[----:B------:R-:W-:-:S03]  /*37a0*/  IMAD.MOV.U32 R21, RZ, RZ, R9 ;  /* 0x000000ffff157224 */ /* 0x000fc600078e0009 */
[----:B------:R-:W-:Y:S01]  /*37b0*/  UISETP.NE.AND.EX UP0, UPT, UR5, URZ, UPT, UP0 ;  /* 0x000000ff0500728c */ /* 0x000fe2000bf05300 */
[----:B--2---:R-:W-:-:S13]  /*37c0*/  FSETP.GEU.AND P0, PT, R10, R15, PT ;  /* 0x0000000f0a00720b */ /* 0x004fda0003f0e000 */
[----:B0-----:R-:W-:Y:S05]  /*37d0*/  @!P0 BRA `(.L_x_769) ;  /* 0x0000000000308947 */ /* 0x001fea0003800000 */
[----:B------:R-:W2:Y:S01]  /*37e0*/  LDG.E.64.CONSTANT R12, desc[UR10][R2.64+-0x9000] ;  /* 0xff70000a020c7981 */ /* 0x000ea2000c1e9b00 */
[----:B------:R-:W-:Y:S01]  /*37f0*/  FSETP.GEU.AND P2, PT, R15, R10, PT ;  /* 0x0000000a0f00720b */ /* 0x000fe20003f4e000 */
[----:B------:R-:W-:-:S12]  /*3800*/  IMAD.MOV.U32 R14, RZ, RZ, R15 ;  /* 0x000000ffff0e7224 */ /* 0x000fd800078e000f */
[CC--:B--2---:R-:W-:Y:S01]  /*3810*/  @P2 ISETP.GE.U32.AND P0, PT, R8.reuse, R12.reuse, PT ;  /* 0x0000000c0800220c */ /* 0x0c4fe20003f06070 */
        /* <DEDUP_REMOVED lines=8> */
.L_x_769:
[----:B------:R-:W-:Y:S05]  /*38a0*/  BSYNC.RECONVERGENT B1 ;  /* 0x0000000000017941 */ /* 0x000fea0003800200 */
.L_x_768:
[----:B------:R0:W5:Y:S02]  /*38b0*/  LDG.E.64.CONSTANT R8, desc[UR10][R2.64+-0x8000] ;  /* 0xff80000a02087981 */ /* 0x000164000c1e9b00 */
[----:B-----5:R-:W-:Y:S01]  /*38c0*/  FSETP.GEU.AND P0, PT, R14, R23, PT ;  /* 0x000000170e00720b */ /* 0x020fe20003f0e000 */
[----:B------:R-:W-:Y:S01]  /*38d0*/  BSSY.RECONVERGENT B1, `(.L_x_770) ;  /* 0x0000010000017945 */ /* 0x000fe20003800200 */
[----:B------:R-:W-:Y:S02]  /*38e0*/  IMAD.MOV.U32 R10, RZ, RZ, R14 ;  /* 0x000000ffff0a7224 */ /* 0x000fe400078e000e */
[----:B------:R-:W-:Y:S02]  /*38f0*/  IMAD.MOV.U32 R13, RZ, RZ, R19 ;  /* 0x000000ffff0d7224 */ /* 0x000fe400078e0013 */
[----:B------:R-:W-:-:S07]  /*3900*/  IMAD.MOV.U32 R15, RZ, RZ, R21 ;  /* 0x000000ffff0f7224 */ /* 0x000fce00078e0015 */
        /* <DEDUP_REMOVED lines=12> */
.L_x_771:
[----:B------:R-:W-:Y:S05]  /*39d0*/  BSYNC.RECONVERGENT B1 ;  /* 0x0000000000017941 */ /* 0x000fea0003800200 */
.L_x_770:
[----:B------:R0:W5:Y:S01]  /*39e0*/  LDG.E.64.CONSTANT R8, desc[UR10][R2.64+-0x7000] ;  /* 0xff90000a02087981 */ /* 0x000162000c1e9b00 */
[----:B------:R-:W-:Y:S01]  /*39f0*/  FSETP.GEU.AND P0, PT, R10, R11, PT ;  /* 0x0000000b0a00720b */ /* 0x000fe20003f0e000 */
[----:B------:R-:W-:Y:S01]  /*3a00*/  BSSY.RECONVERGENT B1, `(.L_x_772) ;  /* 0x0000010000017945 */ /* 0x000fe20003800200 */
[----:B------:R-:W-:Y:S02]  /*3a10*/  IMAD.MOV.U32 R12, RZ, RZ, R10 ;  /* 0x000000ffff0c7224 */ /* 0x000fe400078e000a */
[----:B------:R-:W-:Y:S02]  /*3a20*/  IMAD.MOV.U32 R19, RZ, RZ, R13 ;  /* 0x000000ffff137224 */ /* 0x000fe400078e000d */
[----:B------:R-:W-:-:S07]  /*3a30*/  IMAD.MOV.U32 R21, RZ, RZ, R15 ;  /* 0x000000ffff157224 */ /* 0x000fce00078e000f */
[----:B0-----:R-:W-:Y:S05]  /*3a40*/  @!P0 BRA `(.L_x_773) ;  /* 0x00000000002c8947 */ /* 0x001fea0003800000 */
[----:B------:R-:W-:Y:S01]  /*3a50*/  FSETP.GEU.AND P2, PT, R11, R10, PT ;  /* 0x0000000a0b00720b */ /* 0x000fe20003f4e000 */
[----:B-----5:R-:W-:Y:S02]  /*3a60*/  IMAD.MOV.U32 R19, RZ, RZ, R8 ;  /* 0x000000ffff137224 */ /* 0x020fe400078e0008 */
        /* <DEDUP_REMOVED lines=9> */
.L_x_773:
[----:B------:R-:W-:Y:S05]  /*3b00*/  BSYNC.RECONVERGENT B1 ;  /* 0x0000000000017941 */ /* 0x000fea0003800200 */
.L_x_772:
[----:B-----5:R0:W5:Y:S01]  /*3b10*/  LDG.E.64.CONSTANT R8, desc[UR10][R2.64+-0x6000] ;  /* 0xffa0000a02087981 */ /* 0x020162000c1e9b00 */
        /* <DEDUP_REMOVED lines=17> */
.L_x_775:
[----:B------:R-:W-:Y:S05]  /*3c30*/  BSYNC.RECONVERGENT B1 ;  /* 0x0000000000017941 */ /* 0x000fea0003800200 */
.L_x_774:
        /* <DEDUP_REMOVED lines=18> */
.L_x_777:
[----:B------:R-:W-:Y:S05]  /*3d60*/  BSYNC.RECONVERGENT B1 ;  /* 0x0000000000017941 */ /* 0x000fea0003800200 */
.L_x_776:
[----:B------:R0:W5:Y:S04]  /*3d70*/  LDG.E.CONSTANT R20, desc[UR10][R2.64+-0x2008] ;  /* 0xffdff80a02147981 */ /* 0x000168000c1e9900 */
[----:B------:R0:W5:Y:S04]  /*3d80*/  LDG.E.CONSTANT R19, desc[UR10][R2.64+-0x1008] ;  /* 0xffeff80a02137981 */ /* 0x000168000c1e9900 */
[----:B------:R0:W5:Y:S04]  /*3d90*/  LDG.E.CONSTANT R18, desc[UR10][R2.64+-0x8] ;  /* 0xfffff80a02127981 */ /* 0x000168000c1e9900 */
[----:B-----5:R0:W5:Y:S04]  /*3da0*/  LDG.E.64.CONSTANT R8, desc[UR10][R2.64+-0x3000] ;  /* 0xffd0000a02087981 */ /* 0x020168000c1e9b00 */
[----:B------:R0:W5:Y:S04]  /*3db0*/  LDG.E.64.CONSTANT R10, desc[UR10][R2.64+-0x2000] ;  /* 0xffe0000a020a7981 */ /* 0x000168000c1e9b00 */
[----:B------:R0:W5:Y:S04]  /*3dc0*/  LDG.E.64.CONSTANT R12, desc[UR10][R2.64+-0x1000] ;  /* 0xfff0000a020c7981 */ /* 0x000168000c1e9b00 */
[----:B------:R0:W5:Y:S01]  /*3dd0*/  LDG.E.64.CONSTANT R6, desc[UR10][R2.64] ;  /* 0x0000000a02067981 */ /* 0x000162000c1e9b00 */
[----:B------:R-:W-:Y:S01]  /*3de0*/  FSETP.GEU.AND P0, PT, R25, R16, PT ;  /* 0x000000101900720b */ /* 0x000fe20003f0e000 */
[----:B------:R-:W-:Y:S01]  /*3df0*/  BSSY.RECONVERGENT B1, `(.L_x_778) ;  /* 0x0000011000017945 */ /* 0x000fe20003800200 */
[----:B------:R-:W-:-:S02]  /*3e00*/  IMAD.MOV.U32 R14, RZ, RZ, R25 ;  /* 0x000000ffff0e7224 */ /* 0x000fc400078e0019 */
[----:B------:R-:W-:Y:S02]  /*3e10*/  IMAD.MOV.U32 R27, RZ, RZ, R23 ;  /* 0x000000ffff1b7224 */ /* 0x000fe400078e0017 */
[----:B------:R-:W-:-:S07]  /*3e20*/  IMAD.MOV.U32 R29, RZ, RZ, R21 ;  /* 0x000000ffff1d7224 */ /* 0x000fce00078e0015 */
[----:B0-----:R-:W-:Y:S05]  /*3e30*/  @!P0 BRA `(.L_x_779) ;  /* 0x0000000000308947 */ /* 0x001fea0003800000 */
[----:B------:R-:W2:Y:S01]  /*3e40*/  LDG.E.64.CONSTANT R14, desc[UR10][R2.64+-0x4000] ;  /* 0xffc0000a020e7981 */ /* 0x000ea2000c1e9b00 */
[----:B------:R-:W-:-:S13]  /*3e50*/  FSETP.GEU.AND P2, PT, R16, R25, PT ;  /* 0x000000191000720b */ /* 0x000fda0003f4e000 */
[CC--:B--2---:R-:W-:Y:S01]  /*3e60*/  @P2 ISETP.LT.U32.AND P1, PT, R23.reuse, R14.reuse, PT ;  /* 0x0000000e1700220c */ /* 0x0c4fe20003f21070 */
[----:B------:R-:W-:Y:S01]  /*3e70*/  IMAD.MOV.U32 R27, RZ, RZ, R14 ;  /* 0x000000ffff1b7224 */ /* 0x000fe200078e000e */
[-C--:B------:R-:W-:Y:S01]  /*3e80*/  @P2 ISETP.GE.U32.AND P0, PT, R23, R14.reuse, PT ;  /* 0x0000000e1700220c */ /* 0x080fe20003f06070 */
[----:B------:R-:W-:Y:S01]  /*3e90*/  IMAD.MOV.U32 R29, RZ, RZ, R15 ;  /* 0x000000ffff1d7224 */ /* 0x000fe200078e000f */
[CC--:B------:R-:W-:Y:S02]  /*3ea0*/  @P2 ISETP.LT.AND.EX P1, PT, R21.reuse, R15.reuse, PT, P1 ;  /* 0x0000000f1500220c */ /* 0x0c0fe40003f21310 */
[-C--:B------:R-:W-:Y:S02]  /*3eb0*/  @P2 ISETP.GE.AND.EX P0, PT, R21, R15.reuse, PT, P0 ;  /* 0x0000000f1500220c */ /* 0x080fe40003f06300 */
[----:B------:R-:W-:Y:S01]  /*3ec0*/  @P2 SEL R27, R23, R14, P1 ;  /* 0x0000000e171b2207 */ /* 0x000fe20000800000 */
[----:B------:R-:W-:Y:S01]  /*3ed0*/  IMAD.MOV.U32 R14, RZ, RZ, R16 ;  /* 0x000000ffff0e7224 */ /* 0x000fe200078e0010 */
[----:B------:R-:W-:-:S02]  /*3ee0*/  @P2 SEL R29, R21, R15, P1 ;  /* 0x0000000f151d2207 */ /* 0x000fc40000800000 */
[----:B------:R-:W-:-:S07]  /*3ef0*/  @P2 FSEL R14, R25, R16, !P0 ;  /* 0x00000010190e2208 */ /* 0x000fce0004000000 */
.L_x_779:
[----:B------:R-:W-:Y:S05]  /*3f00*/  BSYNC.RECONVERGENT B1 ;  /* 0x0000000000017941 */ /* 0x000fea0003800200 */
.L_x_778:
[----:B------:R-:W-:Y:S01]  /*3f10*/  FSETP.GEU.AND P0, PT, R14, R17, PT ;  /* 0x000000110e00720b */ /* 0x000fe20003f0e000 */
[----:B------:R-:W-:Y:S01]  /*3f20*/  BSSY.RECONVERGENT B1, `(.L_x_780) ;  /* 0x0000010000017945 */ /* 0x000fe20003800200 */
[----:B------:R-:W-:Y:S02]  /*3f30*/  IMAD.MOV.U32 R15, RZ, RZ, R14 ;  /* 0x000000ffff0f7224 */ /* 0x000fe400078e000e */
[----:B------:R-:W-:Y:S02]  /*3f40*/  IMAD.MOV.U32 R23, RZ, RZ, R27 ;  /* 0x000000ffff177224 */ /* 0x000fe400078e001b */
[----:B------:R-:W-:-:S07]  /*3f50*/  IMAD.MOV.U32 R25, RZ, RZ, R29 ;  /* 0x000000ffff197224 */ /* 0x000fce00078e001d */
[----:B------:R-:W-:Y:S05]  /*3f60*/  @!P0 BRA `(.L_x_781) ;  /* 0x00000000002c8947 */ /* 0x000fea0003800000 */
        /* <DEDUP_REMOVED lines=11> */
.L_x_781:
[----:B------:R-:W-:Y:S05]  /*4020*/  BSYNC.RECONVERGENT B1 ;  /* 0x0000000000017941 */ /* 0x000fea0003800200 */
.L_x_780:
[----:B------:R-:W-:Y:S01]  /*4030*/  FSETP.GEU.AND P0, PT, R15, R20, PT ;  /* 0x000000140f00720b */ /* 0x000fe20003f0e000 */
[----:B------:R-:W-:Y:S01]  /*4040*/  BSSY.RECONVERGENT B1, `(.L_x_782) ;  /* 0x0000010000017945 */ /* 0x000fe20003800200 */
[----:B-----5:R-:W-:Y:S02]  /*4050*/  IMAD.MOV.U32 R8, RZ, RZ, R15 ;  /* 0x000000ffff087224 */ /* 0x020fe400078e000f */
        /* <DEDUP_REMOVED lines=14> */
.L_x_783:
[----:B------:R-:W-:Y:S05]  /*4140*/  BSYNC.RECONVERGENT B1 ;  /* 0x0000000000017941 */ /* 0x000fea0003800200 */
.L_x_782:
        /* <DEDUP_REMOVED lines=17> */
.L_x_785:
[----:B------:R-:W-:Y:S05]  /*4260*/  BSYNC.RECONVERGENT B1 ;  /* 0x0000000000017941 */ /* 0x000fea0003800200 */
.L_x_784:
        /* <DEDUP_REMOVED lines=17> */
.L_x_787:
[----:B------:R-:W-:Y:S05]  /*4380*/  BSYNC.RECONVERGENT B1 ;  /* 0x0000000000017941 */ /* 0x000fea0003800200 */
.L_x_786:
[----:B------:R-:W-:Y:S02]  /*4390*/  IADD3 R5, P0, PT, R5, 0xa00, RZ ;  /* 0x00000a0005057810 */ /* 0x000fe40007f1e0ff */
[----:B------:R-:W-:-:S03]  /*43a0*/  IADD3 R2, P1, PT, R2, 0xa000, RZ ;  /* 0x0000a00002027810 */ /* 0x000fc60007f3e0ff */
[----:B------:R-:W-:Y:S02]  /*43b0*/  IMAD.X R4, RZ, RZ, R4, P0 ;  /* 0x000000ffff047224 */ /* 0x000fe400000e0604 */
[----:B------:R-:W-:Y:S01]  /*43c0*/  IMAD.X R3, RZ, RZ, R3, P1 ;  /* 0x000000ffff037224 */ /* 0x000fe200008e0603 */
[----:B------:R-:W-:Y:S07]  /*43d0*/  BRA.U UP0, `(.L_x_788) ;  /* 0xfffffff100bc7547 */ /* 0x000fee000b83ffff */
.L_x_767:
[----:B------:R-:W-:-:S04]  /*43e0*/  ULOP3.LUT UR4, UR6, 0x1, URZ, 0xc0, !UPT ;  /* 0x0000000106047892 */ /* 0x000fc8000f8ec0ff */
[----:B------:R-:W-:-:S04]  /*43f0*/  UISETP.NE.U32.AND UP0, UPT, UR4, 0x1, UPT ;  /* 0x000000010400788c */ /* 0x000fc8000bf05070 */
[----:B------:R-:W-:-:S09]  /*4400*/  UISETP.NE.U32.AND.EX UP0, UPT, URZ, URZ, UPT, UP0 ;  /* 0x000000ffff00728c */ /* 0x000fd2000bf05100 */
[----:B------:R-:W-:Y:S05]  /*4410*/  BRA.U !UP0, `(.L_x_766) ;  /* 0x0000000508a87547 */ /* 0x000fea000b800000 */
[----:B------:R-:W0:Y:S02]  /*4420*/  LDC.64 R2, c[0x0][0x380] ;  /* 0x0000e000ff027b82 */ /* 0x000e240000000a00 */
[----:B0-----:R-:W-:-:S03]  /*4430*/  IMAD.WIDE.U32 R2, R0, 0x10, R2 ;  /* 0x0000001000027825 */ /* 0x001fc600078e0002 */
[----:B------:R-:W-:-:S04]  /*4440*/  LEA R16, P0, R5, R2, 0x4 ;  /* 0x0000000205107211 */ /* 0x000fc800078020ff */
[----:B------:R-:W-:-:S05]  /*4450*/  LEA.HI.X R17, R5, R3, R4, 0x4, P0 ;  /* 0x0000000305117211 */ /* 0x000fca00000f2404 */
[----:B------:R-:W2:Y:S04]  /*4460*/  LDG.E.CONSTANT R23, desc[UR10][R16.64] ;  /* 0x0000000a10177981 */ /* 0x000ea8000c1e9900 */
[----:B------:R0:W5:Y:S04]  /*4470*/  LDG.E.CONSTANT R27, desc[UR10][R16.64+0x1000] ;  /* 0x0010000a101b7981 */ /* 0x000168000c1e9900 */
[----:B------:R0:W5:Y:S04]  /*4480*/  LDG.E.CONSTANT R19, desc[UR10][R16.64+0x2000] ;  /* 0x0020000a10137981 */ /* 0x000168000c1e9900 */
[----:B------:R0:W5:Y:S04]  /*4490*/  LDG.E.CONSTANT R18, desc[UR10][R16.64+0x3000] ;  /* 0x0030000a10127981 */ /* 0x000168000c1e9900 */
[----:B------:R0:W5:Y:S04]  /*44a0*/  LDG.E.CONSTANT R11, desc[UR10][R16.64+0x4000] ;  /* 0x0040000a100b7981 */ /* 0x000168000c1e9900 */
[----:B------:R0:W5:Y:S04]  /*44b0*/  LDG.E.64.CONSTANT R2, desc[UR10][R16.64+0x1008] ;  /* 0x0010080a10027981 */ /* 0x000168000c1e9b00 */
[----:B------:R0:W5:Y:S04]  /*44c0*/  LDG.E.64.CONSTANT R6, desc[UR10][R16.64+0x2008] ;  /* 0x0020080a10067981 */ /* 0x000168000c1e9b00 */
[----:B------:R0:W5:Y:S04]  /*44d0*/  LDG.E.64.CONSTANT R12, desc[UR10][R16.64+0x3008] ;  /* 0x0030080a100c7981 */ /* 0x000168000c1e9b00 */
[----:B------:R0:W5:Y:S01]  /*44e0*/  LDG.E.64.CONSTANT R14, desc[UR10][R16.64+0x4008] ;  /* 0x0040080a100e7981 */ /* 0x000162000c1e9b00 */
        /* <DEDUP_REMOVED lines=18> */
.L_x_790:
[----:B------:R-:W-:Y:S05]  /*4610*/  BSYNC.RECONVERGENT B1 ;  /* 0x0000000000017941 */ /* 0x000fea0003800200 */
.L_x_789:
        /* <DEDUP_REMOVED lines=17> */
.L_x_792:
[----:B------:R-:W-:Y:S05]  /*4730*/  BSYNC.RECONVERGENT B1 ;  /* 0x0000000000017941 */ /* 0x000fea0003800200 */
.L_x_791:
        /* <DEDUP_REMOVED lines=17> */
.L_x_794:
[----:B------:R-:W-:Y:S05]  /*4850*/  BSYNC.RECONVERGENT B1 ;  /* 0x0000000000017941 */ /* 0x000fea0003800200 */
.L_x_793:
        /* <DEDUP_REMOVED lines=17> */
.L_x_796:
[----:B------:R-:W-:Y:S05]  /*4970*/  BSYNC.RECONVERGENT B1 ;  /* 0x0000000000017941 */ /* 0x000fea0003800200 */
.L_x_795:
[----:B------:R-:W-:Y:S01]  /*4980*/  FSETP.GEU.AND P0, PT, R2, R11, PT ;  /* 0x0000000b0200720b */ /* 0x000fe20003f0e000 */
[----:B------:R-:W-:Y:S01]  /*4990*/  BSSY.RECONVERGENT B1, `(.L_x_797) ;  /* 0x0000011000017945 */ /* 0x000fe20003800200 */
[----:B------:R-:W-:Y:S01]  /*49a0*/  IADD3 R5, P2, PT, R5, 0x500, RZ ;  /* 0x0000050005057810 */ /* 0x000fe20007f5e0ff */
        /* <DEDUP_REMOVED lines=15> */
.L_x_798:
[----:B------:R-:W-:Y:S05]  /*4aa0*/  BSYNC.RECONVERGENT B1 ;  /* 0x0000000000017941 */ /* 0x000fea0003800200 */
.L_x_797:
[----:B------:R-:W-:-:S07]  /*4ab0*/  IMAD.X R4, RZ, RZ, R4, P2 ;  /* 0x000000ffff047224 */ /* 0x000fce00010e0604 */
.L_x_766:
        /* <DEDUP_REMOVED lines=25> */
.L_x_805:
[----:B------:R-:W-:-:S05]  /*4c50*/  IMAD.MOV.U32 R6, RZ, RZ, R16 ;  /* 0x000000ffff067224 */ /* 0x000fca00078e0010 */
[----:B------:R-:W2:Y:S01]  /*4c60*/  LDG.E.CONSTANT R19, desc[UR10][R6.64] ;  /* 0x0000000a06137981 */ /* 0x000ea2000c1e9900 */
[----:B------:R-:W-:Y:S01]  /*4c70*/  VIADD R11, R11, 0x1 ;  /* 0x000000010b0b7836 */ /* 0x000fe20000000000 */
[----:B------:R-:W-:Y:S01]  /*4c80*/  BSSY.RECONVERGENT B3, `(.L_x_803) ;  /* 0x0000014000037945 */ /* 0x000fe20003800200 */
[----:B------:R-:W-:-:S03]  /*4c90*/  IADD3 R16, P3, PT, R6, 0x1000, RZ ;  /* 0x0000100006107810 */ /* 0x000fc60007f7e0ff */
[----:B------:R-:W-:Y:S02]  /*4ca0*/  ISETP.NE.AND P2, PT, R11, RZ, PT ;  /* 0x000000ff0b00720c */ /* 0x000fe40003f45270 */
[----:B--2---:R-:W-:-:S13]  /*4cb0*/  FSETP.GEU.AND P0, PT, R10, R19, PT ;  /* 0x000000130a00720b */ /* 0x004fda0003f0e000 */
[----:B------:R-:W-:Y:S05]  /*4cc0*/  @!P0 BRA `(.L_x_804) ;  /* 0x00000000003c8947 */ /* 0x000fea0003800000 */
[----:B------:R-:W2:Y:S01]  /*4cd0*/  LDG.E.64.CONSTANT R12, desc[UR10][R6.64+0x8] ;  /* 0x0000080a060c7981 */ /* 0x000ea2000c1e9b00 */
[----:B------:R-:W-:Y:S01]  /*4ce0*/  FSETP.GEU.AND P4, PT, R19, R10, PT ;  /* 0x0000000a1300720b */ /* 0x000fe20003f8e000 */
[----:B------:R-:W-:Y:S02]  /*4cf0*/  IMAD.MOV.U32 R15, RZ, RZ, R8 ;  /* 0x000000ffff0f7224 */ /* 0x000fe400078e0008 */
[----:B------:R-:W-:Y:S02]  /*4d00*/  IMAD.MOV.U32 R17, RZ, RZ, R9 ;  /* 0x000000ffff117224 */ /* 0x000fe400078e0009 */
[----:B------:R-:W-:Y:S02]  /*4d10*/  IMAD.MOV.U32 R14, RZ, RZ, R10 ;  /* 0x000000ffff0e7224 */ /* 0x000fe400078e000a */
[----:B------:R-:W-:-:S06]  /*4d20*/  IMAD.MOV.U32 R10, RZ, RZ, R19 ;  /* 0x000000ffff0a7224 */ /* 0x000fcc00078e0013 */
        /* <DEDUP_REMOVED lines=9> */
.L_x_804:
[----:B------:R-:W-:Y:S05]  /*4dc0*/  BSYNC.RECONVERGENT B3 ;  /* 0x0000000000037941 */ /* 0x000fea0003800200 */
.L_x_803:
[----:B------:R-:W-:Y:S02]  /*4dd0*/  IMAD.X R7, RZ, RZ, R7, P3 ;  /* 0x000000ffff077224 */ /* 0x000fe400018e0607 */
[----:B------:R-:W-:Y:S01]  /*4de0*/  VIADD R2, R2, 0x100 ;  /* 0x0000010002027836 */ /* 0x000fe20000000000 */
[----:B------:R-:W-:Y:S06]  /*4df0*/  @P2 BRA `(.L_x_805) ;  /* 0xfffffffc00942947 */ /* 0x000fec000383ffff */
.L_x_802:
[----:B------:R-:W-:Y:S05]  /*4e00*/  BSYNC.RECONVERGENT B2 ;  /* 0x0000000000027941 */ /* 0x000fea0003800200 */
.L_x_801:
        /* <DEDUP_REMOVED lines=9> */
.L_x_814:
[----:B------:R-:W2:Y:S04]  /*4ea0*/  LDG.E.CONSTANT R17, desc[UR10][R4.64+-0x3008] ;  /* 0xffcff80a04117981 */ /* 0x000ea8000c1e9900 */
[----:B------:R0:W5:Y:S04]  /*4eb0*/  LDG.E.CONSTANT R12, desc[UR10][R4.64+-0x2008] ;  /* 0xffdff80a040c7981 */ /* 0x000168000c1e9900 */
        /* <DEDUP_REMOVED lines=20> */
.L_x_807:
[----:B------:R-:W-:Y:S05]  /*5000*/  BSYNC.RECONVERGENT B2 ;  /* 0x0000000000027941 */ /* 0x000fea0003800200 */
.L_x_806:
        /* <DEDUP_REMOVED lines=18> */
.L_x_809:
[----:B------:R-:W-:Y:S05]  /*5130*/  BSYNC.RECONVERGENT B2 ;  /* 0x0000000000027941 */ /* 0x000fea0003800200 */
.L_x_808:
        /* <DEDUP_REMOVED lines=18> */
.L_x_811:
[----:B------:R-:W-:Y:S05]  /*5260*/  BSYNC.RECONVERGENT B2 ;  /* 0x0000000000027941 */ /* 0x000fea0003800200 */
.L_x_810:
        /* <DEDUP_REMOVED lines=18> */
.L_x_813:
[----:B------:R-:W-:Y:S05]  /*5390*/  BSYNC.RECONVERGENT B2 ;  /* 0x0000000000027941 */ /* 0x000fea0003800200 */
.L_x_812:
[----:B------:R-:W-:Y:S01]  /*53a0*/  VIADD R2, R2, 0x400 ;  /* 0x0000040002027836 */ /* 0x000fe20000000000 */
[----:B------:R-:W-:-:S04]  /*53b0*/  IADD3 R4, P1, PT, R4, 0x4000, RZ ;  /* 0x0000400004047810 */ /* 0x000fc80007f3e0ff */
[----:B------:R-:W-:Y:S01]  /*53c0*/  ISETP.GE.AND P0, PT, R2, R3, PT ;  /* 0x000000030200720c */ /* 0x000fe20003f06270 */
[----:B------:R-:W-:-:S12]  /*53d0*/  IMAD.X R5, RZ, RZ, R5, P1 ;  /* 0x000000ffff057224 */ /* 0x000fd800008e0605 */
[----:B------:R-:W-:Y:S05]  /*53e0*/  @!P0 BRA `(.L_x_814) ;  /* 0xfffffff800ac8947 */ /* 0x000fea000383ffff */
.L_x_800:
[----:B------:R-:W-:Y:S05]  /*53f0*/  BSYNC.RECONVERGENT B1 ;  /* 0x0000000000017941 */ /* 0x000fea0003800200 */
.L_x_799:
[----:B------:R-:W0:Y:S01]  /*5400*/  S2R R13, SR_LANEID ;  /* 0x00000000000d7919 */ /* 0x000e220000000000 */
[----:B------:R-:W-:Y:S01]  /*5410*/  BSSY.RECONVERGENT B1, `(.L_x_815) ;  /* 0x0000015000017945 */ /* 0x000fe20003800200 */
[----:B------:R-:W-:Y:S01]  /*5420*/  IMAD.MOV.U32 R2, RZ, RZ, R10 ;  /* 0x000000ffff027224 */ /* 0x000fe200078e000a */
[----:B------:R-:W1:Y:S01]  /*5430*/  SHFL.DOWN PT, R3, R10, 0x1, 0x1f ;  /* 0x08201f000a037f89 */ /* 0x000e6200000e0000 */
[----:B------:R-:W-:Y:S02]  /*5440*/  IMAD.MOV.U32 R4, RZ, RZ, R8 ;  /* 0x000000ffff047224 */ /* 0x000fe400078e0008 */
[----:B------:R-:W-:Y:S01]  /*5450*/  IMAD.MOV.U32 R7, RZ, RZ, R9 ;  /* 0x000000ffff077224 */ /* 0x000fe200078e0009 */
[----:B------:R2:W3:Y:S04]  /*5460*/  SHFL.DOWN PT, R5, R8, 0x1, 0x1f ;  /* 0x08201f0008057f89 */ /* 0x0004e800000e0000 */
[----:B------:R2:W4:Y:S01]  /*5470*/  SHFL.DOWN PT, R6, R9, 0x1, 0x1f ;  /* 0x08201f0009067f89 */ /* 0x00052200000e0000 */
[----:B-1----:R-:W-:-:S04]  /*5480*/  FSETP.GEU.AND P0, PT, R10, R3, PT ;  /* 0x000000030a00720b */ /* 0x002fc80003f0e000 */
[----:B0-----:R-:W-:-:S13]  /*5490*/  ISETP.GT.OR P0, PT, R13, 0x1e, !P0 ;  /* 0x0000001e0d00780c */ /* 0x001fda0004704670 */
[----:B--234-:R-:W-:Y:S05]  /*54a0*/  @P0 BRA `(.L_x_816) ;  /* 0x00000000002c0947 */ /* 0x01cfea0003800000 */
        /* <DEDUP_REMOVED lines=11> */
.L_x_816:
[----:B------:R-:W-:Y:S05]  /*5560*/  BSYNC.RECONVERGENT B1 ;  /* 0x0000000000017941 */ /* 0x000fea0003800200 */
.L_x_815:
        /* <DEDUP_REMOVED lines=21> */
.L_x_818:
[----:B------:R-:W-:Y:S05]  /*56c0*/  BSYNC.RECONVERGENT B1 ;  /* 0x0000000000017941 */ /* 0x000fea0003800200 */
.L_x_817:
        /* <DEDUP_REMOVED lines=21> */
.L_x_820:
[----:B------:R-:W-:Y:S05]  /*5820*/  BSYNC.RECONVERGENT B1 ;  /* 0x0000000000017941 */ /* 0x000fea0003800200 */
.L_x_819:
        /* <DEDUP_REMOVED lines=21> */
.L_x_822:
[----:B------:R-:W-:Y:S05]  /*5980*/  BSYNC.RECONVERGENT B1 ;  /* 0x0000000000017941 */ /* 0x000fea0003800200 */
.L_x_821:
        /* <DEDUP_REMOVED lines=22> */
.L_x_824:
[----:B------:R-:W-:Y:S05]  /*5af0*/  BSYNC.RECONVERGENT B1 ;  /* 0x0000000000017941 */ /* 0x000fea0003800200 */
.L_x_823:
        /* <DEDUP_REMOVED lines=12> */
.L_x_826:
[----:B------:R-:W-:Y:S05]  /*5bc0*/  BSYNC.RECONVERGENT B1 ;  /* 0x0000000000017941 */ /* 0x000fea0003800200 */
.L_x_825:
        /* <DEDUP_REMOVED lines=31> */
.L_x_828:
[----:B------:R-:W-:Y:S05]  /*5dc0*/  BSYNC.RECONVERGENT B1 ;  /* 0x0000000000017941 */ /* 0x000fea0003800200 */
.L_x_827:
        /* <DEDUP_REMOVED lines=18> */
.L_x_830:
[----:B------:R-:W-:Y:S05]  /*5ef0*/  BSYNC.RECONVERGENT B1 ;  /* 0x0000000000017941 */ /* 0x000fea0003800200 */
.L_x_829:
        /* <DEDUP_REMOVED lines=18> */
.L_x_832:
[----:B------:R-:W-:Y:S05]  /*6020*/  BSYNC.RECONVERGENT B1 ;  /* 0x0000000000017941 */ /* 0x000fea0003800200 */
.L_x_831:
        /* <DEDUP_REMOVED lines=18> */
.L_x_834:
[----:B------:R-:W-:Y:S05]  /*6150*/  BSYNC.RECONVERGENT B1 ;  /* 0x0000000000017941 */ /* 0x000fea0003800200 */
.L_x_833:
        /* <DEDUP_REMOVED lines=18> */
.L_x_836:
[----:B------:R-:W-:Y:S05]  /*6280*/  BSYNC.RECONVERGENT B1 ;  /* 0x0000000000017941 */ /* 0x000fea0003800200 */
.L_x_835:
        /* <DEDUP_REMOVED lines=18> */
.L_x_838:
[----:B------:R-:W-:Y:S05]  /*63b0*/  BSYNC.RECONVERGENT B1 ;  /* 0x0000000000017941 */ /* 0x000fea0003800200 */
.L_x_837:
[----:B------:R-:W-:Y:S01]  /*63c0*/  FSETP.GEU.AND P0, PT, R7, R0, PT ;  /* 0x000000000700720b */ /* 0x000fe20003f0e000 */
[----:B------:R-:W-:Y:S02]  /*63d0*/  IMAD.MOV.U32 R2, RZ, RZ, R7 ;  /* 0x000000ffff027224 */ /* 0x000fe400078e0007 */
[----:B------:R-:W-:Y:S02]  /*63e0*/  IMAD.MOV.U32 R3, RZ, RZ, R9 ;  /* 0x000000ffff037224 */ /* 0x000fe400078e0009 */
[----:B------:R-:W-:-:S08]  /*63f0*/  IMAD.MOV.U32 R4, RZ, RZ, R8 ;  /* 0x000000ffff047224 */ /* 0x000fd000078e0008 */
        /* <DEDUP_REMOVED lines=13> */
.L_x_721:
[----:B------:R-:W-:Y:S05]  /*64d0*/  BSYNC.RECONVERGENT B0 ;  /* 0x0000000000007941 */ /* 0x000fea0003800200 */
.L_x_688:
[----:B------:R-:W-:Y:S05]  /*64e0*/  @P1 EXIT ;  /* 0x000000000000194d */ /* 0x000fea0003800000 */
[----:B0-----:R-:W0:Y:S01]  /*64f0*/  LDC.64 R6, c[0x0][0x388] ;  /* 0x0000e200ff067b82 */ /* 0x001e220000000a00 */
[----:B------:R-:W-:Y:S02]  /*6500*/  IMAD.MOV.U32 R5, RZ, RZ, R4 ;  /* 0x000000ffff057224 */ /* 0x000fe400078e0004 */
[----:B------:R-:W-:-:S05]  /*6510*/  IMAD.MOV.U32 R4, RZ, RZ, R3 ;  /* 0x000000ffff047224 */ /* 0x000fca00078e0003 */
[----:B0-----:R-:W-:Y:S04]  /*6520*/  STG.E.64 desc[UR10][R6.64+0x8], R4 ;  /* 0x0000080406007986 */ /* 0x001fe8000c101b0a */
[----:B------:R-:W-:Y:S01]  /*6530*/  STG.E desc[UR10][R6.64], R2 ;  /* 0x0000000206007986 */ /* 0x000fe2000c10190a */
[----:B------:R-:W-:Y:S05]  /*6540*/  EXIT ;  /* 0x000000000000794d */ /* 0x000fea0003800000 */
.L_x_839:
        /* <DEDUP_REMOVED lines=11> */
.L_x_1804:


//--------------------- .text._ZN6thrust24THRUST_300001_SM_1000_NS8cuda_cub4core6detail13_kernel_agentINS1_8__reduce10DrainAgentIlEEJN3cub18CUB_300001_SM_10009GridQueueIyEElEEEvDpT0_ --------------------------
	.section	.text._ZN6thrust24THRUST_300001_SM_1000_NS8cuda_cub4core6detail13_kernel_agentINS1_8__reduce10DrainAgentIlEEJN3cub18CUB_300001_SM_10009GridQueueIyEElEEEvDpT0_,"ax",@progbits
	.align	128
        .global         _ZN6thrust24THRUST_300001_SM_1000_NS8cuda_cub4core6detail13_kernel_agentINS1_8__reduce10DrainAgentIlEEJN3cub18CUB_300001_SM_10009GridQueueIyEElEEEvDpT0_
        .type           _ZN6thrust24THRUST_300001_SM_1000_NS8cuda_cub4core6detail13_kernel_agentINS1_8__reduce10DrainAgentIlEEJN3cub18CUB_300001_SM_10009GridQueueIyEElEEEvDpT0_,@function
        .size           _ZN6thrust24THRUST_300001_SM_1000_NS8cuda_cub4core6detail13_kernel_agentINS1_8__reduce10DrainAgentIlEEJN3cub18CUB_300001_SM_10009GridQueueIyEElEEEvDpT0_,(.L_x_1805 - _ZN6thrust24THRUST_300001_SM_1000_NS8cuda_cub4core6detail13_kernel_agentINS1_8__reduce10DrainAgentIlEEJN3cub18CUB_300001_SM_10009GridQueueIyEElEEEvDpT0_)
        .other          _ZN6thrust24THRUST_300001_SM_1000_NS8cuda_cub4core6detail13_kernel_agentINS1_8__reduce10DrainAgentIlEEJN3cub18CUB_300001_SM_10009GridQueueIyEElEEEvDpT0_,@"STO_CUDA_ENTRY STV_DEFAULT"
_ZN6thrust24THRUST_300001_SM_1000_NS8cuda_cub4core6detail13_kernel_agentINS1_8__reduce10DrainAgentIlEEJN3cub18CUB_300001_SM_10009GridQueueIyEElEEEvDpT0_:
.text._ZN6thrust24THRUST_300001_SM_1000_NS8cuda_cub4core6detail13_kernel_agentINS1_8__reduce10DrainAgentIlEEJN3cub18CUB_300001_SM_10009GridQueueIyEElEEEvDpT0_:
[----:B------:R-:W-:Y:S08]  /*0000*/  LDC R1, c[0x0][0x37c] ;  /* 0x0000df00ff017b82 */ /* 0x000ff00000000800 */
[----:B------:R-:W0:Y:S01]  /*0010*/  LDC.64 R2, c[0x0][0x380] ;  /* 0x0000e000ff027b82 */ /* 0x000e220000000a00 */
[----:B------:R-:W0:Y:S07]  /*0020*/  LDCU.64 UR4, c[0x0][0x358] ;  /* 0x00006b00ff0477ac */ /* 0x000e2e0008000a00 */
[----:B------:R-:W1:Y:S01]  /*0030*/  LDC.64 R4, c[0x0][0x388] ;  /* 0x0000e200ff047b82 */ /* 0x000e620000000a00 */
[----:B0-----:R-:W-:Y:S04]  /*0040*/  STG.E.64 desc[UR4][R2.64+0x8], RZ ;  /* 0x000008ff02007986 */ /* 0x001fe8000c101b04 */
[----:B-1----:R-:W-:Y:S01]  /*0050*/  STG.E.64 desc[UR4][R2.64], R4 ;  /* 0x0000000402007986 */ /* 0x002fe2000c101b04 */
[----:B------:R-:W-:Y:S05]  /*0060*/  EXIT ;  /* 0x000000000000794d */ /* 0x000fea0003800000 */
.L_x_840:
        /* <DEDUP_REMOVED lines=9> */
.L_x_1805:


//--------------------- .text._ZN6thrust24THRUST_300001_SM_1000_NS8cuda_cub4core6detail13_kernel_agentINS1_8__reduce11ReduceAgentINS0_12zip_iteratorIN4cuda3std3__45tupleIJPKfNS0_17counting_iteratorIlNS0_11use_defaultESF_SF_EEEEEEEPNSB_IJflEEESJ_lNS1_9__extrema9arg_min_fIflNSA_4lessIfEEEEEEJSI_SK_lN3cub18CUB_300001_SM_100013GridEvenShareIlEENSS_9GridQueueIyEESP_EEEvDpT0_ --------------------------
	.section	.text._ZN6thrust24THRUST_300001_SM_1000_NS8cuda_cub4core6detail13_kernel_agentINS1_8__reduce11ReduceAgentINS0_12zip_iteratorIN4cuda3std3__45tupleIJPKfNS0_17counting_iteratorIlNS0_11use_defaultESF_SF_EEEEEEEPNSB_IJflEEESJ_lNS1_9__extrema9arg_min_fIflNSA_4lessIfEEEEEEJSI_SK_lN3cub18CUB_300001_SM_100013GridEvenShareIlEENSS_9GridQueueIyEESP_EEEvDpT0_,"ax",@progbits
	.align	128
        .global         _ZN6thrust24THRUST_300001_SM_1000_NS8cuda_cub4core6detail13_kernel_agentINS1_8__reduce11ReduceAgentINS0_12zip_iteratorIN4cuda3std3__45tupleIJPKfNS0_17counting_iteratorIlNS0_11use_defaultESF_SF_EEEEEEEPNSB_IJflEEESJ_lNS1_9__extrema9arg_min_fIflNSA_4lessIfEEEEEEJSI_SK_lN3cub18CUB_300001_SM_100013GridEvenShareIlEENSS_9GridQueueIyEESP_EEEvDpT0_
        .type           _ZN6thrust24THRUST_300001_SM_1000_NS8cuda_cub4core6detail13_kernel_agentINS1_8__reduce11ReduceAgentINS0_12zip_iteratorIN4cuda3std3__45tupleIJPKfNS0_17counting_iteratorIlNS0_11use_defaultESF_SF_EEEEEEEPNSB_IJflEEESJ_lNS1_9__extrema9arg_min_fIflNSA_4lessIfEEEEEEJSI_SK_lN3cub18CUB_300001_SM_100013GridEvenShareIlEENSS_9GridQueueIyEESP_EEEvDpT0_,@function
        .size           _ZN6thrust24THRUST_300001_SM_1000_NS8cuda_cub4core6detail13_kernel_agentINS1_8__reduce11ReduceAgentINS0_12zip_iteratorIN4cuda3std3__45tupleIJPKfNS0_17counting_iteratorIlNS0_11use_defaultESF_SF_EEEEEEEPNSB_IJflEEESJ_lNS1_9__extrema9arg_min_fIflNSA_4lessIfEEEEEEJSI_SK_lN3cub18CUB_300001_SM_100013GridEvenShareIlEENSS_9GridQueueIyEESP_EEEvDpT0_,(.L_x_1806 - _ZN6thrust24THRUST_300001_SM_1000_NS8cuda_cub4core6detail13_kernel_agentINS1_8__reduce11ReduceAgentINS0_12zip_iteratorIN4cuda3std3__45tupleIJPKfNS0_17counting_iteratorIlNS0_11use_defaultESF_SF_EEEEEEEPNSB_IJflEEESJ_lNS1_9__extrema9arg_min_fIflNSA_4lessIfEEEEEEJSI_SK_lN3cub18CUB_300001_SM_100013GridEvenShareIlEENSS_9GridQueueIyEESP_EEEvDpT0_)
        .other          _ZN6thrust24THRUST_300001_SM_1000_NS8cuda_cub4core6detail13_kernel_agentINS1_8__reduce11ReduceAgentINS0_12zip_iteratorIN4cuda3std3__45tupleIJPKfNS0_17counting_iteratorIlNS0_11use_defaultESF_SF_EEEEEEEPNSB_IJflEEESJ_lNS1_9__extrema9arg_min_fIflNSA_4lessIfEEEEEEJSI_SK_lN3cub18CUB_300001_SM_100013GridEvenShareIlEENSS_9GridQueueIyEESP_EEEvDpT0_,@"STO_CUDA_ENTRY STV_DEFAULT"
_ZN6thrust24THRUST_300001_SM_1000_NS8cuda_cub4core6detail13_kernel_agentINS1_8__reduce11ReduceAgentINS0_12zip_iteratorIN4cuda3std3__45tupleIJPKfNS0_17counting_iteratorIlNS0_11use_defaultESF_SF_EEEEEEEPNSB_IJflEEESJ_lNS1_9__extrema9arg_min_fIflNSA_4lessIfEEEEEEJSI_SK_lN3cub18CUB_300001_SM_100013GridEvenShareIlEENSS_9GridQueueIyEESP_EEEvDpT0_:
.text._ZN6thrust24THRUST_300001_SM_1000_NS8cuda_cub4core6detail13_kernel_agentINS1_8__reduce11ReduceAgentINS0_12zip_iteratorIN4cuda3std3__45tupleIJPKfNS0_17counting_iteratorIlNS0_11use_defaultESF_SF_EEEEEEEPNSB_IJflEEESJ_lNS1_9__extrema9arg_min_fIflNSA_4lessIfEEEEEEJSI_SK_lN3cub18CUB_300001_SM_100013GridEvenShareIlEENSS_9GridQueueIyEESP_EEEvDpT0_:
        /* <DEDUP_REMOVED lines=18> */
[----:B------:R-:W-:Y:S01]  /*0120*/  IMAD.MOV.U32 R8, RZ, RZ, RZ ;  /* 0x000000ffff087224 */ /* 0x000fe200078e00ff */
[----:B------:R-:W-:Y:S02]  /*0130*/  CS2R R10, SRZ ;  /* 0x00000000000a7805 */ /* 0x000fe4000001ff00 */
        /* <DEDUP_REMOVED lines=12> */
.L_x_844:
[----:B------:R-:W-:Y:S05]  /*0200*/  BSYNC.RECONVERGENT B1 ;  /* 0x0000000000017941 */ /* 0x000fea0003800200 */
.L_x_843:
        /* <DEDUP_REMOVED lines=15> */
[C---:B0-----:R-:W-:Y:S02]  /*0300*/  IADD3 R16, P1, PT, R14.reuse, UR6, RZ ;  /* 0x000000060e107c10 */ /* 0x041fe4000ff3e0ff */
[C---:B------:R-:W-:Y:S02]  /*0310*/  LEA R13, P2, R14.reuse, UR4, 0x2 ;  /* 0x000000040e0d7c11 */ /* 0x040fe4000f8410ff */
[----:B------:R-:W-:Y:S02]  /*0320*/  IADD3.X R18, PT, PT, R3, UR7, RZ, P1, !PT ;  /* 0x0000000703127c10 */ /* 0x000fe40008ffe4ff */
[----:B------:R-:W-:-:S09]  /*0330*/  LEA.HI.X R14, R14, UR5, R3, 0x2, P2 ;  /* 0x000000050e0e7c11 */ /* 0x000fd200090f1403 */
.L_x_851:
[----:B------:R-:W-:Y:S02]  /*0340*/  IMAD.MOV.U32 R2, RZ, RZ, R13 ;  /* 0x000000ffff027224 */ /* 0x000fe400078e000d */
[----:B------:R-:W-:-:S05]  /*0350*/  IMAD.MOV.U32 R3, RZ, RZ, R14 ;  /* 0x000000ffff037224 */ /* 0x000fca00078e000e */
[----:B------:R-:W2:Y:S01]  /*0360*/  LDG.E R17, desc[UR10][R2.64] ;  /* 0x0000000a02117981 */ /* 0x000ea2000c1e1900 */
[----:B------:R-:W-:Y:S01]  /*0370*/  VIADD R4, R4, 0x1 ;  /* 0x0000000104047836 */ /* 0x000fe20000000000 */
[----:B------:R-:W-:Y:S01]  /*0380*/  BSSY.RECONVERGENT B3, `(.L_x_849) ;  /* 0x0000013000037945 */ /* 0x000fe20003800200 */
[----:B------:R-:W-:-:S03]  /*0390*/  IADD3 R13, P3, PT, R13, 0x400, RZ ;  /* 0x000004000d0d7810 */ /* 0x000fc60007f7e0ff */
[----:B------:R-:W-:Y:S02]  /*03a0*/  ISETP.NE.AND P2, PT, R4, RZ, PT ;  /* 0x000000ff0400720c */ /* 0x000fe40003f45270 */
[----:B--2--5:R-:W-:-:S13]  /*03b0*/  FSETP.GEU.AND P0, PT, R8, R17, PT ;  /* 0x000000110800720b */ /* 0x024fda0003f0e000 */
[----:B------:R-:W-:Y:S05]  /*03c0*/  @!P0 BRA `(.L_x_850) ;  /* 0x0000000000388947 */ /* 0x000fea0003800000 */
[----:B------:R-:W-:Y:S01]  /*03d0*/  FSETP.GEU.AND P4, PT, R17, R8, PT ;  /* 0x000000081100720b */ /* 0x000fe20003f8e000 */
[----:B------:R-:W-:Y:S02]  /*03e0*/  IMAD.MOV.U32 R3, RZ, RZ, R10 ;  /* 0x000000ffff037224 */ /* 0x000fe400078e000a */
[----:B------:R-:W-:Y:S02]  /*03f0*/  IMAD.MOV.U32 R5, RZ, RZ, R11 ;  /* 0x000000ffff057224 */ /* 0x000fe400078e000b */
[----:B------:R-:W-:Y:S02]  /*0400*/  IMAD.MOV.U32 R2, RZ, RZ, R8 ;  /* 0x000000ffff027224 */ /* 0x000fe400078e0008 */
[----:B------:R-:W-:Y:S02]  /*0410*/  IMAD.MOV.U32 R8, RZ, RZ, R17 ;  /* 0x000000ffff087224 */ /* 0x000fe400078e0011 */
[----:B------:R-:W-:Y:S02]  /*0420*/  IMAD.MOV.U32 R10, RZ, RZ, R16 ;  /* 0x000000ffff0a7224 */ /* 0x000fe400078e0010 */
[----:B------:R-:W-:-:S02]  /*0430*/  IMAD.MOV.U32 R11, RZ, RZ, R18 ;  /* 0x000000ffff0b7224 */ /* 0x000fc400078e0012 */
[CC--:B------:R-:W-:Y:S02]  /*0440*/  @P4 ISETP.GE.U32.AND P0, PT, R3.reuse, R16.reuse, PT ;  /* 0x000000100300420c */ /* 0x0c0fe40003f06070 */
[----:B------:R-:W-:Y:S02]  /*0450*/  @P4 ISETP.LT.U32.AND P1, PT, R3, R16, PT ;  /* 0x000000100300420c */ /* 0x000fe40003f21070 */
[CC--:B------:R-:W-:Y:S02]  /*0460*/  @P4 ISETP.GE.AND.EX P0, PT, R5.reuse, R18.reuse, PT, P0 ;  /* 0x000000120500420c */ /* 0x0c0fe40003f06300 */
[----:B------:R-:W-:Y:S02]  /*0470*/  @P4 ISETP.LT.AND.EX P1, PT, R5, R18, PT, P1 ;  /* 0x000000120500420c */ /* 0x000fe40003f21310 */
[----:B------:R-:W-:Y:S02]  /*0480*/  @P4 FSEL R8, R2, R17, !P0 ;  /* 0x0000001102084208 */ /* 0x000fe40004000000 */
[----:B------:R-:W-:-:S02]  /*0490*/  @P4 SEL R10, R3, R16, P1 ;  /* 0x00000010030a4207 */ /* 0x000fc40000800000 */
[----:B------:R-:W-:-:S07]  /*04a0*/  @P4 SEL R11, R5, R18, P1 ;  /* 0x00000012050b4207 */ /* 0x000fce0000800000 */
.L_x_850:
[----:B------:R-:W-:Y:S05]  /*04b0*/  BSYNC.RECONVERGENT B3 ;  /* 0x0000000000037941 */ /* 0x000fea0003800200 */
.L_x_849:
[----:B------:R-:W-:Y:S01]  /*04c0*/  IADD3 R16, P0, PT, R16, 0x100, RZ ;  /* 0x0000010010107810 */ /* 0x000fe20007f1e0ff */
[----:B------:R-:W-:Y:S02]  /*04d0*/  VIADD R12, R12, 0x100 ;  /* 0x000001000c0c7836 */ /* 0x000fe40000000000 */
[----:B------:R-:W-:Y:S02]  /*04e0*/  IMAD.X R14, RZ, RZ, R14, P3 ;  /* 0x000000ffff0e7224 */ /* 0x000fe400018e060e */
[----:B------:R-:W-:Y:S01]  /*04f0*/  IMAD.X R18, RZ, RZ, R18, P0 ;  /* 0x000000ffff127224 */ /* 0x000fe200000e0612 */
[----:B------:R-:W-:Y:S07]  /*0500*/  @P2 BRA `(.L_x_851) ;  /* 0xfffffffc008c2947 */ /* 0x000fee000383ffff */
.L_x_848:
[----:B------:R-:W-:Y:S05]  /*0510*/  BSYNC.RECONVERGENT B2 ;  /* 0x0000000000027941 */ /* 0x000fea0003800200 */
.L_x_847:
[----:B------:R-:W-:-:S13]  /*0520*/  ISETP.GE.U32.AND P0, PT, R15, 0x300, PT ;  /* 0x000003000f00780c */ /* 0x000fda0003f06070 */
[----:B------:R-:W-:Y:S05]  /*0530*/  @!P0 BRA `(.L_x_846) ;  /* 0x0000000400948947 */ /* 0x000fea0003800000 */
[----:B------:R-:W0:Y:S01]  /*0540*/  LDC.64 R4, c[0x0][0x380] ;  /* 0x0000e000ff047b82 */ /* 0x000e220000000a00 */
[----:B------:R-:W-:-:S07]  /*0550*/  VIADD R12, R12, 0x200 ;  /* 0x000002000c0c7836 */ /* 0x000fce0000000000 */
[----:B------:R-:W1:Y:S02]  /*0560*/  LDC.64 R2, c[0x0][0x388] ;  /* 0x0000e200ff027b82 */ /* 0x000e640000000a00 */
.L_x_860:
        /* <DEDUP_REMOVED lines=11> */
[----:B------:R-:W-:-:S02]  /*0620*/  IMAD.MOV.U32 R18, RZ, RZ, R10 ;  /* 0x000000ffff127224 */ /* 0x000fc400078e000a */
[----:B------:R-:W-:Y:S02]  /*0630*/  IMAD.MOV.U32 R21, RZ, RZ, R11 ;  /* 0x000000ffff157224 */ /* 0x000fe400078e000b */
[----:B------:R-:W-:Y:S02]  /*0640*/  IMAD.MOV.U32 R20, RZ, RZ, R8 ;  /* 0x000000ffff147224 */ /* 0x000fe400078e0008 */
[----:B------:R-:W-:Y:S02]  /*0650*/  VIADD R19, R12, 0xffffff00 ;  /* 0xffffff000c137836 */ /* 0x000fe40000000000 */
[----:B------:R-:W-:Y:S01]  /*0660*/  IMAD.X R22, R22, 0x1, R3, P1 ;  /* 0x0000000116167824 */ /* 0x000fe200008e0603 */
[----:B--2---:R-:W-:-:S13]  /*0670*/  FSETP.GEU.AND P0, PT, R8, R25, PT ;  /* 0x000000190800720b */ /* 0x004fda0003f0e000 */
        /* <DEDUP_REMOVED lines=12> */
.L_x_853:
[----:B------:R-:W-:Y:S05]  /*0740*/  BSYNC.RECONVERGENT B2 ;  /* 0x0000000000027941 */ /* 0x000fea0003800200 */
.L_x_852:
[----:B-----5:R-:W-:Y:S01]  /*0750*/  FSETP.GEU.AND P0, PT, R20, R15, PT ;  /* 0x0000000f1400720b */ /* 0x020fe20003f0e000 */
[----:B------:R-:W-:Y:S01]  /*0760*/  BSSY.RECONVERGENT B2, `(.L_x_854) ;  /* 0x0000013000027945 */ /* 0x000fe20003800200 */
[----:B------:R-:W-:Y:S01]  /*0770*/  SHF.R.S32.HI R8, RZ, 0x1f, R19 ;  /* 0x0000001fff087819 */ /* 0x000fe20000011413 */
[----:B------:R-:W-:Y:S01]  /*0780*/  IMAD.MOV.U32 R11, RZ, RZ, R18 ;  /* 0x000000ffff0b7224 */ /* 0x000fe200078e0012 */
[----:B------:R-:W-:Y:S01]  /*0790*/  IADD3 R17, P1, P2, R19, R2, R7 ;  /* 0x0000000213117210 */ /* 0x000fe20007a3e007 */
[----:B------:R-:W-:-:S03]  /*07a0*/  IMAD.MOV.U32 R19, RZ, RZ, R21 ;  /* 0x000000ffff137224 */ /* 0x000fc600078e0015 */
[----:B------:R-:W-:Y:S01]  /*07b0*/  IADD3.X R10, PT, PT, R8, R3, RZ, P1, P2 ;  /* 0x00000003080a7210 */ /* 0x000fe20000fe44ff */
[----:B------:R-:W-:-:S04]  /*07c0*/  IMAD.MOV.U32 R8, RZ, RZ, R20 ;  /* 0x000000ffff087224 */ /* 0x000fc800078e0014 */
        /* <DEDUP_REMOVED lines=12> */
.L_x_855:
[----:B------:R-:W-:Y:S05]  /*0890*/  BSYNC.RECONVERGENT B2 ;  /* 0x0000000000027941 */ /* 0x000fea0003800200 */
.L_x_854:
[----:B------:R-:W-:Y:S01]  /*08a0*/  FSETP.GEU.AND P0, PT, R8, R13, PT ;  /* 0x0000000d0800720b */ /* 0x000fe20003f0e000 */
[C---:B------:R-:W-:Y:S01]  /*08b0*/  VIADD R10, R12.reuse, 0x100 ;  /* 0x000001000c0a7836 */ /* 0x040fe20000000000 */
[----:B------:R-:W-:Y:S01]  /*08c0*/  SHF.R.S32.HI R16, RZ, 0x1f, R12 ;  /* 0x0000001fff107819 */ /* 0x000fe2000001140c */
[----:B------:R-:W-:Y:S01]  /*08d0*/  BSSY.RECONVERGENT B2, `(.L_x_856) ;  /* 0x0000013000027945 */ /* 0x000fe20003800200 */
[----:B------:R-:W-:Y:S01]  /*08e0*/  IADD3 R20, P1, P2, R12, R2, R7 ;  /* 0x000000020c147210 */ /* 0x000fe20007a3e007 */
[----:B------:R-:W-:Y:S02]  /*08f0*/  IMAD.MOV.U32 R17, RZ, RZ, R11 ;  /* 0x000000ffff117224 */ /* 0x000fe400078e000b */
[----:B------:R-:W-:Y:S01]  /*0900*/  IMAD.MOV.U32 R18, RZ, RZ, R19 ;  /* 0x000000ffff127224 */ /* 0x000fe200078e0013 */
[----:B------:R-:W-:Y:S01]  /*0910*/  IADD3.X R22, PT, PT, R16, R3, RZ, P1, P2 ;  /* 0x0000000310167210 */ /* 0x000fe20000fe44ff */
[----:B------:R-:W-:Y:S01]  /*0920*/  IMAD.MOV.U32 R15, RZ, RZ, R8 ;  /* 0x000000ffff0f7224 */ /* 0x000fe200078e0008 */
[----:B------:R-:W-:-:S03]  /*0930*/  SHF.R.S32.HI R16, RZ, 0x1f, R10 ;  /* 0x0000001fff107819 */ /* 0x000fc6000001140a */
        /* <DEDUP_REMOVED lines=12> */
.L_x_857:
[----:B------:R-:W-:Y:S05]  /*0a00*/  BSYNC.RECONVERGENT B2 ;  /* 0x0000000000027941 */ /* 0x000fea0003800200 */
.L_x_856:
[----:B------:R-:W-:Y:S01]  /*0a10*/  FSETP.GEU.AND P0, PT, R15, R14, PT ;  /* 0x0000000e0f00720b */ /* 0x000fe20003f0e000 */
[----:B------:R-:W-:Y:S01]  /*0a20*/  BSSY.RECONVERGENT B2, `(.L_x_858) ;  /* 0x0000012000027945 */ /* 0x000fe20003800200 */
[----:B------:R-:W-:Y:S01]  /*0a30*/  IADD3 R20, P1, P2, R10, R2, R7 ;  /* 0x000000020a147210 */ /* 0x000fe20007a3e007 */
[----:B------:R-:W-:Y:S02]  /*0a40*/  IMAD.MOV.U32 R10, RZ, RZ, R17 ;  /* 0x000000ffff0a7224 */ /* 0x000fe400078e0011 */
[----:B------:R-:W-:Y:S01]  /*0a50*/  IMAD.MOV.U32 R11, RZ, RZ, R18 ;  /* 0x000000ffff0b7224 */ /* 0x000fe200078e0012 */
[----:B------:R-:W-:Y:S01]  /*0a60*/  IADD3.X R13, PT, PT, R16, R3, RZ, P1, P2 ;  /* 0x00000003100d7210 */ /* 0x000fe20000fe44ff */
[----:B------:R-:W-:-:S06]  /*0a70*/  IMAD.MOV.U32 R8, RZ, RZ, R15 ;  /* 0x000000ffff087224 */ /* 0x000fcc00078e000f */
        /* <DEDUP_REMOVED lines=12> */
.L_x_859:
[----:B------:R-:W-:Y:S05]  /*0b40*/  BSYNC.RECONVERGENT B2 ;  /* 0x0000000000027941 */ /* 0x000fea0003800200 */
.L_x_858:
[C---:B------:R-:W-:Y:S02]  /*0b50*/  VIADD R14, R12.reuse, 0x200 ;  /* 0x000002000c0e7836 */ /* 0x040fe40000000000 */
[----:B------:R-:W-:-:S03]  /*0b60*/  VIADD R12, R12, 0x400 ;  /* 0x000004000c0c7836 */ /* 0x000fc60000000000 */
[----:B------:R-:W-:-:S13]  /*0b70*/  ISETP.GE.AND P0, PT, R14, R9, PT ;  /* 0x000000090e00720c */ /* 0x000fda0003f06270 */
[----:B------:R-:W-:Y:S05]  /*0b80*/  @!P0 BRA `(.L_x_860) ;  /* 0xfffffff800788947 */ /* 0x000fea000383ffff */
.L_x_846:
[----:B------:R-:W-:Y:S05]  /*0b90*/  BSYNC.RECONVERGENT B1 ;  /* 0x0000000000017941 */ /* 0x000fea0003800200 */
.L_x_845:
[----:B------:R-:W-:-:S13]  /*0ba0*/  ISETP.GE.AND P0, PT, R9, 0x100, PT ;  /* 0x000001000900780c */ /* 0x000fda0003f06270 */
[----:B------:R-:W-:Y:S05]  /*0bb0*/  @!P0 BRA `(.L_x_861) ;  /* 0x00000010003c8947 */ /* 0x000fea0003800000 */
[----:B------:R-:W1:Y:S01]  /*0bc0*/  S2R R14, SR_LANEID ;  /* 0x00000000000e7919 */ /* 0x000e620000000000 */
[----:B------:R-:W-:Y:S01]  /*0bd0*/  BSSY.RECONVERGENT B1, `(.L_x_862) ;  /* 0x0000015000017945 */ /* 0x000fe20003800200 */
[----:B------:R-:W-:Y:S01]  /*0be0*/  IMAD.MOV.U32 R4, RZ, RZ, R10 ;  /* 0x000000ffff047224 */ /* 0x000fe200078e000a */
[----:B0----5:R-:W0:Y:S01]  /*0bf0*/  SHFL.DOWN PT, R3, R8, 0x1, 0x1f ;  /* 0x08201f0008037f89 */ /* 0x021e2200000e0000 */
[----:B------:R-:W-:Y:S02]  /*0c00*/  IMAD.MOV.U32 R9, RZ, RZ, R11 ;  /* 0x000000ffff097224 */ /* 0x000fe400078e000b */
[----:B------:R-:W-:Y:S01]  /*0c10*/  IMAD.MOV.U32 R2, RZ, RZ, R8 ;  /* 0x000000ffff027224 */ /* 0x000fe200078e0008 */
[----:B------:R2:W3:Y:S04]  /*0c20*/  SHFL.DOWN PT, R5, R10, 0x1, 0x1f ;  /* 0x08201f000a057f89 */ /* 0x0004e800000e0000 */
[----:B------:R2:W4:Y:S01]  /*0c30*/  SHFL.DOWN PT, R12, R11, 0x1, 0x1f ;  /* 0x08201f000b0c7f89 */ /* 0x00052200000e0000 */
[----:B0-----:R-:W-:-:S04]  /*0c40*/  FSETP.GEU.AND P0, PT, R8, R3, PT ;  /* 0x000000030800720b */ /* 0x001fc80003f0e000 */
[----:B-1----:R-:W-:-:S13]  /*0c50*/  ISETP.GT.OR P0, PT, R14, 0x1e, !P0 ;  /* 0x0000001e0e00780c */ /* 0x002fda0004704670 */
        /* <DEDUP_REMOVED lines=12> */
.L_x_863:
[----:B------:R-:W-:Y:S05]  /*0d20*/  BSYNC.RECONVERGENT B1 ;  /* 0x0000000000017941 */ /* 0x000fea0003800200 */
.L_x_862:
        /* <DEDUP_REMOVED lines=21> */
.L_x_865:
[----:B------:R-:W-:Y:S05]  /*0e80*/  BSYNC.RECONVERGENT B1 ;  /* 0x0000000000017941 */ /* 0x000fea0003800200 */
.L_x_864:
        /* <DEDUP_REMOVED lines=21> */
.L_x_867:
[----:B------:R-:W-:Y:S05]  /*0fe0*/  BSYNC.RECONVERGENT B1 ;  /* 0x0000000000017941 */ /* 0x000fea0003800200 */
.L_x_866:
        /* <DEDUP_REMOVED lines=21> */
.L_x_869:
[----:B------:R-:W-:Y:S05]  /*1140*/  BSYNC.RECONVERGENT B1 ;  /* 0x0000000000017941 */ /* 0x000fea0003800200 */
.L_x_868:
        /* <DEDUP_REMOVED lines=22> */
.L_x_871:
[----:B------:R-:W-:Y:S05]  /*12b0*/  BSYNC.RECONVERGENT B1 ;  /* 0x0000000000017941 */ /* 0x000fea0003800200 */
.L_x_870:
[----:B------:R-:W-:Y:S04]  /*12c0*/  BSSY.RECONVERGENT B1, `(.L_x_872) ;  /* 0x000000c000017945 */ /* 0x000fe80003800200 */
[----:B------:R-:W-:Y:S05]  /*12d0*/  @P3 BRA `(.L_x_873) ;  /* 0x0000000000283947 */ /* 0x000fea0003800000 */
[----:B------:R-:W0:Y:S01]  /*12e0*/  S2R R8, SR_CgaCtaId ;  /* 0x0000000000087919 */ /* 0x000e220000008800 */
[----:B------:R-:W-:Y:S01]  /*12f0*/  MOV R7, 0x400 ;  /* 0x0000040000077802 */ /* 0x000fe20000000f00 */
[----:B------:R-:W-:Y:S01]  /*1300*/  IMAD.MOV.U32 R9, RZ, RZ, R2 ;  /* 0x000000ffff097224 */ /* 0x000fe200078e0002 */
[----:B------:R-:W-:-:S04]  /*1310*/  SHF.R.U32.HI R5, RZ, 0x1, R6 ;  /* 0x00000001ff057819 */ /* 0x000fc80000011606 */
[----:B------:R-:W-:Y:S02]  /*1320*/  LOP3.LUT R5, R5, 0x1f0, RZ, 0xc0, !PT ;  /* 0x000001f005057812 */ /* 0x000fe400078ec0ff */
[----:B0-----:R-:W-:-:S05]  /*1330*/  LEA R8, R8, R7, 0x18 ;  /* 0x0000000708087211 */ /* 0x001fca00078ec0ff */
[----:B------:R-:W-:Y:S02]  /*1340*/  IMAD.IADD R5, R5, 0x1, R8 ;  /* 0x0000000105057824 */ /* 0x000fe400078e0208 */
[----:B------:R-:W-:-:S03]  /*1350*/  IMAD.MOV.U32 R8, RZ, RZ, R3 ;  /* 0x000000ffff087224 */ /* 0x000fc600078e0003 */
[----:B------:R0:W-:Y:S04]  /*1360*/  STS [R5+0x8], R4 ;  /* 0x0000080405007388 */ /* 0x0001e80000000800 */
[----:B------:R0:W-:Y:S02]  /*1370*/  STS.64 [R5+0x10], R8 ;  /* 0x0000100805007388 */ /* 0x0001e40000000a00 */
.L_x_873:
[----:B------:R-:W-:Y:S05]  /*1380*/  BSYNC.RECONVERGENT B1 ;  /* 0x0000000000017941 */ /* 0x000fea0003800200 */
.L_x_872:
[----:B------:R-:W-:Y:S01]  /*1390*/  BAR.SYNC.DEFER_BLOCKING 0x0 ;  /* 0x0000000000007b1d */ /* 0x000fe20000010000 */
[----:B------:R-:W-:-:S13]  /*13a0*/  ISETP.NE.AND P2, PT, R6, RZ, PT ;  /* 0x000000ff0600720c */ /* 0x000fda0003f45270 */
[----:B------:R-:W-:Y:S05]  /*13b0*/  @P2 BRA `(.L_x_874) ;  /* 0x0000004400b42947 */ /* 0x000fea0003800000 */
[----:B------:R-:W1:Y:S01]  /*13c0*/  S2R R6, SR_CgaCtaId ;  /* 0x0000000000067919 */ /* 0x000e620000008800 */
[----:B0-----:R-:W-:Y:S01]  /*13d0*/  MOV R9, 0x400 ;  /* 0x0000040000097802 */ /* 0x001fe20000000f00 */
[----:B------:R-:W-:Y:S01]  /*13e0*/  BSSY.RECONVERGENT B1, `(.L_x_875) ;  /* 0x000001a000017945 */ /* 0x000fe20003800200 */
[----:B------:R-:W-:Y:S02]  /*13f0*/  IMAD.MOV.U32 R12, RZ, RZ, R4 ;  /* 0x000000ffff0c7224 */ /* 0x000fe400078e0004 */
[----:B------:R-:W-:Y:S01]  /*1400*/  IMAD.MOV.U32 R7, RZ, RZ, R2 ;  /* 0x000000ffff077224 */ /* 0x000fe200078e0002 */
[----:B-1----:R-:W-:Y:S01]  /*1410*/  LEA R9, R6, R9, 0x18 ;  /* 0x0000000906097211 */ /* 0x002fe200078ec0ff */
[----:B------:R-:W-:-:S04]  /*1420*/  IMAD.MOV.U32 R6, RZ, RZ, R3 ;  /* 0x000000ffff067224 */ /* 0x000fc800078e0003 */
        /* <DEDUP_REMOVED lines=21> */
.L_x_876:
[----:B------:R-:W-:Y:S05]  /*1580*/  BSYNC.RECONVERGENT B1 ;  /* 0x0000000000017941 */ /* 0x000fea0003800200 */
.L_x_875:
        /* <DEDUP_REMOVED lines=18> */
.L_x_878:
[----:B------:R-:W-:Y:S05]  /*16b0*/  BSYNC.RECONVERGENT B1 ;  /* 0x0000000000017941 */ /* 0x000fea0003800200 */
.L_x_877:
        /* <DEDUP_REMOVED lines=18> */
.L_x_880:
[----:B------:R-:W-:Y:S05]  /*17e0*/  BSYNC.RECONVERGENT B1 ;  /* 0x0000000000017941 */ /* 0x000fea0003800200 */
.L_x_879:
        /* <DEDUP_REMOVED lines=18> */
.L_x_882:
[----:B------:R-:W-:Y:S05]  /*1910*/  BSYNC.RECONVERGENT B1 ;  /* 0x0000000000017941 */ /* 0x000fea0003800200 */
.L_x_881:
        /* <DEDUP_REMOVED lines=18> */
.L_x_884:
[----:B------:R-:W-:Y:S05]  /*1a40*/  BSYNC.RECONVERGENT B1 ;  /* 0x0000000000017941 */ /* 0x000fea0003800200 */
.L_x_883:
        /* <DEDUP_REMOVED lines=18> */
.L_x_886:
[----:B------:R-:W-:Y:S05]  /*1b70*/  BSYNC.RECONVERGENT B1 ;  /* 0x0000000000017941 */ /* 0x000fea0003800200 */
.L_x_885:
        /* <DEDUP_REMOVED lines=19> */
.L_x_861:
[----:B0-----:R-:W-:Y:S01]  /*1cb0*/  LOP3.LUT R2, R6, 0x3e0, RZ, 0xc0, !PT ;  /* 0x000003e006027812 */ /* 0x001fe200078ec0ff */
[----:B------:R-:W-:Y:S01]  /*1cc0*/  BSSY.RECONVERGENT B1, `(.L_x_887) ;  /* 0x000001b000017945 */ /* 0x000fe20003800200 */
[----:B------:R-:W-:Y:S02]  /*1cd0*/  IMAD.MOV.U32 R14, RZ, RZ, R10 ;  /* 0x000000ffff0e7224 */ /* 0x000fe400078e000a */
[----:B------:R-:W-:Y:S02]  /*1ce0*/  IMAD.MOV.U32 R16, RZ, RZ, R11 ;  /* 0x000000ffff107224 */ /* 0x000fe400078e000b */
[----:B------:R-:W-:Y:S01]  /*1cf0*/  VIADD R4, R2, 0x20 ;  /* 0x0000002002047836 */ /* 0x000fe20000000000 */
[----:B------:R-:W-:-:S04]  /*1d00*/  LOP3.LUT R2, RZ, R2, RZ, 0x33, !PT ;  /* 0x00000002ff027212 */ /* 0x000fc800078e33ff */
[----:B------:R-:W-:Y:S01]  /*1d10*/  ISETP.GT.AND P0, PT, R4, R9, PT ;  /* 0x000000090400720c */ /* 0x000fe20003f04270 */
[----:B------:R-:W-:Y:S02]  /*1d20*/  IMAD.IADD R2, R9, 0x1, R2 ;  /* 0x0000000109027824 */ /* 0x000fe400078e0202 */
[----:B-----5:R-:W-:-:S03]  /*1d30*/  IMAD.MOV.U32 R4, RZ, RZ, R8 ;  /* 0x000000ffff047224 */ /* 0x020fc600078e0008 */
        /* <DEDUP_REMOVED lines=19> */
.L_x_888:
[----:B------:R-:W-:Y:S05]  /*1e70*/  BSYNC.RECONVERGENT B1 ;  /* 0x0000000000017941 */ /* 0x000fea0003800200 */
.L_x_887:
        /* <DEDUP_REMOVED lines=22> */
.L_x_890:
[----:B------:R-:W-:Y:S05]  /*1fe0*/  BSYNC.RECONVERGENT B1 ;  /* 0x0000000000017941 */ /* 0x000fea0003800200 */
.L_x_889:
        /* <DEDUP_REMOVED lines=22> */
.L_x_892:
[----:B------:R-:W-:Y:S05]  /*2150*/  BSYNC.RECONVERGENT B1 ;  /* 0x0000000000017941 */ /* 0x000fea0003800200 */
.L_x_891:
        /* <DEDUP_REMOVED lines=22> */
.L_x_894:
[----:B------:R-:W-:Y:S05]  /*22c0*/  BSYNC.RECONVERGENT B1 ;  /* 0x0000000000017941 */ /* 0x000fea0003800200 */
.L_x_893:
        /* <DEDUP_REMOVED lines=23> */
.L_x_896:
[----:B------:R-:W-:Y:S05]  /*2440*/  BSYNC.RECONVERGENT B1 ;  /* 0x0000000000017941 */ /* 0x000fea0003800200 */
.L_x_895:
[----:B------:R-:W-:Y:S04]  /*2450*/  BSSY.RECONVERGENT B1, `(.L_x_897) ;  /* 0x000000c000017945 */ /* 0x000fe80003800200 */
[----:B------:R-:W-:Y:S05]  /*2460*/  @P3 BRA `(.L_x_898) ;  /* 0x0000000000283947 */ /* 0x000fea0003800000 */
[----:B------:R-:W0:Y:S01]  /*2470*/  S2R R8, SR_CgaCtaId ;  /* 0x0000000000087919 */ /* 0x000e220000008800 */
[----:B------:R-:W-:Y:S01]  /*2480*/  MOV R7, 0x400 ;  /* 0x0000040000077802 */ /* 0x000fe20000000f00 */
[----:B------:R-:W-:Y:S01]  /*2490*/  IMAD.MOV.U32 R10, RZ, RZ, R3 ;  /* 0x000000ffff0a7224 */ /* 0x000fe200078e0003 */
[----:B------:R-:W-:Y:S01]  /*24a0*/  SHF.R.U32.HI R5, RZ, 0x1, R6 ;  /* 0x00000001ff057819 */ /* 0x000fe20000011606 */
[----:B------:R-:W-:-:S03]  /*24b0*/  IMAD.MOV.U32 R11, RZ, RZ, R2 ;  /* 0x000000ffff0b7224 */ /* 0x000fc600078e0002 */
[----:B------:R-:W-:Y:S02]  /*24c0*/  LOP3.LUT R5, R5, 0x1f0, RZ, 0xc0, !PT ;  /* 0x000001f005057812 */ /* 0x000fe400078ec0ff */
[----:B0-----:R-:W-:-:S05]  /*24d0*/  LEA R8, R8, R7, 0x18 ;  /* 0x0000000708087211 */ /* 0x001fca00078ec0ff */
[----:B------:R-:W-:-:S05]  /*24e0*/  IMAD.IADD R5, R5, 0x1, R8 ;  /* 0x0000000105057824 */ /* 0x000fca00078e0208 */
[----:B------:R0:W-:Y:S04]  /*24f0*/  STS.64 [R5+0x10], R10 ;  /* 0x0000100a05007388 */ /* 0x0001e80000000a00 */
[----:B------:R0:W-:Y:S02]  /*2500*/  STS [R5+0x8], R4 ;  /* 0x0000080405007388 */ /* 0x0001e40000000800 */
.L_x_898:
[----:B------:R-:W-:Y:S05]  /*2510*/  BSYNC.RECONVERGENT B1 ;  /* 0x0000000000017941 */ /* 0x000fea0003800200 */
.L_x_897:
[----:B------:R-:W-:Y:S01]  /*2520*/  BAR.SYNC.DEFER_BLOCKING 0x0 ;  /* 0x0000000000007b1d */ /* 0x000fe20000010000 */
[----:B------:R-:W-:-:S13]  /*2530*/  ISETP.NE.AND P2, PT, R6, RZ, PT ;  /* 0x000000ff0600720c */ /* 0x000fda0003f45270 */
[----:B------:R-:W-:Y:S05]  /*2540*/  @P2 BRA `(.L_x_874) ;  /* 0x0000003400502947 */ /* 0x000fea0003800000 */
[C---:B------:R-:W-:Y:S01]  /*2550*/  ISETP.GE.AND P0, PT, R9.reuse, 0x21, PT ;  /* 0x000000210900780c */ /* 0x040fe20003f06270 */
[----:B0-----:R-:W-:Y:S01]  /*2560*/  IMAD.MOV.U32 R5, RZ, RZ, R4 ;  /* 0x000000ffff057224 */ /* 0x001fe200078e0004 */
[C---:B------:R-:W-:Y:S01]  /*2570*/  ISETP.GE.AND P5, PT, R9.reuse, 0x41, PT ;  /* 0x000000410900780c */ /* 0x040fe20003fa6270 */
[----:B------:R-:W-:Y:S01]  /*2580*/  IMAD.MOV.U32 R11, RZ, RZ, R3 ;  /* 0x000000ffff0b7224 */ /* 0x000fe200078e0003 */
[C---:B------:R-:W-:Y:S01]  /*2590*/  ISETP.GE.AND P4, PT, R9.reuse, 0x61, PT ;  /* 0x000000610900780c */ /* 0x040fe20003f86270 */
[----:B------:R-:W-:Y:S01]  /*25a0*/  IMAD.MOV.U32 R8, RZ, RZ, R2 ;  /* 0x000000ffff087224 */ /* 0x000fe200078e0002 */
[----:B------:R-:W-:-:S07]  /*25b0*/  ISETP.GE.AND P3, PT, R9, 0x81, PT ;  /* 0x000000810900780c */ /* 0x000fce0003f66270 */
[----:B------:R-:W-:Y:S06]  /*25c0*/  @!P0 BRA `(.L_x_899) ;  /* 0x00000000005c8947 */ /* 0x000fec0003800000 */
        /* <DEDUP_REMOVED lines=22> */
.L_x_900:
[----:B------:R-:W-:Y:S05]  /*2730*/  BSYNC.RECONVERGENT B1 ;  /* 0x0000000000017941 */ /* 0x000fea0003800200 */
.L_x_899:
[----:B------:R-:W-:Y:S02]  /*2740*/  IMAD.MOV.U32 R2, RZ, RZ, R5 ;  /* 0x000000ffff027224 */ /* 0x000fe400078e0005 */
[----:B------:R-:W-:Y:S02]  /*2750*/  IMAD.MOV.U32 R7, RZ, RZ, R11 ;  /* 0x000000ffff077224 */ /* 0x000fe400078e000b */
[----:B------:R-:W-:Y:S01]  /*2760*/  IMAD.MOV.U32 R6, RZ, RZ, R8 ;  /* 0x000000ffff067224 */ /* 0x000fe200078e0008 */
        /* <DEDUP_REMOVED lines=23> */
.L_x_902:
[----:B------:R-:W-:Y:S05]  /*28e0*/  BSYNC.RECONVERGENT B1 ;  /* 0x0000000000017941 */ /* 0x000fea0003800200 */
.L_x_901:
[C---:B------:R-:W-:Y:S01]  /*28f0*/  ISETP.GE.AND P1, PT, R9.reuse, 0xa1, PT ;  /* 0x000000a10900780c */ /* 0x040fe20003f26270 */
[----:B------:R-:W-:Y:S01]  /*2900*/  IMAD.MOV.U32 R3, RZ, RZ, R2 ;  /* 0x000000ffff037224 */ /* 0x000fe200078e0002 */
[C---:B------:R-:W-:Y:S01]  /*2910*/  ISETP.GE.AND P5, PT, R9.reuse, 0xc1, PT ;  /* 0x000000c10900780c */ /* 0x040fe20003fa6270 */
[----:B------:R-:W-:Y:S01]  /*2920*/  IMAD.MOV.U32 R8, RZ, RZ, R6 ;  /* 0x000000ffff087224 */ /* 0x000fe200078e0006 */
[----:B------:R-:W-:Y:S01]  /*2930*/  ISETP.GE.AND P6, PT, R9, 0xe1, PT ;  /* 0x000000e10900780c */ /* 0x000fe20003fc6270 */
[----:B------:R-:W-:Y:S01]  /*2940*/  IMAD.MOV.U32 R9, RZ, RZ, R7 ;  /* 0x000000ffff097224 */ /* 0x000fe200078e0007 */
[----:B------:R-:W-:Y:S11]  /*2950*/  @!P4 BRA `(.L_x_903) ;  /* 0x00000000005cc947 */ /* 0x000ff60003800000 */
        /* <DEDUP_REMOVED lines=13> */
[----:B0-----:R-:W-:Y:S01]  /*2a30*/  @P4 ISETP.GE.U32.AND P0, PT, R7, R10, PT ;  /* 0x0000000a0700420c */ /* 0x001fe20003f06070 */
[----:B------:R-:W-:Y:S02]  /*2a40*/  IMAD.MOV.U32 R9, RZ, RZ, R10 ;  /* 0x000000ffff097224 */ /* 0x000fe400078e000a */
[----:B------:R-:W-:Y:S01]  /*2a50*/  IMAD.MOV.U32 R8, RZ, RZ, R11 ;  /* 0x000000ffff087224 */ /* 0x000fe200078e000b */
[----:B------:R-:W-:-:S04]  /*2a60*/  @P4 ISETP.GE.AND.EX P0, PT, R6, R11, PT, P0 ;  /* 0x0000000b0600420c */ /* 0x000fc80003f06300 */
[----:B------:R-:W-:Y:S02]  /*2a70*/  @P4 FSEL R3, R2, R5, !P0 ;  /* 0x0000000502034208 */ /* 0x000fe40004000000 */
[----:B------:R-:W-:-:S04]  /*2a80*/  @P4 ISETP.LT.U32.AND P0, PT, R7, R10, PT ;  /* 0x0000000a0700420c */ /* 0x000fc80003f01070 */
[----:B------:R-:W-:-:S04]  /*2a90*/  @P4 ISETP.LT.AND.EX P0, PT, R6, R11, PT, P0 ;  /* 0x0000000b0600420c */ /* 0x000fc80003f01300 */
[----:B------:R-:W-:Y:S02]  /*2aa0*/  @P4 SEL R9, R7, R10, P0 ;  /* 0x0000000a07094207 */ /* 0x000fe40000000000 */
[----:B------:R-:W-:-:S07]  /*2ab0*/  @P4 SEL R8, R6, R11, P0 ;  /* 0x0000000b06084207 */ /* 0x000fce0000000000 */
.L_x_904:
[----:B------:R-:W-:Y:S05]  /*2ac0*/  BSYNC.RECONVERGENT B1 ;  /* 0x0000000000017941 */ /* 0x000fea0003800200 */
.L_x_903:
        /* <DEDUP_REMOVED lines=26> */
.L_x_906:
[----:B------:R-:W-:Y:S05]  /*2c70*/  BSYNC.RECONVERGENT B1 ;  /* 0x0000000000017941 */ /* 0x000fea0003800200 */
.L_x_905:
        /* <DEDUP_REMOVED lines=8> */
[----:B0-----:R-:W-:Y:S01]  /*2d00*/  LEA R8, R4, R3, 0x18 ;  /* 0x0000000304087211 */ /* 0x001fe200078ec0ff */
[----:B------:R-:W-:Y:S02]  /*2d10*/  IMAD.MOV.U32 R3, RZ, RZ, R2 ;  /* 0x000000ffff037224 */ /* 0x000fe400078e0002 */
[----:B------:R-:W-:Y:S02]  /*2d20*/  IMAD.MOV.U32 R4, RZ, RZ, R6 ;  /* 0x000000ffff047224 */ /* 0x000fe400078e0006 */
        /* <DEDUP_REMOVED lines=15> */
.L_x_908:
[----:B------:R-:W-:Y:S05]  /*2e20*/  BSYNC.RECONVERGENT B1 ;  /* 0x0000000000017941 */ /* 0x000fea0003800200 */
.L_x_907:
        /* <DEDUP_REMOVED lines=26> */
.L_x_910:
[----:B------:R-:W-:Y:S05]  /*2fd0*/  BSYNC.RECONVERGENT B1 ;  /* 0x0000000000017941 */ /* 0x000fea0003800200 */
.L_x_909:
[----:B------:R-:W-:Y:S02]  /*2fe0*/  IMAD.MOV.U32 R4, RZ, RZ, R5 ;  /* 0x000000ffff047224 */ /* 0x000fe400078e0005 */
[----:B------:R-:W-:Y:S02]  /*2ff0*/  IMAD.MOV.U32 R3, RZ, RZ, R7 ;  /* 0x000000ffff037224 */ /* 0x000fe400078e0007 */
[----:B------:R-:W-:Y:S01]  /*3000*/  IMAD.MOV.U32 R2, RZ, RZ, R8 ;  /* 0x000000ffff027224 */ /* 0x000fe200078e0008 */
[----:B------:R-:W-:Y:S06]  /*3010*/  @!P6 BRA `(.L_x_874) ;  /* 0x00000028009ce947 */ /* 0x000fec0003800000 */
[----:B------:R-:W0:Y:S01]  /*3020*/  S2R R3, SR_CgaCtaId ;  /* 0x0000000000037919 */ /* 0x000e220000008800 */
[----:B------:R-:W-:Y:S01]  /*3030*/  MOV R2, 0x400 ;  /* 0x0000040000027802 */ /* 0x000fe20000000f00 */
[----:B------:R-:W-:-:S03]  /*3040*/  IMAD.MOV.U32 R4, RZ, RZ, R5 ;  /* 0x000000ffff047224 */ /* 0x000fc600078e0005 */
        /* <DEDUP_REMOVED lines=20> */
.L_x_842:
        /* <DEDUP_REMOVED lines=13> */
[----:B------:R-:W-:Y:S01]  /*3260*/  IMAD.U32 R13, RZ, RZ, UR14 ;  /* 0x0000000eff0d7e24 */ /* 0x000fe2000f8e00ff */
[----:B------:R-:W-:Y:S01]  /*3270*/  UMOV UR4, URZ ;  /* 0x000000ff00047c82 */ /* 0x000fe20008000000 */
[----:B------:R-:W-:Y:S01]  /*3280*/  IMAD.U32 R14, RZ, RZ, UR15 ;  /* 0x0000000fff0e7e24 */ /* 0x000fe2000f8e00ff */
[----:B------:R-:W-:Y:S01]  /*3290*/  BSSY.RECONVERGENT B1, `(.L_x_911) ;  /* 0x0000013000017945 */ /* 0x000fe20003800200 */
[----:B------:R-:W-:-:S02]  /*32a0*/  ISETP.LE.U32.AND P0, PT, R15, UR6, PT ;  /* 0x000000060f007c0c */ /* 0x000fc4000bf03070 */
[----:B------:R-:W-:Y:S02]  /*32b0*/  IADD3 R17, P4, PT, R7, R13, RZ ;  /* 0x0000000d07117210 */ /* 0x000fe40007f9e0ff */
[----:B--2---:R-:W-:-:S04]  /*32c0*/  FSETP.GEU.AND P1, PT, R4, R3, PT ;  /* 0x000000030400720b */ /* 0x004fc80003f2e000 */
[----:B------:R-:W-:Y:S01]  /*32d0*/  FSEL R3, R4, R3, !P1 ;  /* 0x0000000304037208 */ /* 0x000fe20004800000 */
[----:B------:R-:W-:-:S03]  /*32e0*/  VIADD R4, R5, 0x200 ;  /* 0x0000020005047836 */ /* 0x000fc60000000000 */
[----:B---3--:R-:W-:-:S04]  /*32f0*/  FSETP.GEU.AND P2, PT, R6, R3, PT ;  /* 0x000000030600720b */ /* 0x008fc80003f4e000 */
[----:B------:R-:W-:Y:S01]  /*3300*/  FSEL R3, R6, R3, !P2 ;  /* 0x0000000306037208 */ /* 0x000fe20005000000 */
[----:B------:R-:W-:-:S03]  /*3310*/  VIADD R6, R5, 0x100 ;  /* 0x0000010005067836 */ /* 0x000fc60000000000 */
[----:B----4-:R-:W-:Y:S01]  /*3320*/  FSETP.GEU.AND P3, PT, R3, R16, PT ;  /* 0x000000100300720b */ /* 0x010fe20003f6e000 */
[----:B------:R-:W-:-:S04]  /*3330*/  IMAD.MOV.U32 R7, RZ, RZ, R3 ;  /* 0x000000ffff077224 */ /* 0x000fc800078e0003 */
[----:B------:R-:W-:-:S05]  /*3340*/  @P2 SEL R4, R6, R5, !P1 ;  /* 0x0000000506042207 */ /* 0x000fca0004800000 */
[----:B------:R-:W-:-:S03]  /*3350*/  IMAD.MOV.U32 R6, RZ, RZ, R4 ;  /* 0x000000ffff067224 */ /* 0x000fc600078e0004 */
[----:B0-----:R-:W-:Y:S05]  /*3360*/  @!P3 BRA `(.L_x_912) ;  /* 0x000000000014b947 */ /* 0x001fea0003800000 */
[----:B------:R-:W-:Y:S01]  /*3370*/  FSETP.GEU.AND P1, PT, R16, R3, PT ;  /* 0x000000031000720b */ /* 0x000fe20003f2e000 */
[----:B------:R-:W-:Y:S02]  /*3380*/  IMAD.MOV.U32 R7, RZ, RZ, R16 ;  /* 0x000000ffff077224 */ /* 0x000fe400078e0010 */
[----:B------:R-:W-:-:S10]  /*3390*/  VIADD R6, R5, 0x300 ;  /* 0x0000030005067836 */ /* 0x000fd40000000000 */
[----:B------:R-:W-:Y:S02]  /*33a0*/  @P1 IMAD.MOV.U32 R7, RZ, RZ, R3 ;  /* 0x000000ffff071224 */ /* 0x000fe400078e0003 */
[----:B------:R-:W-:-:S07]  /*33b0*/  @P1 IMAD.MOV.U32 R6, RZ, RZ, R4 ;  /* 0x000000ffff061224 */ /* 0x000fce00078e0004 */
.L_x_912:
[----:B------:R-:W-:Y:S05]  /*33c0*/  BSYNC.RECONVERGENT B1 ;  /* 0x0000000000017941 */ /* 0x000fea0003800200 */
.L_x_911:
[----:B-----5:R-:W-:Y:S01]  /*33d0*/  FSETP.GEU.AND P1, PT, R7, R2, PT ;  /* 0x000000020700720b */ /* 0x020fe20003f2e000 */
[----:B------:R-:W-:Y:S01]  /*33e0*/  IMAD.X R4, RZ, RZ, R14, P4 ;  /* 0x000000ffff047224 */ /* 0x000fe200020e060e */
[----:B------:R-:W-:Y:S01]  /*33f0*/  LOP3.LUT R3, R5, 0x400, RZ, 0xfc, !PT ;  /* 0x0000040005037812 */ /* 0x000fe200078efcff */
[----:B------:R-:W-:Y:S01]  /*3400*/  BSSY.RECONVERGENT B1, `(.L_x_913) ;  /* 0x0000014000017945 */ /* 0x000fe20003800200 */
[-C--:B------:R-:W-:Y:S01]  /*3410*/  IADD3 R19, P3, PT, R6, R17.reuse, RZ ;  /* 0x0000001106137210 */ /* 0x080fe20007f7e0ff */
[----:B------:R-:W-:Y:S01]  /*3420*/  IMAD.MOV.U32 R9, RZ, RZ, R7 ;  /* 0x000000ffff097224 */ /* 0x000fe200078e0007 */
[----:B------:R-:W-:Y:S02]  /*3430*/  IADD3 R16, P2, PT, R3, R17, RZ ;  /* 0x0000001103107210 */ /* 0x000fe40007f5e0ff */
[----:B------:R-:W-:Y:S01]  /*3440*/  IADD3.X R18, PT, PT, R4, UR4, RZ, P3, !PT ;  /* 0x0000000404127c10 */ /* 0x000fe20009ffe4ff */
[----:B------:R-:W-:Y:S01]  /*3450*/  IMAD.MOV.U32 R8, RZ, RZ, R19 ;  /* 0x000000ffff087224 */ /* 0x000fe200078e0013 */
[----:B------:R-:W-:Y:S01]  /*3460*/  ISETP.GE.U32.AND.EX P0, PT, RZ, R12, PT, P0 ;  /* 0x0000000cff00720c */ /* 0x000fe20003f06100 */
[----:B------:R-:W-:-:S02]  /*3470*/  IMAD.X R17, RZ, RZ, R4, P2 ;  /* 0x000000ffff117224 */ /* 0x000fc400010e0604 */
[----:B------:R-:W-:Y:S01]  /*3480*/  IMAD.MOV.U32 R4, RZ, RZ, R18 ;  /* 0x000000ffff047224 */ /* 0x000fe200078e0012 */
[----:B------:R-:W-:Y:S09]  /*3490*/  @!P1 BRA `(.L_x_914) ;  /* 0x0000000000289947 */ /* 0x000ff20003800000 */
[----:B------:R-:W-:Y:S01]  /*34a0*/  FSETP.GEU.AND P2, PT, R2, R7, PT ;  /* 0x000000070200720b */ /* 0x000fe20003f4e000 */
[----:B------:R-:W-:Y:S02]  /*34b0*/  IMAD.U32 R4, RZ, RZ, UR4 ;  /* 0x00000004ff047e24 */ /* 0x000fe4000f8e00ff */
[----:B------:R-:W-:Y:S02]  /*34c0*/  IMAD.MOV.U32 R9, RZ, RZ, R2 ;  /* 0x000000ffff097224 */ /* 0x000fe400078e0002 */
[----:B------:R-:W-:-:S08]  /*34d0*/  IMAD.MOV.U32 R8, RZ, RZ, R16 ;  /* 0x000000ffff087224 */ /* 0x000fd000078e0010 */
[----:B------:R-:W-:-:S04]  /*34e0*/  @P2 ISETP.GE.U32.AND P1, PT, R6, R3, PT ;  /* 0x000000030600220c */ /* 0x000fc80003f26070 */
[----:B------:R-:W-:Y:S01]  /*34f0*/  @P2 ISETP.GE.AND.EX P1, PT, R4, RZ, PT, P1 ;  /* 0x000000ff0400220c */ /* 0x000fe20003f26310 */
[----:B------:R-:W-:-:S03]  /*3500*/  IMAD.MOV.U32 R4, RZ, RZ, R17 ;  /* 0x000000ffff047224 */ /* 0x000fc600078e0011 */
[----:B------:R-:W-:Y:S02]  /*3510*/  @P2 FSEL R9, R7, R2, !P1 ;  /* 0x0000000207092208 */ /* 0x000fe40004800000 */
[----:B------:R-:W-:Y:S02]  /*3520*/  @P2 SEL R8, R19, R16, !P1 ;  /* 0x0000001013082207 */ /* 0x000fe40004800000 */
[----:B------:R-:W-:-:S07]  /*3530*/  @P2 SEL R4, R18, R17, !P1 ;  /* 0x0000001112042207 */ /* 0x000fce0004800000 */
.L_x_914:
[----:B------:R-:W-:Y:S05]  /*3540*/  BSYNC.RECONVERGENT B1 ;  /* 0x0000000000017941 */ /* 0x000fea0003800200 */
.L_x_913:
[----:B------:R-:W-:Y:S05]  /*3550*/  @P0 BRA `(.L_x_915) ;  /* 0x0000001400200947 */ /* 0x000fea0003800000 */
        /* <DEDUP_REMOVED lines=20> */
.L_x_917:
[----:B------:R-:W-:Y:S05]  /*36a0*/  BSYNC.RECONVERGENT B1 ;  /* 0x0000000000017941 */ /* 0x000fea0003800200 */
.L_x_916:
        /* <DEDUP_REMOVED lines=12> */
[----:B------:R-:W0:Y:S01]  /*3770*/  LDCU.64 UR8, c[0x0][0x398] ;  /* 0x00007300ff0877ac */ /* 0x000e220008000a00 */
[----:B------:R-:W1:Y:S02]  /*3780*/  LDCU.128 UR12, c[0x0][0x380] ;  /* 0x00007000ff0c77ac */ /* 0x000e640008000c00 */
.L_x_931:
[----:B------:R-:W-:Y:S01]  /*3790*/  IADD3 R22, P0, PT, R5, R2, RZ ;  /* 0x0000000205167210 */ /* 0x000fe20007f1e0ff */
[----:B-1----:R-:W-:Y:S02]  /*37a0*/  IMAD.U32 R10, RZ, RZ, UR12 ;  /* 0x0000000cff0a7e24 */ /* 0x002fe4000f8e00ff */
[----:B------:R-:W-:Y:S02]  /*37b0*/  IMAD.U32 R11, RZ, RZ, UR13 ;  /* 0x0000000dff0b7e24 */ /* 0x000fe4000f8e00ff */
[----:B------:R-:W-:Y:S01]  /*37c0*/  IMAD.X R15, RZ, RZ, R3, P0 ;  /* 0x000000ffff0f7224 */ /* 0x000fe200000e0603 */
[----:B------:R-:W-:-:S04]  /*37d0*/  LEA R18, P0, R22, R10, 0x2 ;  /* 0x0000000a16127211 */ /* 0x000fc800078010ff */
[----:B------:R-:W-:-:S05]  /*37e0*/  LEA.HI.X R19, R22, R11, R15, 0x2, P0 ;  /* 0x0000000b16137211 */ /* 0x000fca00000f140f */
[----:B------:R-:W2:Y:S04]  /*37f0*/  LDG.E R24, desc[UR10][R18.64] ;  /* 0x0000000a12187981 */ /* 0x000ea8000c1e1900 */
[----:B------:R1:W5:Y:S04]  /*3800*/  LDG.E R20, desc[UR10][R18.64+0x400] ;  /* 0x0004000a12147981 */ /* 0x000368000c1e1900 */
[----:B------:R1:W5:Y:S04]  /*3810*/  LDG.E R17, desc[UR10][R18.64+0x800] ;  /* 0x0008000a12117981 */ /* 0x000368000c1e1900 */
[----:B------:R1:W5:Y:S04]  /*3820*/  LDG.E R2, desc[UR10][R18.64+0xc00] ;  /* 0x000c000a12027981 */ /* 0x000368000c1e1900 */
[----:B------:R1:W5:Y:S01]  /*3830*/  LDG.E R12, desc[UR10][R18.64+0x1000] ;  /* 0x0010000a120c7981 */ /* 0x000362000c1e1900 */
[----:B------:R-:W-:Y:S01]  /*3840*/  IMAD.U32 R13, RZ, RZ, UR14 ;  /* 0x0000000eff0d7e24 */ /* 0x000fe2000f8e00ff */
[----:B------:R-:W-:Y:S01]  /*3850*/  BSSY.RECONVERGENT B2, `(.L_x_919) ;  /* 0x0000014000027945 */ /* 0x000fe20003800200 */
[----:B------:R-:W-:-:S02]  /*3860*/  IMAD.U32 R14, RZ, RZ, UR15 ;  /* 0x0000000fff0e7e24 */ /* 0x000fc4000f8e00ff */
[----:B------:R-:W-:Y:S01]  /*3870*/  IMAD.MOV.U32 R21, RZ, RZ, R9 ;  /* 0x000000ffff157224 */ /* 0x000fe200078e0009 */
[----:B------:R-:W-:Y:S01]  /*3880*/  IADD3 R3, P1, PT, R22, R13, RZ ;  /* 0x0000000d16037210 */ /* 0x000fe20007f3e0ff */
[----:B------:R-:W-:Y:S02]  /*3890*/  IMAD.MOV.U32 R22, RZ, RZ, R8 ;  /* 0x000000ffff167224 */ /* 0x000fe400078e0008 */
[----:B------:R-:W-:Y:S02]  /*38a0*/  IMAD.MOV.U32 R23, RZ, RZ, R4 ;  /* 0x000000ffff177224 */ /* 0x000fe400078e0004 */
[----:B------:R-:W-:Y:S01]  /*38b0*/  IMAD.X R15, R15, 0x1, R14, P1 ;  /* 0x000000010f0f7824 */ /* 0x000fe200008e060e */
[----:B--2---:R-:W-:-:S13]  /*38c0*/  FSETP.GEU.AND P0, PT, R9, R24, PT ;  /* 0x000000180900720b */ /* 0x004fda0003f0e000 */
[----:B-1----:R-:W-:Y:S05]  /*38d0*/  @!P0 BRA `(.L_x_920) ;  /* 0x00000000002c8947 */ /* 0x002fea0003800000 */
        /* <DEDUP_REMOVED lines=11> */
.L_x_920:
[----:B0-----:R-:W-:Y:S05]  /*3990*/  BSYNC.RECONVERGENT B2 ;  /* 0x0000000000027941 */ /* 0x001fea0003800200 */
.L_x_919:
[----:B-----5:R-:W-:Y:S01]  /*39a0*/  FSETP.GEU.AND P0, PT, R21, R20, PT ;  /* 0x000000141500720b */ /* 0x020fe20003f0e000 */
[----:B------:R-:W-:Y:S01]  /*39b0*/  BSSY.RECONVERGENT B2, `(.L_x_921) ;  /* 0x0000012000027945 */ /* 0x000fe20003800200 */
[----:B------:R-:W-:Y:S01]  /*39c0*/  IADD3 R9, P1, PT, R3, 0x100, RZ ;  /* 0x0000010003097810 */ /* 0x000fe20007f3e0ff */
[----:B------:R-:W-:Y:S02]  /*39d0*/  IMAD.MOV.U32 R4, RZ, RZ, R21 ;  /* 0x000000ffff047224 */ /* 0x000fe400078e0015 */
[----:B------:R-:W-:Y:S02]  /*39e0*/  IMAD.MOV.U32 R18, RZ, RZ, R22 ;  /* 0x000000ffff127224 */ /* 0x000fe400078e0016 */
[----:B------:R-:W-:Y:S02]  /*39f0*/  IMAD.X R8, RZ, RZ, R15, P1 ;  /* 0x000000ffff087224 */ /* 0x000fe400008e060f */
[----:B------:R-:W-:-:S04]  /*3a00*/  IMAD.MOV.U32 R19, RZ, RZ, R23 ;  /* 0x000000ffff137224 */ /* 0x000fc800078e0017 */
        /* <DEDUP_REMOVED lines=12> */
.L_x_922:
[----:B------:R-:W-:Y:S05]  /*3ad0*/  BSYNC.RECONVERGENT B2 ;  /* 0x0000000000027941 */ /* 0x000fea0003800200 */
.L_x_921:
[----:B------:R-:W-:Y:S01]  /*3ae0*/  FSETP.GEU.AND P0, PT, R4, R17, PT ;  /* 0x000000110400720b */ /* 0x000fe20003f0e000 */
        /* <DEDUP_REMOVED lines=18> */
.L_x_924:
[----:B------:R-:W-:Y:S05]  /*3c10*/  BSYNC.RECONVERGENT B2 ;  /* 0x0000000000027941 */ /* 0x000fea0003800200 */
.L_x_923:
        /* <DEDUP_REMOVED lines=19> */
.L_x_926:
[----:B------:R-:W-:Y:S05]  /*3d50*/  BSYNC.RECONVERGENT B2 ;  /* 0x0000000000027941 */ /* 0x000fea0003800200 */
.L_x_925:
        /* <DEDUP_REMOVED lines=19> */
.L_x_928:
[----:B------:R-:W-:Y:S05]  /*3e90*/  BSYNC.RECONVERGENT B2 ;  /* 0x0000000000027941 */ /* 0x000fea0003800200 */
.L_x_927:
[----:B------:R-:W-:Y:S01]  /*3ea0*/  BAR.SYNC.DEFER_BLOCKING 0x0 ;  /* 0x0000000000007b1d */ /* 0x000fe20000010000 */
[----:B------:R-:W-:-:S05]  /*3eb0*/  ISETP.NE.AND P0, PT, R5, RZ, PT ;  /* 0x000000ff0500720c */ /* 0x000fca0003f05270 */
[----:B------:R-:W-:Y:S08]  /*3ec0*/  BSSY.RECONVERGENT B2, `(.L_x_929) ;  /* 0x000000c000027945 */ /* 0x000ff00003800200 */
[----:B------:R-:W-:Y:S05]  /*3ed0*/  @P0 BRA `(.L_x_930) ;  /* 0x0000000000280947 */ /* 0x000fea0003800000 */
[----:B------:R-:W-:Y:S02]  /*3ee0*/  IMAD.MOV.U32 R18, RZ, RZ, 0x500 ;  /* 0x00000500ff127424 */ /* 0x000fe400078e00ff */
[----:B------:R-:W-:-:S05]  /*3ef0*/  IMAD.MOV.U32 R19, RZ, RZ, 0x0 ;  /* 0x00000000ff137424 */ /* 0x000fca00078e00ff */
[----:B------:R-:W2:Y:S01]  /*3f00*/  ATOMG.E.ADD.64.STRONG.GPU PT, R2, desc[UR10][R6.64], R18 ;  /* 0x80000012060279a8 */ /* 0x000ea200081ef50a */
[----:B------:R-:W0:Y:S01]  /*3f10*/  S2UR UR5, SR_CgaCtaId ;  /* 0x00000000000579c3 */ /* 0x000e220000008800 */
[----:B------:R-:W-:Y:S02]  /*3f20*/  UMOV UR4, 0x400 ;  /* 0x0000040000047882 */ /* 0x000fe40000000000 */
[----:B0-----:R-:W-:-:S06]  /*3f30*/  ULEA UR4, UR5, UR4, 0x18 ;  /* 0x0000000405047291 */ /* 0x001fcc000f8ec0ff */
[----:B------:R-:W-:Y:S01]  /*3f40*/  IMAD.U32 R16, RZ, RZ, UR4 ;  /* 0x00000004ff107e24 */ /* 0x000fe2000f8e00ff */
[----:B--2---:R-:W-:-:S05]  /*3f50*/  IADD3 R2, P0, PT, R2, UR6, RZ ;  /* 0x0000000602027c10 */ /* 0x004fca000ff1e0ff */
[----:B------:R-:W-:-:S05]  /*3f60*/  IMAD.X R3, RZ, RZ, R3, P0 ;  /* 0x000000ffff037224 */ /* 0x000fca00000e0603 */
[----:B------:R0:W-:Y:S03]  /*3f70*/  STS.64 [R16+0x98], R2 ;  /* 0x0000980210007388 */ /* 0x0001e60000000a00 */
.L_x_930:
[----:B------:R-:W-:Y:S05]  /*3f80*/  BSYNC.RECONVERGENT B2 ;  /* 0x0000000000027941 */ /* 0x000fea0003800200 */
.L_x_929:
[----:B------:R-:W-:Y:S01]  /*3f90*/  BAR.SYNC.DEFER_BLOCKING 0x0 ;  /* 0x0000000000007b1d */ /* 0x000fe20000010000 */
[----:B------:R-:W-:Y:S02]  /*3fa0*/  IMAD.U32 R15, RZ, RZ, UR8 ;  /* 0x00000008ff0f7e24 */ /* 0x000fe4000f8e00ff */
[----:B------:R-:W-:-:S03]  /*3fb0*/  IMAD.U32 R12, RZ, RZ, UR9 ;  /* 0x00000009ff0c7e24 */ /* 0x000fc6000f8e00ff */
[----:B0-----:R-:W0:Y:S02]  /*3fc0*/  LDS.64 R2, [R16+0x98] ;  /* 0x0000980010027984 */ /* 0x001e240000000a00 */
[----:B0-----:R-:W-:-:S04]  /*3fd0*/  IADD3 R18, P1, PT, R2, 0x500, RZ ;  /* 0x0000050002127810 */ /* 0x001fc80007f3e0ff */
[----:B------:R-:W-:Y:S01]  /*3fe0*/  ISETP.GT.U32.AND P0, PT, R18, R15, PT ;  /* 0x0000000f1200720c */ /* 0x000fe20003f04070 */
[----:B------:R-:W-:-:S05]  /*3ff0*/  IMAD.X R17, RZ, RZ, R3, P1 ;  /* 0x000000ffff117224 */ /* 0x000fca00008e0603 */
[----:B------:R-:W-:-:S13]  /*4000*/  ISETP.GT.AND.EX P0, PT, R17, R12, PT, P0 ;  /* 0x0000000c1100720c */ /* 0x000fda0003f04300 */
[----:B------:R-:W-:Y:S05]  /*4010*/  @!P0 BRA `(.L_x_931) ;  /* 0xfffffff400dc8947 */ /* 0x000fea000383ffff */
[----:B------:R-:W-:Y:S05]  /*4020*/  BSYNC.RECONVERGENT B1 ;  /* 0x0000000000017941 */ /* 0x000fea0003800200 */
.L_x_918:
        /* <DEDUP_REMOVED lines=8> */
[----:B------:R-:W-:Y:S03]  /*40b0*/  BSSY.RECONVERGENT B2, `(.L_x_933) ;  /* 0x000002d000027945 */ /* 0x000fe60003800200 */
[----:B------:R-:W-:Y:S01]  /*40c0*/  IADD3 R16, PT, PT, -R2, R15, R16 ;  /* 0x0000000f02107210 */ /* 0x000fe20007ffe110 */
[----:B------:R-:W-:-:S03]  /*40d0*/  IMAD.MOV.U32 R15, RZ, RZ, R5 ;  /* 0x000000ffff0f7224 */ /* 0x000fc600078e0005 */
        /* <DEDUP_REMOVED lines=8> */
[----:B------:R-:W-:Y:S02]  /*4160*/  IADD3 R20, P0, PT, R18, R13, RZ ;  /* 0x0000000d12147210 */ /* 0x000fe40007f1e0ff */
[----:B------:R-:W-:Y:S02]  /*4170*/  LOP3.LUT R6, R6, 0x3, RZ, 0xc0, !PT ;  /* 0x0000000306067812 */ /* 0x000fe400078ec0ff */
[----:B------:R-:W-:Y:S01]  /*4180*/  LEA.HI.X R18, R18, R11, R7, 0x2, P1 ;  /* 0x0000000b12127211 */ /* 0x000fe200008f1407 */
[----:B------:R-:W-:-:S02]  /*4190*/  IMAD.X R14, R7, 0x1, R14, P0 ;  /* 0x00000001070e7824 */ /* 0x000fc400000e060e */
[----:B------:R-:W-:-:S07]  /*41a0*/  IMAD.MOV R10, RZ, RZ, -R6 ;  /* 0x000000ffff0a7224 */ /* 0x000fce00078e0a06 */
.L_x_937:
[----:B------:R-:W-:Y:S02]  /*41b0*/  IMAD.MOV.U32 R6, RZ, RZ, R17 ;  /* 0x000000ffff067224 */ /* 0x000fe400078e0011 */
[----:B------:R-:W-:-:S05]  /*41c0*/  IMAD.MOV.U32 R7, RZ, RZ, R18 ;  /* 0x000000ffff077224 */ /* 0x000fca00078e0012 */
[----:B------:R-:W2:Y:S01]  /*41d0*/  LDG.E R22, desc[UR10][R6.64] ;  /* 0x0000000a06167981 */ /* 0x000ea2000c1e1900 */
[----:B------:R-:W-:Y:S01]  /*41e0*/  VIADD R10, R10, 0x1 ;  /* 0x000000010a0a7836 */ /* 0x000fe20000000000 */
[----:B------:R-:W-:Y:S01]  /*41f0*/  BSSY.RECONVERGENT B3, `(.L_x_935) ;  /* 0x0000013000037945 */ /* 0x000fe20003800200 */
[----:B------:R-:W-:-:S03]  /*4200*/  IADD3 R17, P3, PT, R17, 0x400, RZ ;  /* 0x0000040011117810 */ /* 0x000fc60007f7e0ff */
[----:B------:R-:W-:Y:S02]  /*4210*/  ISETP.NE.AND P2, PT, R10, RZ, PT ;  /* 0x000000ff0a00720c */ /* 0x000fe40003f45270 */
[----:B--2---:R-:W-:-:S13]  /*4220*/  FSETP.GEU.AND P0, PT, R9, R22, PT ;  /* 0x000000160900720b */ /* 0x004fda0003f0e000 */
        /* <DEDUP_REMOVED lines=15> */
.L_x_936:
[----:B------:R-:W-:Y:S05]  /*4320*/  BSYNC.RECONVERGENT B3 ;  /* 0x0000000000037941 */ /* 0x000fea0003800200 */
.L_x_935:
[----:B------:R-:W-:Y:S01]  /*4330*/  IADD3 R20, P0, PT, R20, 0x100, RZ ;  /* 0x0000010014147810 */ /* 0x000fe20007f1e0ff */
[----:B------:R-:W-:Y:S02]  /*4340*/  VIADD R15, R15, 0x100 ;  /* 0x000001000f0f7836 */ /* 0x000fe40000000000 */
[----:B------:R-:W-:Y:S02]  /*4350*/  IMAD.X R18, RZ, RZ, R18, P3 ;  /* 0x000000ffff127224 */ /* 0x000fe400018e0612 */
[----:B------:R-:W-:Y:S01]  /*4360*/  IMAD.X R14, RZ, RZ, R14, P0 ;  /* 0x000000ffff0e7224 */ /* 0x000fe200000e060e */
[----:B------:R-:W-:Y:S07]  /*4370*/  @P2 BRA `(.L_x_937) ;  /* 0xfffffffc008c2947 */ /* 0x000fee000383ffff */
.L_x_934:
[----:B------:R-:W-:Y:S05]  /*4380*/  BSYNC.RECONVERGENT B2 ;  /* 0x0000000000027941 */ /* 0x000fea0003800200 */
.L_x_933:
[----:B------:R-:W-:-:S13]  /*4390*/  ISETP.GE.U32.AND P0, PT, R16, 0x300, PT ;  /* 0x000003001000780c */ /* 0x000fda0003f06070 */
[----:B------:R-:W-:Y:S05]  /*43a0*/  @!P0 BRA `(.L_x_932) ;  /* 0x0000000400888947 */ /* 0x000fea0003800000 */
[----:B------:R-:W0:Y:S01]  /*43b0*/  LDC.64 R10, c[0x0][0x380] ;  /* 0x0000e000ff0a7b82 */ /* 0x000e220000000a00 */
[----:B------:R-:W-:-:S07]  /*43c0*/  VIADD R13, R15, 0x200 ;  /* 0x000002000f0d7836 */ /* 0x000fce0000000000 */
[----:B------:R-:W1:Y:S02]  /*43d0*/  LDC.64 R6, c[0x0][0x388] ;  /* 0x0000e200ff067b82 */ /* 0x000e640000000a00 */
.L_x_946:
        /* <DEDUP_REMOVED lines=29> */
.L_x_939:
[----:B------:R-:W-:Y:S05]  /*45b0*/  BSYNC.RECONVERGENT B2 ;  /* 0x0000000000027941 */ /* 0x000fea0003800200 */
.L_x_938:
[----:B-----5:R-:W-:Y:S01]  /*45c0*/  FSETP.GEU.AND P0, PT, R19, R18, PT ;  /* 0x000000121300720b */ /* 0x020fe20003f0e000 */
[----:B------:R-:W-:Y:S01]  /*45d0*/  BSSY.RECONVERGENT B2, `(.L_x_940) ;  /* 0x0000013000027945 */ /* 0x000fe20003800200 */
[----:B------:R-:W-:Y:S01]  /*45e0*/  IADD3 R16, P1, P2, R2, R6, R23 ;  /* 0x0000000602107210 */ /* 0x000fe20007a3e017 */
[----:B------:R-:W-:Y:S02]  /*45f0*/  VIADD R17, R13, 0x100 ;  /* 0x000001000d117836 */ /* 0x000fe40000000000 */
[----:B------:R-:W-:Y:S01]  /*4600*/  IMAD.MOV.U32 R9, RZ, RZ, R19 ;  /* 0x000000ffff097224 */ /* 0x000fe200078e0013 */
[----:B------:R-:W-:Y:S01]  /*4610*/  IADD3.X R23, PT, PT, R3, R7, RZ, P1, P2 ;  /* 0x0000000703177210 */ /* 0x000fe20000fe44ff */
[----:B------:R-:W-:Y:S02]  /*4620*/  IMAD.MOV.U32 R4, RZ, RZ, R21 ;  /* 0x000000ffff047224 */ /* 0x000fe400078e0015 */
        /* <DEDUP_REMOVED lines=13> */
.L_x_941:
[----:B------:R-:W-:Y:S05]  /*4700*/  BSYNC.RECONVERGENT B2 ;  /* 0x0000000000027941 */ /* 0x000fea0003800200 */
.L_x_940:
[----:B------:R-:W-:Y:S01]  /*4710*/  FSETP.GEU.AND P0, PT, R9, R14, PT ;  /* 0x0000000e0900720b */ /* 0x000fe20003f0e000 */
[----:B------:R-:W-:Y:S01]  /*4720*/  BSSY.RECONVERGENT B2, `(.L_x_942) ;  /* 0x0000013000027945 */ /* 0x000fe20003800200 */
[CC--:B------:R-:W-:Y:S01]  /*4730*/  IADD3 R19, P1, P4, R2.reuse, R6.reuse, R13 ;  /* 0x0000000602137210 */ /* 0x0c0fe20007c3e00d */
[----:B------:R-:W-:Y:S01]  /*4740*/  IMAD.MOV.U32 R16, RZ, RZ, R9 ;  /* 0x000000ffff107224 */ /* 0x000fe200078e0009 */
[----:B------:R-:W-:Y:S01]  /*4750*/  IADD3 R20, P2, P3, R2, R6, R17 ;  /* 0x0000000602147210 */ /* 0x000fe20007b5e011 */
        /* <DEDUP_REMOVED lines=15> */
.L_x_943:
[----:B------:R-:W-:Y:S05]  /*4850*/  BSYNC.RECONVERGENT B2 ;  /* 0x0000000000027941 */ /* 0x000fea0003800200 */
.L_x_942:
        /* <DEDUP_REMOVED lines=18> */
.L_x_945:
[----:B------:R-:W-:Y:S05]  /*4980*/  BSYNC.RECONVERGENT B2 ;  /* 0x0000000000027941 */ /* 0x000fea0003800200 */
.L_x_944:
[C---:B------:R-:W-:Y:S02]  /*4990*/  VIADD R15, R13.reuse, 0x200 ;  /* 0x000002000d0f7836 */ /* 0x040fe40000000000 */
[----:B------:R-:W-:-:S03]  /*49a0*/  VIADD R13, R13, 0x400 ;  /* 0x000004000d0d7836 */ /* 0x000fc60000000000 */
[----:B------:R-:W-:-:S13]  /*49b0*/  ISETP.GE.AND P0, PT, R15, R12, PT ;  /* 0x0000000c0f00720c */ /* 0x000fda0003f06270 */
[----:B------:R-:W-:Y:S05]  /*49c0*/  @!P0 BRA `(.L_x_946) ;  /* 0xfffffff800848947 */ /* 0x000fea000383ffff */
.L_x_932:
[----:B------:R-:W-:Y:S05]  /*49d0*/  BSYNC.RECONVERGENT B1 ;  /* 0x0000000000017941 */ /* 0x000fea0003800200 */
.L_x_915:
        /* <DEDUP_REMOVED lines=22> */
.L_x_948:
[----:B------:R-:W-:Y:S05]  /*4b40*/  BSYNC.RECONVERGENT B1 ;  /* 0x0000000000017941 */ /* 0x000fea0003800200 */
.L_x_947:
        /* <DEDUP_REMOVED lines=21> */
.L_x_950:
[----:B------:R-:W-:Y:S05]  /*4ca0*/  BSYNC.RECONVERGENT B1 ;  /* 0x0000000000017941 */ /* 0x000fea0003800200 */
.L_x_949:
        /* <DEDUP_REMOVED lines=21> */
.L_x_952:
[----:B------:R-:W-:Y:S05]  /*4e00*/  BSYNC.RECONVERGENT B1 ;  /* 0x0000000000017941 */ /* 0x000fea0003800200 */
.L_x_951:
        /* <DEDUP_REMOVED lines=21> */
.L_x_954:
[----:B------:R-:W-:Y:S05]  /*4f60*/  BSYNC.RECONVERGENT B1 ;  /* 0x0000000000017941 */ /* 0x000fea0003800200 */
.L_x_953:
        /* <DEDUP_REMOVED lines=22> */
.L_x_956:
[----:B------:R-:W-:Y:S05]  /*50d0*/  BSYNC.RECONVERGENT B1 ;  /* 0x0000000000017941 */ /* 0x000fea0003800200 */
.L_x_955:
[----:B------:R-:W-:Y:S04]  /*50e0*/  BSSY.RECONVERGENT B1, `(.L_x_957) ;  /* 0x000000c000017945 */ /* 0x000fe80003800200 */
[----:B------:R-:W-:Y:S05]  /*50f0*/  @P3 BRA `(.L_x_958) ;  /* 0x0000000000283947 */ /* 0x000fea0003800000 */
[----:B------:R-:W0:Y:S01]  /*5100*/  S2R R8, SR_CgaCtaId ;  /* 0x0000000000087919 */ /* 0x000e220000008800 */
[----:B------:R-:W-:Y:S02]  /*5110*/  MOV R7, 0x400 ;  /* 0x0000040000077802 */ /* 0x000fe40000000f00 */
        /* <DEDUP_REMOVED lines=8> */
.L_x_958:
[----:B------:R-:W-:Y:S05]  /*51a0*/  BSYNC.RECONVERGENT B1 ;  /* 0x0000000000017941 */ /* 0x000fea0003800200 */
.L_x_957:
        /* <DEDUP_REMOVED lines=24> */
[CC--:B------:R-:W-:Y:S02]  /*5330*/  @P3 ISETP.LT.U32.AND P1, PT, R3.reuse, R10.reuse, PT ;  /* 0x0000000a0300320c */ /* 0x0c0fe40003f21070 */
[CC--:B------:R-:W-:Y:S02]  /*5340*/  @P3 ISETP.GE.AND.EX P0, PT, R2.reuse, R11.reuse, PT, P0 ;  /* 0x0000000b0200320c */ /* 0x0c0fe40003f06300 */
[----:B------:R-:W-:Y:S02]  /*5350*/  @P3 ISETP.LT.AND.EX P1, PT, R2, R11, PT, P1 ;  /* 0x0000000b0200320c */ /* 0x000fe40003f21310 */
[----:B------:R-:W-:Y:S02]  /*5360*/  @P3 FSEL R12, R4, R13, !P0 ;  /* 0x0000000d040c3208 */ /* 0x000fe40004000000 */
[----:B------:R-:W-:-:S02]  /*5370*/  @P3 SEL R10, R3, R10, P1 ;  /* 0x0000000a030a3207 */ /* 0x000fc40000800000 */
[----:B------:R-:W-:-:S07]  /*5380*/  @P3 SEL R14, R2, R11, P1 ;  /* 0x0000000b020e3207 */ /* 0x000fce0000800000 */
.L_x_960:
[----:B------:R-:W-:Y:S05]  /*5390*/  BSYNC.RECONVERGENT B1 ;  /* 0x0000000000017941 */ /* 0x000fea0003800200 */
.L_x_959:
        /* <DEDUP_REMOVED lines=11> */
[-C--:B------:R-:W-:Y:S02]  /*5450*/  @P3 ISETP.LT.U32.AND P1, PT, R10, R2.reuse, PT ;  /* 0x000000020a00320c */ /* 0x080fe40003f21070 */
[CC--:B------:R-:W-:Y:S02]  /*5460*/  @P3 ISETP.GE.AND.EX P0, PT, R14.reuse, R3.reuse, PT, P0 ;  /* 0x000000030e00320c */ /* 0x0c0fe40003f06300 */
[----:B------:R-:W-:Y:S02]  /*5470*/  @P3 ISETP.LT.AND.EX P1, PT, R14, R3, PT, P1 ;  /* 0x000000030e00320c */ /* 0x000fe40003f21310 */
[----:B------:R-:W-:Y:S02]  /*5480*/  @P3 FSEL R4, R12, R15, !P0 ;  /* 0x0000000f0c043208 */ /* 0x000fe40004000000 */
[----:B------:R-:W-:-:S02]  /*5490*/  @P3 SEL R11, R10, R2, P1 ;  /* 0x000000020a0b3207 */ /* 0x000fc40000800000 */
[----:B------:R-:W-:-:S07]  /*54a0*/  @P3 SEL R3, R14, R3, P1 ;  /* 0x000000030e033207 */ /* 0x000fce0000800000 */
.L_x_962:
[----:B------:R-:W-:Y:S05]  /*54b0*/  BSYNC.RECONVERGENT B1 ;  /* 0x0000000000017941 */ /* 0x000fea0003800200 */
.L_x_961:
        /* <DEDUP_REMOVED lines=18> */
.L_x_964:
[----:B------:R-:W-:Y:S05]  /*55e0*/  BSYNC.RECONVERGENT B1 ;  /* 0x0000000000017941 */ /* 0x000fea0003800200 */
.L_x_963:
        /* <DEDUP_REMOVED lines=18> */
.L_x_966:
[----:B------:R-:W-:Y:S05]  /*5710*/  BSYNC.RECONVERGENT B1 ;  /* 0x0000000000017941 */ /* 0x000fea0003800200 */
.L_x_965:
        /* <DEDUP_REMOVED lines=18> */
.L_x_968:
[----:B------:R-:W-:Y:S05]  /*5840*/  BSYNC.RECONVERGENT B1 ;  /* 0x0000000000017941 */ /* 0x000fea0003800200 */
.L_x_967:
        /* <DEDUP_REMOVED lines=18> */
.L_x_970:
[----:B------:R-:W-:Y:S05]  /*5970*/  BSYNC.RECONVERGENT B1 ;  /* 0x0000000000017941 */ /* 0x000fea0003800200 */
.L_x_969:
        /* <DEDUP_REMOVED lines=17> */
.L_x_874:
[----:B------:R-:W-:Y:S05]  /*5a90*/  BSYNC.RECONVERGENT B0 ;  /* 0x0000000000007941 */ /* 0x000fea0003800200 */
.L_x_841:
[----:B------:R-:W-:Y:S05]  /*5aa0*/  @P2 EXIT ;  /* 0x000000000000294d */ /* 0x000fea0003800000 */
[----:B0-----:R-:W0:Y:S01]  /*5ab0*/  LDC.64 R6, c[0x0][0x390] ;  /* 0x0000e400ff067b82 */ /* 0x001e220000000a00 */
[----:B------:R-:W-:-:S04]  /*5ac0*/  LOP3.LUT R3, R3, R2, RZ, 0x3c, !PT ;  /* 0x0000000203037212 */ /* 0x000fc800078e3cff */
[----:B------:R-:W-:-:S04]  /*5ad0*/  LOP3.LUT R2, R3, R2, RZ, 0x3c, !PT ;  /* 0x0000000203027212 */ /* 0x000fc800078e3cff */
[----:B------:R-:W-:Y:S01]  /*5ae0*/  LOP3.LUT R3, R3, R2, RZ, 0x3c, !PT ;  /* 0x0000000203037212 */ /* 0x000fe200078e3cff */
[----:B0-----:R-:W-:-:S05]  /*5af0*/  IMAD.WIDE.U32 R6, R0, 0x10, R6 ;  /* 0x0000001000067825 */ /* 0x001fca00078e0006 */
[----:B------:R-:W-:Y:S04]  /*5b00*/  STG.E.64 desc[UR10][R6.64+0x8], R2 ;  /* 0x0000080206007986 */ /* 0x000fe8000c101b0a */
[----:B------:R-:W-:Y:S01]  /*5b10*/  STG.E desc[UR10][R6.64], R4 ;  /* 0x0000000406007986 */ /* 0x000fe2000c10190a */
[----:B------:R-:W-:Y:S05]  /*5b20*/  EXIT ;  /* 0x000000000000794d */ /* 0x000fea0003800000 */
.L_x_971:
        /* <DEDUP_REMOVED lines=13> */
.L_x_1806:


//--------------------- .text._ZN6thrust24THRUST_300001_SM_1000_NS8cuda_cub4core6detail13_kernel_agentINS1_8__reduce11ReduceAgentINS0_12zip_iteratorIN4cuda3std3__45tupleIJPKfNS0_17counting_iteratorIlNS0_11use_defaultESF_SF_EEEEEEEPNSB_IJflEEESJ_lNS1_9__extrema9arg_min_fIflNSA_4lessIfEEEEEEJSI_SK_lSP_EEEvDpT0_ --------------------------
	.section	.text._ZN6thrust24THRUST_300001_SM_1000_NS8cuda_cub4core6detail13_kernel_agentINS1_8__reduce11ReduceAgentINS0_12zip_iteratorIN4cuda3std3__45tupleIJPKfNS0_17counting_iteratorIlNS0_11use_defaultESF_SF_EEEEEEEPNSB_IJflEEESJ_lNS1_9__extrema9arg_min_fIflNSA_4lessIfEEEEEEJSI_SK_lSP_EEEvDpT0_,"ax",@progbits
	.align	128
        .global         _ZN6thrust24THRUST_300001_SM_1000_NS8cuda_cub4core6detail13_kernel_agentINS1_8__reduce11ReduceAgentINS0_12zip_iteratorIN4cuda3std3__45tupleIJPKfNS0_17counting_iteratorIlNS0_11use_defaultESF_SF_EEEEEEEPNSB_IJflEEESJ_lNS1_9__extrema9arg_min_fIflNSA_4lessIfEEEEEEJSI_SK_lSP_EEEvDpT0_
        .type           _ZN6thrust24THRUST_300001_SM_1000_NS8cuda_cub4core6detail13_kernel_agentINS1_8__reduce11ReduceAgentINS0_12zip_iteratorIN4cuda3std3__45tupleIJPKfNS0_17counting_iteratorIlNS0_11use_defaultESF_SF_EEEEEEEPNSB_IJflEEESJ_lNS1_9__extrema9arg_min_fIflNSA_4lessIfEEEEEEJSI_SK_lSP_EEEvDpT0_,@function
        .size           _ZN6thrust24THRUST_300001_SM_1000_NS8cuda_cub4core6detail13_kernel_agentINS1_8__reduce11ReduceAgentINS0_12zip_iteratorIN4cuda3std3__45tupleIJPKfNS0_17counting_iteratorIlNS0_11use_defaultESF_SF_EEEEEEEPNSB_IJflEEESJ_lNS1_9__extrema9arg_min_fIflNSA_4lessIfEEEEEEJSI_SK_lSP_EEEvDpT0_,(.L_x_1807 - _ZN6thrust24THRUST_300001_SM_1000_NS8cuda_cub4core6detail13_kernel_agentINS1_8__reduce11ReduceAgentINS0_12zip_iteratorIN4cuda3std3__45tupleIJPKfNS0_17counting_iteratorIlNS0_11use_defaultESF_SF_EEEEEEEPNSB_IJflEEESJ_lNS1_9__extrema9arg_min_fIflNSA_4lessIfEEEEEEJSI_SK_lSP_EEEvDpT0_)
        .other          _ZN6thrust24THRUST_300001_SM_1000_NS8cuda_cub4core6detail13_kernel_agentINS1_8__reduce11ReduceAgentINS0_12zip_iteratorIN4cuda3std3__45tupleIJPKfNS0_17counting_iteratorIlNS0_11use_defaultESF_SF_EEEEEEEPNSB_IJflEEESJ_lNS1_9__extrema9arg_min_fIflNSA_4lessIfEEEEEEJSI_SK_lSP_EEEvDpT0_,@"STO_CUDA_ENTRY STV_DEFAULT"
_ZN6thrust24THRUST_300001_SM_1000_NS8cuda_cub4core6detail13_kernel_agentINS1_8__reduce11ReduceAgentINS0_12zip_iteratorIN4cuda3std3__45tupleIJPKfNS0_17counting_iteratorIlNS0_11use_defaultESF_SF_EEEEEEEPNSB_IJflEEESJ_lNS1_9__extrema9arg_min_fIflNSA_4lessIfEEEEEEJSI_SK_lSP_EEEvDpT0_:
.text._ZN6thrust24THRUST_300001_SM_1000_NS8cuda_cub4core6detail13_kernel_agentINS1_8__reduce11ReduceAgentINS0_12zip_iteratorIN4cuda3std3__45tupleIJPKfNS0_17counting_iteratorIlNS0_11use_defaultESF_SF_EEEEEEEPNSB_IJflEEESJ_lNS1_9__extrema9arg_min_fIflNSA_4lessIfEEEEEEJSI_SK_lSP_EEEvDpT0_:
        /* <DEDUP_REMOVED lines=18> */
[----:B------:R-:W1:Y:S01]  /*0120*/  LDC.64 R4, c[0x0][0x380] ;  /* 0x0000e000ff047b82 */ /* 0x000e620000000a00 */
[----:B------:R-:W2:Y:S01]  /*0130*/  LDCU.64 UR6, c[0x0][0x388] ;  /* 0x00007100ff0677ac */ /* 0x000ea20008000a00 */
[----:B-1----:R-:W-:-:S06]  /*0140*/  IMAD.WIDE.U32 R4, R0, 0x4, R4 ;  /* 0x0000000400047825 */ /* 0x002fcc00078e0004 */
[----:B0-----:R1:W5:Y:S01]  /*0150*/  LDG.E R4, desc[UR8][R4.64] ;  /* 0x0000000804047981 */ /* 0x001362000c1e1900 */
[C---:B--2---:R-:W-:Y:S01]  /*0160*/  IADD3 R3, P0, PT, R0.reuse, UR6, RZ ;  /* 0x0000000600037c10 */ /* 0x044fe2000ff1e0ff */
[----:B------:R-:W-:-:S04]  /*0170*/  VIADD R11, R0, 0x100 ;  /* 0x00000100000b7836 */ /* 0x000fc80000000000 */
[----:B------:R-:W-:-:S08]  /*0180*/  IMAD.X R2, RZ, RZ, UR7, P0 ;  /* 0x00000007ff027e24 */ /* 0x000fd000080e06ff */
.L_x_975:
[----:B0-----:R-:W-:Y:S05]  /*0190*/  BSYNC.RECONVERGENT B1 ;  /* 0x0000000000017941 */ /* 0x001fea0003800200 */
.L_x_974:
        /* <DEDUP_REMOVED lines=16> */
[----:B------:R-:W-:Y:S02]  /*02a0*/  IMAD.MOV.U32 R9, RZ, RZ, R6 ;  /* 0x000000ffff097224 */ /* 0x000fe400078e0006 */
[----:B------:R-:W-:Y:S02]  /*02b0*/  IMAD.MOV.U32 R10, RZ, RZ, R7 ;  /* 0x000000ffff0a7224 */ /* 0x000fe400078e0007 */
[----:B------:R-:W-:-:S07]  /*02c0*/  IMAD.X R13, RZ, RZ, UR7, P0 ;  /* 0x00000007ff0d7e24 */ /* 0x000fce00080e06ff */
.L_x_982:
        /* <DEDUP_REMOVED lines=17> */
[CC--:B------:R-:W-:Y:S02]  /*03e0*/  @P4 ISETP.LT.U32.AND P0, PT, R7.reuse, R12.reuse, PT ;  /* 0x0000000c0700420c */ /* 0x0c0fe40003f01070 */
[CC--:B------:R-:W-:Y:S02]  /*03f0*/  @P4 ISETP.GE.AND.EX P1, PT, R8.reuse, R13.reuse, PT, P1 ;  /* 0x0000000d0800420c */ /* 0x0c0fe40003f26310 */
[----:B------:R-:W-:Y:S02]  /*0400*/  @P4 ISETP.LT.AND.EX P0, PT, R8, R13, PT, P0 ;  /* 0x0000000d0800420c */ /* 0x000fe40003f01300 */
[----:B------:R-:W-:Y:S02]  /*0410*/  @P4 FSEL R4, R6, R15, !P1 ;  /* 0x0000000f06044208 */ /* 0x000fe40004800000 */
[----:B------:R-:W-:-:S02]  /*0420*/  @P4 SEL R3, R7, R12, P0 ;  /* 0x0000000c07034207 */ /* 0x000fc40000000000 */
[----:B------:R-:W-:-:S07]  /*0430*/  @P4 SEL R2, R8, R13, P0 ;  /* 0x0000000d08024207 */ /* 0x000fce0000000000 */
.L_x_981:
[----:B------:R-:W-:Y:S05]  /*0440*/  BSYNC.RECONVERGENT B3 ;  /* 0x0000000000037941 */ /* 0x000fea0003800200 */
.L_x_980:
[----:B------:R-:W-:Y:S01]  /*0450*/  IADD3 R12, P0, PT, R12, 0x100, RZ ;  /* 0x000001000c0c7810 */ /* 0x000fe20007f1e0ff */
[----:B------:R-:W-:Y:S02]  /*0460*/  VIADD R11, R11, 0x100 ;  /* 0x000001000b0b7836 */ /* 0x000fe40000000000 */
[----:B------:R-:W-:Y:S02]  /*0470*/  IMAD.X R10, RZ, RZ, R10, P3 ;  /* 0x000000ffff0a7224 */ /* 0x000fe400018e060a */
[----:B------:R-:W-:Y:S01]  /*0480*/  IMAD.X R13, RZ, RZ, R13, P0 ;  /* 0x000000ffff0d7224 */ /* 0x000fe200000e060d */
[----:B------:R-:W-:Y:S07]  /*0490*/  @P2 BRA `(.L_x_982) ;  /* 0xfffffffc008c2947 */ /* 0x000fee000383ffff */
.L_x_979:
[----:B------:R-:W-:Y:S05]  /*04a0*/  BSYNC.RECONVERGENT B2 ;  /* 0x0000000000027941 */ /* 0x000fea0003800200 */
.L_x_978:
[----:B------:R-:W-:-:S13]  /*04b0*/  ISETP.GE.U32.AND P0, PT, R14, 0x300, PT ;  /* 0x000003000e00780c */ /* 0x000fda0003f06070 */
[----:B------:R-:W-:Y:S05]  /*04c0*/  @!P0 BRA `(.L_x_977) ;  /* 0x00000004007c8947 */ /* 0x000fea0003800000 */
[----:B------:R-:W0:Y:S01]  /*04d0*/  LDC.64 R8, c[0x0][0x380] ;  /* 0x0000e000ff087b82 */ /* 0x000e220000000a00 */
[----:B------:R-:W-:-:S07]  /*04e0*/  VIADD R10, R11, 0x200 ;  /* 0x000002000b0a7836 */ /* 0x000fce0000000000 */
[----:B------:R-:W1:Y:S02]  /*04f0*/  LDC.64 R6, c[0x0][0x388] ;  /* 0x0000e200ff067b82 */ /* 0x000e640000000a00 */
.L_x_991:
[----:B------:R-:W-:-:S04]  /*0500*/  VIADD R15, R10, 0xfffffe00 ;  /* 0xfffffe000a0f7836 */ /* 0x000fc80000000000 */
[----:B0-----:R-:W-:-:S05]  /*0510*/  IMAD.WIDE R12, R15, 0x4, R8 ;  /* 0x000000040f0c7825 */ /* 0x001fca00078e0208 */
[----:B------:R-:W2:Y:S04]  /*0520*/  LDG.E R19, desc[UR8][R12.64] ;  /* 0x000000080c137981 */ /* 0x000ea8000c1e1900 */
[----:B-----5:R0:W5:Y:S04]  /*0530*/  LDG.E R21, desc[UR8][R12.64+0x400] ;  /* 0x000400080c157981 */ /* 0x020168000c1e1900 */
[----:B------:R0:W5:Y:S04]  /*0540*/  LDG.E R5, desc[UR8][R12.64+0x800] ;  /* 0x000800080c057981 */ /* 0x000168000c1e1900 */
[----:B------:R0:W5:Y:S01]  /*0550*/  LDG.E R11, desc[UR8][R12.64+0xc00] ;  /* 0x000c00080c0b7981 */ /* 0x000162000c1e1900 */
[----:B-1----:R-:W-:Y:S01]  /*0560*/  IADD3 R20, P1, PT, R15, R6, RZ ;  /* 0x000000060f147210 */ /* 0x002fe20007f3e0ff */
[----:B------:R-:W-:Y:S01]  /*0570*/  BSSY.RECONVERGENT B2, `(.L_x_983) ;  /* 0x0000013000027945 */ /* 0x000fe20003800200 */
[----:B------:R-:W-:-:S02]  /*0580*/  IMAD.MOV.U32 R17, RZ, RZ, R3 ;  /* 0x000000ffff117224 */ /* 0x000fc400078e0003 */
[----:B------:R-:W-:Y:S01]  /*0590*/  IMAD.MOV.U32 R18, RZ, RZ, R2 ;  /* 0x000000ffff127224 */ /* 0x000fe200078e0002 */
[----:B------:R-:W-:Y:S01]  /*05a0*/  LEA.HI.X.SX32 R15, R15, R7, 0x1, P1 ;  /* 0x000000070f0f7211 */ /* 0x000fe200008f0eff */
[----:B------:R-:W-:Y:S02]  /*05b0*/  IMAD.MOV.U32 R14, RZ, RZ, R4 ;  /* 0x000000ffff0e7224 */ /* 0x000fe400078e0004 */
[----:B------:R-:W-:Y:S01]  /*05c0*/  VIADD R16, R10, 0xffffff00 ;  /* 0xffffff000a107836 */ /* 0x000fe20000000000 */
[----:B--2---:R-:W-:-:S13]  /*05d0*/  FSETP.GEU.AND P0, PT, R4, R19, PT ;  /* 0x000000130400720b */ /* 0x004fda0003f0e000 */
        /* <DEDUP_REMOVED lines=12> */
.L_x_984:
[----:B------:R-:W-:Y:S05]  /*06a0*/  BSYNC.RECONVERGENT B2 ;  /* 0x0000000000027941 */ /* 0x000fea0003800200 */
.L_x_983:
[----:B-----5:R-:W-:Y:S01]  /*06b0*/  FSETP.GEU.AND P0, PT, R14, R21, PT ;  /* 0x000000150e00720b */ /* 0x020fe20003f0e000 */
[----:B------:R-:W-:Y:S01]  /*06c0*/  BSSY.RECONVERGENT B2, `(.L_x_985) ;  /* 0x0000013000027945 */ /* 0x000fe20003800200 */
[----:B------:R-:W-:Y:S01]  /*06d0*/  IADD3 R12, P1, PT, R16, R6, RZ ;  /* 0x00000006100c7210 */ /* 0x000fe20007f3e0ff */
[----:B------:R-:W-:Y:S02]  /*06e0*/  VIADD R3, R10, 0x100 ;  /* 0x000001000a037836 */ /* 0x000fe40000000000 */
[----:B------:R-:W-:Y:S01]  /*06f0*/  IMAD.MOV.U32 R4, RZ, RZ, R17 ;  /* 0x000000ffff047224 */ /* 0x000fe200078e0011 */
[----:B------:R-:W-:Y:S01]  /*0700*/  LEA.HI.X.SX32 R13, R16, R7, 0x1, P1 ;  /* 0x00000007100d7211 */ /* 0x000fe200008f0eff */
        /* <DEDUP_REMOVED lines=14> */
.L_x_986:
[----:B------:R-:W-:Y:S05]  /*07f0*/  BSYNC.RECONVERGENT B2 ;  /* 0x0000000000027941 */ /* 0x000fea0003800200 */
.L_x_985:
[----:B------:R-:W-:Y:S01]  /*0800*/  FSETP.GEU.AND P0, PT, R2, R5, PT ;  /* 0x000000050200720b */ /* 0x000fe20003f0e000 */
[----:B------:R-:W-:Y:S01]  /*0810*/  BSSY.RECONVERGENT B2, `(.L_x_987) ;  /* 0x0000013000027945 */ /* 0x000fe20003800200 */
[CC--:B------:R-:W-:Y:S01]  /*0820*/  IADD3 R17, P1, PT, R10.reuse, R6.reuse, RZ ;  /* 0x000000060a117210 */ /* 0x0c0fe20007f3e0ff */
[----:B------:R-:W-:Y:S01]  /*0830*/  IMAD.MOV.U32 R13, RZ, RZ, R4 ;  /* 0x000000ffff0d7224 */ /* 0x000fe200078e0004 */
[----:B------:R-:W-:Y:S01]  /*0840*/  IADD3 R18, P2, PT, R3, R6, RZ ;  /* 0x0000000603127210 */ /* 0x000fe20007f5e0ff */
[----:B------:R-:W-:Y:S01]  /*0850*/  IMAD.MOV.U32 R14, RZ, RZ, R15 ;  /* 0x000000ffff0e7224 */ /* 0x000fe200078e000f */
[----:B------:R-:W-:Y:S01]  /*0860*/  LEA.HI.X.SX32 R16, R10, R7, 0x1, P1 ;  /* 0x000000070a107211 */ /* 0x000fe200008f0eff */
        /* <DEDUP_REMOVED lines=13> */
.L_x_988:
[----:B------:R-:W-:Y:S05]  /*0940*/  BSYNC.RECONVERGENT B2 ;  /* 0x0000000000027941 */ /* 0x000fea0003800200 */
.L_x_987:
        /* <DEDUP_REMOVED lines=18> */
.L_x_990:
[----:B------:R-:W-:Y:S05]  /*0a70*/  BSYNC.RECONVERGENT B2 ;  /* 0x0000000000027941 */ /* 0x000fea0003800200 */
.L_x_989:
[C---:B------:R-:W-:Y:S02]  /*0a80*/  VIADD R5, R10.reuse, 0x200 ;  /* 0x000002000a057836 */ /* 0x040fe40000000000 */
[----:B------:R-:W-:-:S03]  /*0a90*/  VIADD R10, R10, 0x400 ;  /* 0x000004000a0a7836 */ /* 0x000fc60000000000 */
[----:B------:R-:W-:-:S13]  /*0aa0*/  ISETP.GE.AND P0, PT, R5, UR5, PT ;  /* 0x0000000505007c0c */ /* 0x000fda000bf06270 */
[----:B------:R-:W-:Y:S05]  /*0ab0*/  @!P0 BRA `(.L_x_991) ;  /* 0xfffffff800908947 */ /* 0x000fea000383ffff */
.L_x_977:
[----:B------:R-:W-:Y:S05]  /*0ac0*/  BSYNC.RECONVERGENT B1 ;  /* 0x0000000000017941 */ /* 0x000fea0003800200 */
.L_x_976:
[----:B------:R-:W0:Y:S02]  /*0ad0*/  LDCU UR4, c[0x0][0x398] ;  /* 0x00007300ff0477ac */ /* 0x000e240008000800 */
[----:B0-----:R-:W-:-:S09]  /*0ae0*/  UISETP.GE.AND UP0, UPT, UR4, 0x100, UPT ;  /* 0x000001000400788c */ /* 0x001fd2000bf06270 */
[----:B------:R-:W-:Y:S05]  /*0af0*/  BRA.U !UP0, `(.L_x_992) ;  /* 0x00000011083c7547 */ /* 0x000fea000b800000 */
[----:B------:R-:W0:Y:S01]  /*0b00*/  S2R R12, SR_LANEID ;  /* 0x00000000000c7919 */ /* 0x000e220000000000 */
[----:B------:R-:W-:Y:S01]  /*0b10*/  BSSY.RECONVERGENT B1, `(.L_x_993) ;  /* 0x0000015000017945 */ /* 0x000fe20003800200 */
[----:B------:R-:W-:Y:S01]  /*0b20*/  IMAD.MOV.U32 R8, RZ, RZ, R3 ;  /* 0x000000ffff087224 */ /* 0x000fe200078e0003 */
[----:B-----5:R-:W2:Y:S01]  /*0b30*/  SHFL.DOWN PT, R7, R4, 0x1, 0x1f ;  /* 0x08201f0004077f89 */ /* 0x020ea200000e0000 */
[----:B------:R-:W-:Y:S02]  /*0b40*/  IMAD.MOV.U32 R9, RZ, RZ, R2 ;  /* 0x000000ffff097224 */ /* 0x000fe400078e0002 */
[----:B-1----:R-:W-:Y:S01]  /*0b50*/  IMAD.MOV.U32 R5, RZ, RZ, R4 ;  /* 0x000000ffff057224 */ /* 0x002fe200078e0004 */
[----:B------:R1:W3:Y:S04]  /*0b60*/  SHFL.DOWN PT, R6, R3, 0x1, 0x1f ;  /* 0x08201f0003067f89 */ /* 0x0002e800000e0000 */
[----:B------:R1:W4:Y:S01]  /*0b70*/  SHFL.DOWN PT, R11, R2, 0x1, 0x1f ;  /* 0x08201f00020b7f89 */ /* 0x00032200000e0000 */
[----:B--2---:R-:W-:-:S04]  /*0b80*/  FSETP.GEU.AND P0, PT, R4, R7, PT ;  /* 0x000000070400720b */ /* 0x004fc80003f0e000 */
[----:B0-----:R-:W-:-:S13]  /*0b90*/  ISETP.GT.OR P0, PT, R12, 0x1e, !P0 ;  /* 0x0000001e0c00780c */ /* 0x001fda0004704670 */
[----:B-1-34-:R-:W-:Y:S05]  /*0ba0*/  @P0 BRA `(.L_x_994) ;  /* 0x00000000002c0947 */ /* 0x01afea0003800000 */
        /* <DEDUP_REMOVED lines=11> */
.L_x_994:
[----:B------:R-:W-:Y:S05]  /*0c60*/  BSYNC.RECONVERGENT B1 ;  /* 0x0000000000017941 */ /* 0x000fea0003800200 */
.L_x_993:
        /* <DEDUP_REMOVED lines=21> */
.L_x_996:
[----:B------:R-:W-:Y:S05]  /*0dc0*/  BSYNC.RECONVERGENT B1 ;  /* 0x0000000000017941 */ /* 0x000fea0003800200 */
.L_x_995:
        /* <DEDUP_REMOVED lines=21> */
.L_x_998:
[----:B------:R-:W-:Y:S05]  /*0f20*/  BSYNC.RECONVERGENT B1 ;  /* 0x0000000000017941 */ /* 0x000fea0003800200 */
.L_x_997:
        /* <DEDUP_REMOVED lines=21> */
.L_x_1000:
[----:B------:R-:W-:Y:S05]  /*1080*/  BSYNC.RECONVERGENT B1 ;  /* 0x0000000000017941 */ /* 0x000fea0003800200 */
.L_x_999:
        /* <DEDUP_REMOVED lines=22> */
.L_x_1002:
[----:B------:R-:W-:Y:S05]  /*11f0*/  BSYNC.RECONVERGENT B1 ;  /* 0x0000000000017941 */ /* 0x000fea0003800200 */
.L_x_1001:
        /* <DEDUP_REMOVED lines=12> */
.L_x_1004:
[----:B------:R-:W-:Y:S05]  /*12c0*/  BSYNC.RECONVERGENT B1 ;  /* 0x0000000000017941 */ /* 0x000fea0003800200 */
.L_x_1003:
        /* <DEDUP_REMOVED lines=31> */
.L_x_1007:
[----:B------:R-:W-:Y:S05]  /*14c0*/  BSYNC.RECONVERGENT B1 ;  /* 0x0000000000017941 */ /* 0x000fea0003800200 */
.L_x_1006:
        /* <DEDUP_REMOVED lines=18> */
.L_x_1009:
[----:B------:R-:W-:Y:S05]  /*15f0*/  BSYNC.RECONVERGENT B1 ;  /* 0x0000000000017941 */ /* 0x000fea0003800200 */
.L_x_1008:
        /* <DEDUP_REMOVED lines=18> */
.L_x_1011:
[----:B------:R-:W-:Y:S05]  /*1720*/  BSYNC.RECONVERGENT B1 ;  /* 0x0000000000017941 */ /* 0x000fea0003800200 */
.L_x_1010:
        /* <DEDUP_REMOVED lines=18> */
.L_x_1013:
[----:B------:R-:W-:Y:S05]  /*1850*/  BSYNC.RECONVERGENT B1 ;  /* 0x0000000000017941 */ /* 0x000fea0003800200 */
.L_x_1012:
        /* <DEDUP_REMOVED lines=18> */
.L_x_1015:
[----:B------:R-:W-:Y:S05]  /*1980*/  BSYNC.RECONVERGENT B1 ;  /* 0x0000000000017941 */ /* 0x000fea0003800200 */
.L_x_1014:
        /* <DEDUP_REMOVED lines=18> */
.L_x_1017:
[----:B------:R-:W-:Y:S05]  /*1ab0*/  BSYNC.RECONVERGENT B1 ;  /* 0x0000000000017941 */ /* 0x000fea0003800200 */
.L_x_1016:
        /* <DEDUP_REMOVED lines=19> */
.L_x_992:
[----:B-1----:R-:W-:Y:S01]  /*1bf0*/  LOP3.LUT R5, R0, 0x3e0, RZ, 0xc0, !PT ;  /* 0x000003e000057812 */ /* 0x002fe200078ec0ff */
[----:B------:R-:W-:Y:S01]  /*1c00*/  BSSY.RECONVERGENT B1, `(.L_x_1018) ;  /* 0x000001b000017945 */ /* 0x000fe20003800200 */
[----:B------:R-:W-:Y:S02]  /*1c10*/  IMAD.MOV.U32 R13, RZ, RZ, R3 ;  /* 0x000000ffff0d7224 */ /* 0x000fe400078e0003 */
[----:B------:R-:W-:Y:S02]  /*1c20*/  IMAD.MOV.U32 R15, RZ, RZ, R2 ;  /* 0x000000ffff0f7224 */ /* 0x000fe400078e0002 */
[----:B------:R-:W-:Y:S01]  /*1c30*/  VIADD R6, R5, 0x20 ;  /* 0x0000002005067836 */ /* 0x000fe20000000000 */
[----:B------:R-:W-:Y:S01]  /*1c40*/  LOP3.LUT R5, RZ, R5, RZ, 0x33, !PT ;  /* 0x00000005ff057212 */ /* 0x000fe200078e33ff */
[----:B-----5:R-:W-:-:S03]  /*1c50*/  IMAD.MOV.U32 R7, RZ, RZ, R4 ;  /* 0x000000ffff077224 */ /* 0x020fc600078e0004 */
[----:B------:R-:W-:Y:S01]  /*1c60*/  ISETP.GT.AND P0, PT, R6, UR4, PT ;  /* 0x0000000406007c0c */ /* 0x000fe2000bf04270 */
[----:B------:R-:W-:-:S05]  /*1c70*/  VIADD R5, R5, UR4 ;  /* 0x0000000405057c36 */ /* 0x000fca0008000000 */
        /* <DEDUP_REMOVED lines=19> */
.L_x_1019:
[----:B------:R-:W-:Y:S05]  /*1db0*/  BSYNC.RECONVERGENT B1 ;  /* 0x0000000000017941 */ /* 0x000fea0003800200 */
.L_x_1018:
        /* <DEDUP_REMOVED lines=22> */
.L_x_1021:
[----:B------:R-:W-:Y:S05]  /*1f20*/  BSYNC.RECONVERGENT B1 ;  /* 0x0000000000017941 */ /* 0x000fea0003800200 */
.L_x_1020:
        /* <DEDUP_REMOVED lines=22> */
.L_x_1023:
[----:B------:R-:W-:Y:S05]  /*2090*/  BSYNC.RECONVERGENT B1 ;  /* 0x0000000000017941 */ /* 0x000fea0003800200 */
.L_x_1022:
        /* <DEDUP_REMOVED lines=22> */
.L_x_1025:
[----:B------:R-:W-:Y:S05]  /*2200*/  BSYNC.RECONVERGENT B1 ;  /* 0x0000000000017941 */ /* 0x000fea0003800200 */
.L_x_1024:
        /* <DEDUP_REMOVED lines=23> */
.L_x_1027:
[----:B------:R-:W-:Y:S05]  /*2380*/  BSYNC.RECONVERGENT B1 ;  /* 0x0000000000017941 */ /* 0x000fea0003800200 */
.L_x_1026:
        /* <DEDUP_REMOVED lines=12> */
.L_x_1029:
[----:B------:R-:W-:Y:S05]  /*2450*/  BSYNC.RECONVERGENT B1 ;  /* 0x0000000000017941 */ /* 0x000fea0003800200 */
.L_x_1028:
        /* <DEDUP_REMOVED lines=30> */
.L_x_1031:
[----:B------:R-:W-:Y:S05]  /*2640*/  BSYNC.RECONVERGENT B1 ;  /* 0x0000000000017941 */ /* 0x000fea0003800200 */
.L_x_1030:
        /* <DEDUP_REMOVED lines=27> */
.L_x_1033:
[----:B------:R-:W-:Y:S05]  /*2800*/  BSYNC.RECONVERGENT B1 ;  /* 0x0000000000017941 */ /* 0x000fea0003800200 */
.L_x_1032:
        /* <DEDUP_REMOVED lines=27> */
.L_x_1035:
[----:B------:R-:W-:Y:S05]  /*29c0*/  BSYNC.RECONVERGENT B1 ;  /* 0x0000000000017941 */ /* 0x000fea0003800200 */
.L_x_1034:
        /* <DEDUP_REMOVED lines=27> */
.L_x_1037:
[----:B------:R-:W-:Y:S05]  /*2b80*/  BSYNC.RECONVERGENT B1 ;  /* 0x0000000000017941 */ /* 0x000fea0003800200 */
.L_x_1036:
        /* <DEDUP_REMOVED lines=27> */
.L_x_1039:
[----:B------:R-:W-:Y:S05]  /*2d40*/  BSYNC.RECONVERGENT B1 ;  /* 0x0000000000017941 */ /* 0x000fea0003800200 */
.L_x_1038:
        /* <DEDUP_REMOVED lines=27> */
.L_x_1041:
[----:B------:R-:W-:Y:S05]  /*2f00*/  BSYNC.RECONVERGENT B1 ;  /* 0x0000000000017941 */ /* 0x000fea0003800200 */
.L_x_1040:
        /* <DEDUP_REMOVED lines=28> */
.L_x_973:
[----:B------:R-:W1:Y:S01]  /*30d0*/  S2R R0, SR_TID.X ;  /* 0x0000000000007919 */ /* 0x000e620000002100 */
[----:B------:R-:W1:Y:S01]  /*30e0*/  LDC.64 R2, c[0x0][0x380] ;  /* 0x0000e000ff027b82 */ /* 0x000e620000000a00 */
[----:B------:R-:W2:Y:S01]  /*30f0*/  LDCU.64 UR6, c[0x0][0x388] ;  /* 0x00007100ff0677ac */ /* 0x000ea20008000a00 */
[----:B-1----:R-:W-:-:S05]  /*3100*/  IMAD.WIDE.U32 R2, R0, 0x4, R2 ;  /* 0x0000000400027825 */ /* 0x002fca00078e0002 */
[----:B0-----:R-:W3:Y:S04]  /*3110*/  LDG.E R4, desc[UR8][R2.64] ;  /* 0x0000000802047981 */ /* 0x001ee8000c1e1900 */
[----:B------:R-:W3:Y:S04]  /*3120*/  LDG.E R5, desc[UR8][R2.64+0x400] ;  /* 0x0004000802057981 */ /* 0x000ee8000c1e1900 */
[----:B------:R-:W4:Y:S04]  /*3130*/  LDG.E R6, desc[UR8][R2.64+0x800] ;  /* 0x0008000802067981 */ /* 0x000f28000c1e1900 */
[----:B------:R-:W2:Y:S04]  /*3140*/  LDG.E R7, desc[UR8][R2.64+0xc00] ;  /* 0x000c000802077981 */ /* 0x000ea8000c1e1900 */
[----:B------:R0:W5:Y:S01]  /*3150*/  LDG.E R9, desc[UR8][R2.64+0x1000] ;  /* 0x0010000802097981 */ /* 0x000162000c1e1900 */
[----:B------:R-:W-:Y:S01]  /*3160*/  BSSY.RECONVERGENT B1, `(.L_x_1042) ;  /* 0x0000011000017945 */ /* 0x000fe20003800200 */
[----:B---3--:R-:W-:-:S04]  /*3170*/  FSETP.GEU.AND P0, PT, R5, R4, PT ;  /* 0x000000040500720b */ /* 0x008fc80003f0e000 */
[----:B------:R-:W-:Y:S01]  /*3180*/  FSEL R5, R5, R4, !P0 ;  /* 0x0000000405057208 */ /* 0x000fe20004000000 */
[----:B------:R-:W-:-:S03]  /*3190*/  VIADD R4, R0, 0x200 ;  /* 0x0000020000047836 */ /* 0x000fc60000000000 */
[----:B----4-:R-:W-:-:S04]  /*31a0*/  FSETP.GEU.AND P1, PT, R6, R5, PT ;  /* 0x000000050600720b */ /* 0x010fc80003f2e000 */
[----:B------:R-:W-:Y:S01]  /*31b0*/  FSEL R6, R6, R5, !P1 ;  /* 0x0000000506067208 */ /* 0x000fe20004800000 */
[----:B------:R-:W-:-:S03]  /*31c0*/  VIADD R5, R0, 0x100 ;  /* 0x0000010000057836 */ /* 0x000fc60000000000 */
[----:B--2---:R-:W-:Y:S01]  /*31d0*/  FSETP.GEU.AND P2, PT, R6, R7, PT ;  /* 0x000000070600720b */ /* 0x004fe20003f4e000 */
        /* <DEDUP_REMOVED lines=9> */
.L_x_1043:
[----:B------:R-:W-:Y:S05]  /*3270*/  BSYNC.RECONVERGENT B1 ;  /* 0x0000000000017941 */ /* 0x000fea0003800200 */
.L_x_1042:
[----:B-----5:R-:W-:Y:S01]  /*3280*/  FSETP.GEU.AND P0, PT, R10, R9, PT ;  /* 0x000000090a00720b */ /* 0x020fe20003f0e000 */
[----:B------:R-:W-:Y:S01]  /*3290*/  IMAD.MOV.U32 R15, RZ, RZ, RZ ;  /* 0x000000ffff0f7224 */ /* 0x000fe200078e00ff */
[----:B------:R-:W-:Y:S01]  /*32a0*/  LOP3.LUT R4, R0, 0x400, RZ, 0xfc, !PT ;  /* 0x0000040000047812 */ /* 0x000fe200078efcff */
[----:B------:R-:W-:Y:S01]  /*32b0*/  BSSY.RECONVERGENT B1, `(.L_x_1044) ;  /* 0x0000012000017945 */ /* 0x000fe20003800200 */
[----:B------:R-:W-:Y:S01]  /*32c0*/  IADD3 R14, P2, PT, R5, UR6, RZ ;  /* 0x00000006050e7c10 */ /* 0x000fe2000ff5e0ff */
[----:B------:R-:W-:Y:S01]  /*32d0*/  IMAD.MOV.U32 R6, RZ, RZ, R10 ;  /* 0x000000ffff067224 */ /* 0x000fe200078e000a */
[----:B------:R-:W-:Y:S02]  /*32e0*/  IADD3 R11, P1, PT, R4, UR6, RZ ;  /* 0x00000006040b7c10 */ /* 0x000fe4000ff3e0ff */
[----:B------:R-:W-:Y:S01]  /*32f0*/  IADD3.X R13, PT, PT, R15, UR7, RZ, P2, !PT ;  /* 0x000000070f0d7c10 */ /* 0x000fe200097fe4ff */
[----:B------:R-:W-:Y:S02]  /*3300*/  IMAD.MOV.U32 R7, RZ, RZ, R14 ;  /* 0x000000ffff077224 */ /* 0x000fe400078e000e */
[----:B------:R-:W-:-:S02]  /*3310*/  IMAD.X R12, RZ, RZ, UR7, P1 ;  /* 0x00000007ff0c7e24 */ /* 0x000fc400088e06ff */
[----:B------:R-:W-:Y:S01]  /*3320*/  IMAD.MOV.U32 R8, RZ, RZ, R13 ;  /* 0x000000ffff087224 */ /* 0x000fe200078e000d */
[----:B------:R-:W-:Y:S06]  /*3330*/  @!P0 BRA `(.L_x_1045) ;  /* 0x0000000000248947 */ /* 0x000fec0003800000 */
[----:B------:R-:W-:Y:S01]  /*3340*/  FSETP.GEU.AND P1, PT, R9, R10, PT ;  /* 0x0000000a0900720b */ /* 0x000fe20003f2e000 */
[----:B------:R-:W-:Y:S02]  /*3350*/  IMAD.MOV.U32 R6, RZ, RZ, R9 ;  /* 0x000000ffff067224 */ /* 0x000fe400078e0009 */
[----:B------:R-:W-:Y:S02]  /*3360*/  IMAD.MOV.U32 R7, RZ, RZ, R11 ;  /* 0x000000ffff077224 */ /* 0x000fe400078e000b */
[----:B------:R-:W-:-:S08]  /*3370*/  IMAD.MOV.U32 R8, RZ, RZ, R12 ;  /* 0x000000ffff087224 */ /* 0x000fd000078e000c */
[----:B------:R-:W-:-:S04]  /*3380*/  @P1 ISETP.GE.U32.AND P0, PT, R5, R4, PT ;  /* 0x000000040500120c */ /* 0x000fc80003f06070 */
[----:B------:R-:W-:-:S04]  /*3390*/  @P1 ISETP.GE.AND.EX P0, PT, R15, RZ, PT, P0 ;  /* 0x000000ff0f00120c */ /* 0x000fc80003f06300 */
[----:B------:R-:W-:Y:S02]  /*33a0*/  @P1 FSEL R6, R10, R9, !P0 ;  /* 0x000000090a061208 */ /* 0x000fe40004000000 */
[----:B------:R-:W-:Y:S02]  /*33b0*/  @P1 SEL R7, R14, R11, !P0 ;  /* 0x0000000b0e071207 */ /* 0x000fe40004000000 */
[----:B------:R-:W-:-:S07]  /*33c0*/  @P1 SEL R8, R13, R12, !P0 ;  /* 0x0000000c0d081207 */ /* 0x000fce0004000000 */
.L_x_1045:
[----:B------:R-:W-:Y:S05]  /*33d0*/  BSYNC.RECONVERGENT B1 ;  /* 0x0000000000017941 */ /* 0x000fea0003800200 */
.L_x_1044:
[----:B------:R-:W-:Y:S01]  /*33e0*/  UISETP.GE.U32.AND UP0, UPT, UR4, 0xa00, UPT ;  /* 0x00000a000400788c */ /* 0x000fe2000bf06070 */
[----:B------:R-:W-:Y:S02]  /*33f0*/  IMAD.MOV.U32 R9, RZ, RZ, 0x500 ;  /* 0x00000500ff097424 */ /* 0x000fe400078e00ff */
[----:B------:R-:W-:Y:S01]  /*3400*/  IMAD.MOV.U32 R10, RZ, RZ, RZ ;  /* 0x000000ffff0a7224 */ /* 0x000fe200078e00ff */
[----:B------:R-:W-:-:S09]  /*3410*/  UISETP.GE.U32.AND.EX UP0, UPT, UR5, URZ, UPT, UP0 ;  /* 0x000000ff0500728c */ /* 0x000fd2000bf06100 */
[----:B------:R-:W-:Y:S05]  /*3420*/  BRA.U !UP0, `(.L_x_1046) ;  /* 0x0000000508c87547 */ /* 0x000fea000b800000 */
[----:B------:R-:W-:Y:S01]  /*3430*/  IMAD.MOV.U32 R9, RZ, RZ, 0x500 ;  /* 0x00000500ff097424 */ /* 0x000fe200078e00ff */
[----:B------:R-:W0:Y:S01]  /*3440*/  LDCU.64 UR6, c[0x0][0x388] ;  /* 0x00007100ff0677ac */ /* 0x000e220008000a00 */
[----:B------:R-:W-:Y:S01]  /*3450*/  IMAD.MOV.U32 R10, RZ, RZ, RZ ;  /* 0x000000ffff0a7224 */ /* 0x000fe200078e00ff */
[----:B------:R-:W1:Y:S06]  /*3460*/  LDCU.64 UR4, c[0x0][0x398] ;  /* 0x00007300ff0477ac */ /* 0x000e6c0008000a00 */
.L_x_1057:
[----:B------:R-:W-:-:S04]  /*3470*/  LEA R14, P0, R9, R2, 0x2 ;  /* 0x00000002090e7211 */ /* 0x000fc800078010ff */
[----:B------:R-:W-:-:S05]  /*3480*/  LEA.HI.X R15, R9, R3, R10, 0x2, P0 ;  /* 0x00000003090f7211 */ /* 0x000fca00000f140a */
[----:B------:R-:W2:Y:S04]  /*3490*/  LDG.E R21, desc[UR8][R14.64] ;  /* 0x000000080e157981 */ /* 0x000ea8000c1e1900 */
[----:B------:R3:W5:Y:S04]  /*34a0*/  LDG.E R18, desc[UR8][R14.64+0x400] ;  /* 0x000400080e127981 */ /* 0x000768000c1e1900 */
[----:B------:R3:W5:Y:S04]  /*34b0*/  LDG.E R23, desc[UR8][R14.64+0x800] ;  /* 0x000800080e177981 */ /* 0x000768000c1e1900 */
[----:B------:R3:W5:Y:S04]  /*34c0*/  LDG.E R4, desc[UR8][R14.64+0xc00] ;  /* 0x000c00080e047981 */ /* 0x000768000c1e1900 */
[----:B------:R3:W5:Y:S01]  /*34d0*/  LDG.E R11, desc[UR8][R14.64+0x1000] ;  /* 0x001000080e0b7981 */ /* 0x000762000c1e1900 */
[----:B0-----:R-:W-:Y:S01]  /*34e0*/  IADD3 R12, P1, P2, R9, UR6, R0 ;  /* 0x00000006090c7c10 */ /* 0x001fe2000fa3e000 */
[----:B------:R-:W-:Y:S01]  /*34f0*/  BSSY.RECONVERGENT B1, `(.L_x_1047) ;  /* 0x0000012000017945 */ /* 0x000fe20003800200 */
[----:B------:R-:W-:-:S02]  /*3500*/  IMAD.MOV.U32 R13, RZ, RZ, R6 ;  /* 0x000000ffff0d7224 */ /* 0x000fc400078e0006 */
[----:B------:R-:W-:Y:S01]  /*3510*/  IMAD.MOV.U32 R17, RZ, RZ, R7 ;  /* 0x000000ffff117224 */ /* 0x000fe200078e0007 */
[----:B------:R-:W-:Y:S01]  /*3520*/  IADD3.X R5, PT, PT, R10, UR7, RZ, P1, P2 ;  /* 0x000000070a057c10 */ /* 0x000fe20008fe44ff */
[----:B------:R-:W-:Y:S01]  /*3530*/  IMAD.MOV.U32 R19, RZ, RZ, R8 ;  /* 0x000000ffff137224 */ /* 0x000fe200078e0008 */
[----:B--2---:R-:W-:-:S13]  /*3540*/  FSETP.GEU.AND P0, PT, R6, R21, PT ;  /* 0x000000150600720b */ /* 0x004fda0003f0e000 */
[----:B---3--:R-:W-:Y:S05]  /*3550*/  @!P0 BRA `(.L_x_1048) ;  /* 0x00000000002c8947 */ /* 0x008fea0003800000 */
        /* <DEDUP_REMOVED lines=11> */
.L_x_1048:
[----:B-1----:R-:W-:Y:S05]  /*3610*/  BSYNC.RECONVERGENT B1 ;  /* 0x0000000000017941 */ /* 0x002fea0003800200 */
.L_x_1047:
[----:B-----5:R-:W-:Y:S01]  /*3620*/  FSETP.GEU.AND P0, PT, R13, R18, PT ;  /* 0x000000120d00720b */ /* 0x020fe20003f0e000 */
[----:B------:R-:W-:Y:S01]  /*3630*/  BSSY.RECONVERGENT B1, `(.L_x_1049) ;  /* 0x0000010000017945 */ /* 0x000fe20003800200 */
[----:B------:R-:W-:Y:S02]  /*3640*/  IMAD.MOV.U32 R6, RZ, RZ, R13 ;  /* 0x000000ffff067224 */ /* 0x000fe400078e000d */
[----:B------:R-:W-:Y:S02]  /*3650*/  IMAD.MOV.U32 R14, RZ, RZ, R17 ;  /* 0x000000ffff0e7224 */ /* 0x000fe400078e0011 */
[----:B------:R-:W-:-:S07]  /*3660*/  IMAD.MOV.U32 R16, RZ, RZ, R19 ;  /* 0x000000ffff107224 */ /* 0x000fce00078e0013 */
[----:B------:R-:W-:Y:S05]  /*3670*/  @!P0 BRA `(.L_x_1050) ;  /* 0x00000000002c8947 */ /* 0x000fea0003800000 */
[----:B------:R-:W-:Y:S01]  /*3680*/  FSETP.GEU.AND P2, PT, R18, R13, PT ;  /* 0x0000000d1200720b */ /* 0x000fe20003f4e000 */
[----:B------:R-:W-:Y:S01]  /*3690*/  IMAD.MOV.U32 R6, RZ, RZ, R18 ;  /* 0x000000ffff067224 */ /* 0x000fe200078e0012 */
[----:B------:R-:W-:-:S05]  /*36a0*/  IADD3 R14, P1, PT, R12, 0x100, RZ ;  /* 0x000001000c0e7810 */ /* 0x000fca0007f3e0ff */
[----:B------:R-:W-:-:S06]  /*36b0*/  IMAD.X R16, RZ, RZ, R5, P1 ;  /* 0x000000ffff107224 */ /* 0x000fcc00008e0605 */
[CC--:B------:R-:W-:Y:S02]  /*36c0*/  @P2 ISETP.GE.U32.AND P0, PT, R17.reuse, R14.reuse, PT ;  /* 0x0000000e1100220c */ /* 0x0c0fe40003f06070 */
[----:B------:R-:W-:Y:S02]  /*36d0*/  @P2 ISETP.LT.U32.AND P1, PT, R17, R14, PT ;  /* 0x0000000e1100220c */ /* 0x000fe40003f21070 */
[CC--:B------:R-:W-:Y:S02]  /*36e0*/  @P2 ISETP.GE.AND.EX P0, PT, R19.reuse, R16.reuse, PT, P0 ;  /* 0x000000101300220c */ /* 0x0c0fe40003f06300 */
[----:B------:R-:W-:Y:S02]  /*36f0*/  @P2 ISETP.LT.AND.EX P1, PT, R19, R16, PT, P1 ;  /* 0x000000101300220c */ /* 0x000fe40003f21310 */
[----:B------:R-:W-:Y:S02]  /*3700*/  @P2 FSEL R6, R13, R18, !P0 ;  /* 0x000000120d062208 */ /* 0x000fe40004000000 */
[----:B------:R-:W-:-:S02]  /*3710*/  @P2 SEL R14, R17, R14, P1 ;  /* 0x0000000e110e2207 */ /* 0x000fc40000800000 */
[----:B------:R-:W-:-:S07]  /*3720*/  @P2 SEL R16, R19, R16, P1 ;  /* 0x0000001013102207 */ /* 0x000fce0000800000 */
.L_x_1050:
[----:B------:R-:W-:Y:S05]  /*3730*/  BSYNC.RECONVERGENT B1 ;  /* 0x0000000000017941 */ /* 0x000fea0003800200 */
.L_x_1049:
        /* <DEDUP_REMOVED lines=19> */
.L_x_1052:
[----:B------:R-:W-:Y:S05]  /*3870*/  BSYNC.RECONVERGENT B1 ;  /* 0x0000000000017941 */ /* 0x000fea0003800200 */
.L_x_1051:
        /* <DEDUP_REMOVED lines=19> */
.L_x_1054:
[----:B------:R-:W-:Y:S05]  /*39b0*/  BSYNC.RECONVERGENT B1 ;  /* 0x0000000000017941 */ /* 0x000fea0003800200 */
.L_x_1053:
[----:B------:R-:W-:Y:S01]  /*39c0*/  FSETP.GEU.AND P0, PT, R14, R11, PT ;  /* 0x0000000b0e00720b */ /* 0x000fe20003f0e000 */
        /* <DEDUP_REMOVED lines=16> */
.L_x_1056:
[----:B------:R-:W-:Y:S05]  /*3ad0*/  BSYNC.RECONVERGENT B1 ;  /* 0x0000000000017941 */ /* 0x000fea0003800200 */
.L_x_1055:
[----:B------:R-:W-:-:S04]  /*3ae0*/  IADD3 R4, P1, PT, R9, 0xa00, RZ ;  /* 0x00000a0009047810 */ /* 0x000fc80007f3e0ff */
[----:B------:R-:W-:Y:S01]  /*3af0*/  ISETP.GT.U32.AND P0, PT, R4, UR4, PT ;  /* 0x0000000404007c0c */ /* 0x000fe2000bf04070 */
[----:B------:R-:W-:Y:S01]  /*3b00*/  IMAD.X R4, RZ, RZ, R10, P1 ;  /* 0x000000ffff047224 */ /* 0x000fe200008e060a */
[----:B------:R-:W-:-:S04]  /*3b10*/  IADD3 R9, P1, PT, R9, 0x500, RZ ;  /* 0x0000050009097810 */ /* 0x000fc80007f3e0ff */
[----:B------:R-:W-:Y:S01]  /*3b20*/  ISETP.GT.AND.EX P0, PT, R4, UR5, PT, P0 ;  /* 0x0000000504007c0c */ /* 0x000fe2000bf04300 */
[----:B------:R-:W-:-:S12]  /*3b30*/  IMAD.X R10, RZ, RZ, R10, P1 ;  /* 0x000000ffff0a7224 */ /* 0x000fd800008e060a */
[----:B------:R-:W-:Y:S05]  /*3b40*/  @!P0 BRA `(.L_x_1057) ;  /* 0xfffffff800488947 */ /* 0x000fea000383ffff */
.L_x_1046:
        /* <DEDUP_REMOVED lines=22> */
[----:B------:R-:W-:Y:S02]  /*3cb0*/  IADD3.X R18, PT, PT, R3, UR7, RZ, P0, !PT ;  /* 0x0000000703127c10 */ /* 0x000fe400087fe4ff */
[----:B0-----:R-:W-:-:S04]  /*3cc0*/  LEA R13, P1, R14, UR10, 0x2 ;  /* 0x0000000a0e0d7c11 */ /* 0x001fc8000f8210ff */
[----:B------:R-:W-:-:S09]  /*3cd0*/  LEA.HI.X R14, R14, UR11, R3, 0x2, P1 ;  /* 0x0000000b0e0e7c11 */ /* 0x000fd200088f1403 */
.L_x_1064:
        /* <DEDUP_REMOVED lines=23> */
.L_x_1063:
[----:B------:R-:W-:Y:S05]  /*3e50*/  BSYNC.RECONVERGENT B3 ;  /* 0x0000000000037941 */ /* 0x000fea0003800200 */
.L_x_1062:
[----:B------:R-:W-:Y:S01]  /*3e60*/  IADD3 R16, P0, PT, R16, 0x100, RZ ;  /* 0x0000010010107810 */ /* 0x000fe20007f1e0ff */
[----:B------:R-:W-:Y:S02]  /*3e70*/  VIADD R12, R12, 0x100 ;  /* 0x000001000c0c7836 */ /* 0x000fe40000000000 */
[----:B------:R-:W-:Y:S02]  /*3e80*/  IMAD.X R14, RZ, RZ, R14, P3 ;  /* 0x000000ffff0e7224 */ /* 0x000fe400018e060e */
[----:B------:R-:W-:Y:S01]  /*3e90*/  IMAD.X R18, RZ, RZ, R18, P0 ;  /* 0x000000ffff127224 */ /* 0x000fe200000e0612 */
[----:B------:R-:W-:Y:S07]  /*3ea0*/  @P2 BRA `(.L_x_1064) ;  /* 0xfffffffc008c2947 */ /* 0x000fee000383ffff */
.L_x_1061:
[----:B------:R-:W-:Y:S05]  /*3eb0*/  BSYNC.RECONVERGENT B2 ;  /* 0x0000000000027941 */ /* 0x000fea0003800200 */
.L_x_1060:
[----:B------:R-:W-:-:S13]  /*3ec0*/  ISETP.GE.U32.AND P0, PT, R15, 0x300, PT ;  /* 0x000003000f00780c */ /* 0x000fda0003f06070 */
[----:B------:R-:W-:Y:S05]  /*3ed0*/  @!P0 BRA `(.L_x_1059) ;  /* 0x0000000400888947 */ /* 0x000fea0003800000 */
[----:B------:R-:W0:Y:S01]  /*3ee0*/  LDC.64 R4, c[0x0][0x380] ;  /* 0x0000e000ff047b82 */ /* 0x000e220000000a00 */
[----:B------:R-:W-:-:S07]  /*3ef0*/  VIADD R12, R12, 0x200 ;  /* 0x000002000c0c7836 */ /* 0x000fce0000000000 */
[----:B------:R-:W1:Y:S02]  /*3f00*/  LDC.64 R2, c[0x0][0x388] ;  /* 0x0000e200ff027b82 */ /* 0x000e640000000a00 */
.L_x_1073:
        /* <DEDUP_REMOVED lines=29> */
.L_x_1066:
[----:B------:R-:W-:Y:S05]  /*40e0*/  BSYNC.RECONVERGENT B2 ;  /* 0x0000000000027941 */ /* 0x000fea0003800200 */
.L_x_1065:
        /* <DEDUP_REMOVED lines=20> */
.L_x_1068:
[----:B------:R-:W-:Y:S05]  /*4230*/  BSYNC.RECONVERGENT B2 ;  /* 0x0000000000027941 */ /* 0x000fea0003800200 */
.L_x_1067:
        /* <DEDUP_REMOVED lines=20> */
.L_x_1070:
[----:B------:R-:W-:Y:S05]  /*4380*/  BSYNC.RECONVERGENT B2 ;  /* 0x0000000000027941 */ /* 0x000fea0003800200 */
.L_x_1069:
        /* <DEDUP_REMOVED lines=18> */
.L_x_1072:
[----:B------:R-:W-:Y:S05]  /*44b0*/  BSYNC.RECONVERGENT B2 ;  /* 0x0000000000027941 */ /* 0x000fea0003800200 */
.L_x_1071:
[C---:B------:R-:W-:Y:S02]  /*44c0*/  VIADD R14, R12.reuse, 0x200 ;  /* 0x000002000c0e7836 */ /* 0x040fe40000000000 */
[----:B------:R-:W-:-:S03]  /*44d0*/  VIADD R12, R12, 0x400 ;  /* 0x000004000c0c7836 */ /* 0x000fc60000000000 */
[----:B------:R-:W-:-:S13]  /*44e0*/  ISETP.GE.AND P0, PT, R14, R11, PT ;  /* 0x0000000b0e00720c */ /* 0x000fda0003f06270 */
[----:B------:R-:W-:Y:S05]  /*44f0*/  @!P0 BRA `(.L_x_1073) ;  /* 0xfffffff800848947 */ /* 0x000fea000383ffff */
.L_x_1059:
[----:B------:R-:W-:Y:S05]  /*4500*/  BSYNC.RECONVERGENT B1 ;  /* 0x0000000000017941 */ /* 0x000fea0003800200 */
.L_x_1058:
        /* <DEDUP_REMOVED lines=22> */
.L_x_1075:
[----:B------:R-:W-:Y:S05]  /*4670*/  BSYNC.RECONVERGENT B1 ;  /* 0x0000000000017941 */ /* 0x000fea0003800200 */
.L_x_1074:
        /* <DEDUP_REMOVED lines=21> */
.L_x_1077:
[----:B------:R-:W-:Y:S05]  /*47d0*/  BSYNC.RECONVERGENT B1 ;  /* 0x0000000000017941 */ /* 0x000fea0003800200 */
.L_x_1076:
        /* <DEDUP_REMOVED lines=21> */
.L_x_1079:
[----:B------:R-:W-:Y:S05]  /*4930*/  BSYNC.RECONVERGENT B1 ;  /* 0x0000000000017941 */ /* 0x000fea0003800200 */
.L_x_1078:
        /* <DEDUP_REMOVED lines=21> */
.L_x_1081:
[----:B------:R-:W-:Y:S05]  /*4a90*/  BSYNC.RECONVERGENT B1 ;  /* 0x0000000000017941 */ /* 0x000fea0003800200 */
.L_x_1080:
        /* <DEDUP_REMOVED lines=22> */
.L_x_1083:
[----:B------:R-:W-:Y:S05]  /*4c00*/  BSYNC.RECONVERGENT B1 ;  /* 0x0000000000017941 */ /* 0x000fea0003800200 */
.L_x_1082:
        /* <DEDUP_REMOVED lines=12> */
.L_x_1085:
[----:B------:R-:W-:Y:S05]  /*4cd0*/  BSYNC.RECONVERGENT B1 ;  /* 0x0000000000017941 */ /* 0x000fea0003800200 */
.L_x_1084:
        /* <DEDUP_REMOVED lines=31> */
.L_x_1087:
[----:B------:R-:W-:Y:S05]  /*4ed0*/  BSYNC.RECONVERGENT B1 ;  /* 0x0000000000017941 */ /* 0x000fea0003800200 */
.L_x_1086:
        /* <DEDUP_REMOVED lines=18> */
.L_x_1089:
[----:B------:R-:W-:Y:S05]  /*5000*/  BSYNC.RECONVERGENT B1 ;  /* 0x0000000000017941 */ /* 0x000fea0003800200 */
.L_x_1088:
        /* <DEDUP_REMOVED lines=18> */
.L_x_1091:
[----:B------:R-:W-:Y:S05]  /*5130*/  BSYNC.RECONVERGENT B1 ;  /* 0x0000000000017941 */ /* 0x000fea0003800200 */
.L_x_1090:
        /* <DEDUP_REMOVED lines=18> */
.L_x_1093:
[----:B------:R-:W-:Y:S05]  /*5260*/  BSYNC.RECONVERGENT B1 ;  /* 0x0000000000017941 */ /* 0x000fea0003800200 */
.L_x_1092:
        /* <DEDUP_REMOVED lines=18> */
.L_x_1095:
[----:B------:R-:W-:Y:S05]  /*5390*/  BSYNC.RECONVERGENT B1 ;  /* 0x0000000000017941 */ /* 0x000fea0003800200 */
.L_x_1094:
        /* <DEDUP_REMOVED lines=18> */
.L_x_1097:
[----:B------:R-:W-:Y:S05]  /*54c0*/  BSYNC.RECONVERGENT B1 ;  /* 0x0000000000017941 */ /* 0x000fea0003800200 */
.L_x_1096:
        /* <DEDUP_REMOVED lines=17> */
.L_x_1005:
[----:B------:R-:W-:Y:S05]  /*55e0*/  BSYNC.RECONVERGENT B0 ;  /* 0x0000000000007941 */ /* 0x000fea0003800200 */
.L_x_972:
[----:B------:R-:W-:Y:S05]  /*55f0*/  @P1 EXIT ;  /* 0x000000000000194d */ /* 0x000fea0003800000 */
[----:B0-----:R-:W0:Y:S01]  /*5600*/  LDC.64 R6, c[0x0][0x390] ;  /* 0x0000e400ff067b82 */ /* 0x001e220000000a00 */
[----:B------:R-:W-:Y:S02]  /*5610*/  IMAD.MOV.U32 R5, RZ, RZ, R4 ;  /* 0x000000ffff057224 */ /* 0x000fe400078e0004 */
[----:B------:R-:W-:-:S05]  /*5620*/  IMAD.MOV.U32 R4, RZ, RZ, R3 ;  /* 0x000000ffff047224 */ /* 0x000fca00078e0003 */
[----:B0-----:R-:W-:Y:S04]  /*5630*/  STG.E.64 desc[UR8][R6.64+0x8], R4 ;  /* 0x0000080406007986 */ /* 0x001fe8000c101b08 */
[----:B------:R-:W-:Y:S01]  /*5640*/  STG.E desc[UR8][R6.64], R2 ;  /* 0x0000000206007986 */ /* 0x000fe2000c101908 */
[----:B------:R-:W-:Y:S05]  /*5650*/  EXIT ;  /* 0x000000000000794d */ /* 0x000fea0003800000 */
.L_x_1098:
        /* <DEDUP_REMOVED lines=10> */
.L_x_1807:


//--------------------- .text._ZN6thrust24THRUST_300001_SM_1000_NS8cuda_cub4core6detail13_kernel_agentINS1_8__reduce11ReduceAgentIPN4cuda3std3__45tupleIJflEEESC_SB_iNS1_9__extrema9arg_min_fIflNS9_4lessIfEEEEEEJSC_SC_iSH_EEEvDpT0_ --------------------------
	.section	.text._ZN6thrust24THRUST_300001_SM_1000_NS8cuda_cub4core6detail13_kernel_agentINS1_8__reduce11ReduceAgentIPN4cuda3std3__45tupleIJflEEESC_SB_iNS1_9__extrema9arg_min_fIflNS9_4lessIfEEEEEEJSC_SC_iSH_EEEvDpT0_,"ax",@progbits
	.align	128
        .global         _ZN6thrust24THRUST_300001_SM_1000_NS8cuda_cub4core6detail13_kernel_agentINS1_8__reduce11ReduceAgentIPN4cuda3std3__45tupleIJflEEESC_SB_iNS1_9__extrema9arg_min_fIflNS9_4lessIfEEEEEEJSC_SC_iSH_EEEvDpT0_
        .type           _ZN6thrust24THRUST_300001_SM_1000_NS8cuda_cub4core6detail13_kernel_agentINS1_8__reduce11ReduceAgentIPN4cuda3std3__45tupleIJflEEESC_SB_iNS1_9__extrema9arg_min_fIflNS9_4lessIfEEEEEEJSC_SC_iSH_EEEvDpT0_,@function
        .size           _ZN6thrust24THRUST_300001_SM_1000_NS8cuda_cub4core6detail13_kernel_agentINS1_8__reduce11ReduceAgentIPN4cuda3std3__45tupleIJflEEESC_SB_iNS1_9__extrema9arg_min_fIflNS9_4lessIfEEEEEEJSC_SC_iSH_EEEvDpT0_,(.L_x_1808 - _ZN6thrust24THRUST_300001_SM_1000_NS8cuda_cub4core6detail13_kernel_agentINS1_8__reduce11ReduceAgentIPN4cuda3std3__45tupleIJflEEESC_SB_iNS1_9__extrema9arg_min_fIflNS9_4lessIfEEEEEEJSC_SC_iSH_EEEvDpT0_)
        .other          _ZN6thrust24THRUST_300001_SM_1000_NS8cuda_cub4core6detail13_kernel_agentINS1_8__reduce11ReduceAgentIPN4cuda3std3__45tupleIJflEEESC_SB_iNS1_9__extrema9arg_min_fIflNS9_4lessIfEEEEEEJSC_SC_iSH_EEEvDpT0_,@"STO_CUDA_ENTRY STV_DEFAULT"
_ZN6thrust24THRUST_300001_SM_1000_NS8cuda_cub4core6detail13_kernel_agentINS1_8__reduce11ReduceAgentIPN4cuda3std3__45tupleIJflEEESC_SB_iNS1_9__extrema9arg_min_fIflNS9_4lessIfEEEEEEJSC_SC_iSH_EEEvDpT0_:
.text._ZN6thrust24THRUST_300001_SM_1000_NS8cuda_cub4core6detail13_kernel_agentINS1_8__reduce11ReduceAgentIPN4cuda3std3__45tupleIJflEEESC_SB_iNS1_9__extrema9arg_min_fIflNS9_4lessIfEEEEEEJSC_SC_iSH_EEEvDpT0_:
        /* <DEDUP_REMOVED lines=21> */
.L_x_1102:
[----:B0-----:R-:W-:Y:S05]  /*0150*/  BSYNC.RECONVERGENT B1 ;  /* 0x0000000000017941 */ /* 0x001fea0003800200 */
.L_x_1101:
        /* <DEDUP_REMOVED lines=15> */
.L_x_1109:
        /* <DEDUP_REMOVED lines=24> */
.L_x_1108:
[----:B------:R-:W-:Y:S05]  /*03d0*/  BSYNC.RECONVERGENT B3 ;  /* 0x0000000000037941 */ /* 0x000fea0003800200 */
.L_x_1107:
[----:B------:R-:W-:Y:S02]  /*03e0*/  IMAD.X R7, RZ, RZ, R7, P3 ;  /* 0x000000ffff077224 */ /* 0x000fe400018e0607 */
[----:B------:R-:W-:Y:S01]  /*03f0*/  VIADD R4, R4, 0x100 ;  /* 0x0000010004047836 */ /* 0x000fe20000000000 */
[----:B------:R-:W-:Y:S06]  /*0400*/  @P2 BRA `(.L_x_1109) ;  /* 0xfffffffc00902947 */ /* 0x000fec000383ffff */
.L_x_1106:
[----:B------:R-:W-:Y:S05]  /*0410*/  BSYNC.RECONVERGENT B2 ;  /* 0x0000000000027941 */ /* 0x000fea0003800200 */
.L_x_1105:
[----:B------:R-:W0:Y:S01]  /*0420*/  LDC.64 R6, c[0x0][0x380] ;  /* 0x0000e000ff067b82 */ /* 0x000e220000000a00 */
[----:B------:R-:W-:-:S13]  /*0430*/  ISETP.GE.U32.AND P0, PT, R14, 0x300, PT ;  /* 0x000003000e00780c */ /* 0x000fda0003f06070 */
[----:B------:R-:W-:Y:S05]  /*0440*/  @!P0 BRA `(.L_x_1104) ;  /* 0x0000000400508947 */ /* 0x000fea0003800000 */
.L_x_1118:
        /* <DEDUP_REMOVED lines=23> */
.L_x_1111:
[----:B------:R-:W-:Y:S05]  /*05c0*/  BSYNC.RECONVERGENT B2 ;  /* 0x0000000000027941 */ /* 0x000fea0003800200 */
.L_x_1110:
        /* <DEDUP_REMOVED lines=18> */
.L_x_1113:
[----:B------:R-:W-:Y:S05]  /*06f0*/  BSYNC.RECONVERGENT B2 ;  /* 0x0000000000027941 */ /* 0x000fea0003800200 */
.L_x_1112:
        /* <DEDUP_REMOVED lines=18> */
.L_x_1115:
[----:B------:R-:W-:Y:S05]  /*0820*/  BSYNC.RECONVERGENT B2 ;  /* 0x0000000000027941 */ /* 0x000fea0003800200 */
.L_x_1114:
        /* <DEDUP_REMOVED lines=18> */
.L_x_1117:
[----:B------:R-:W-:Y:S05]  /*0950*/  BSYNC.RECONVERGENT B2 ;  /* 0x0000000000027941 */ /* 0x000fea0003800200 */
.L_x_1116:
[----:B------:R-:W-:-:S05]  /*0960*/  VIADD R4, R4, 0x400 ;  /* 0x0000040004047836 */ /* 0x000fca0000000000 */
[----:B------:R-:W-:-:S13]  /*0970*/  ISETP.GE.AND P0, PT, R4, UR5, PT ;  /* 0x0000000504007c0c */ /* 0x000fda000bf06270 */
[----:B------:R-:W-:Y:S05]  /*0980*/  @!P0 BRA `(.L_x_1118) ;  /* 0xfffffff800b08947 */ /* 0x000fea000383ffff */
.L_x_1104:
[----:B------:R-:W-:Y:S05]  /*0990*/  BSYNC.RECONVERGENT B1 ;  /* 0x0000000000017941 */ /* 0x000fea0003800200 */
.L_x_1103:
        /* <DEDUP_REMOVED lines=25> */
.L_x_1121:
[----:B------:R-:W-:Y:S05]  /*0b30*/  BSYNC.RECONVERGENT B1 ;  /* 0x0000000000017941 */ /* 0x000fea0003800200 */
.L_x_1120:
        /* <DEDUP_REMOVED lines=21> */
.L_x_1123:
[----:B------:R-:W-:Y:S05]  /*0c90*/  BSYNC.RECONVERGENT B1 ;  /* 0x0000000000017941 */ /* 0x000fea0003800200 */
.L_x_1122:
        /* <DEDUP_REMOVED lines=21> */
.L_x_1125:
[----:B------:R-:W-:Y:S05]  /*0df0*/  BSYNC.RECONVERGENT B1 ;  /* 0x0000000000017941 */ /* 0x000fea0003800200 */
.L_x_1124:
        /* <DEDUP_REMOVED lines=21> */
.L_x_1127:
[----:B------:R-:W-:Y:S05]  /*0f50*/  BSYNC.RECONVERGENT B1 ;  /* 0x0000000000017941 */ /* 0x000fea0003800200 */
.L_x_1126:
        /* <DEDUP_REMOVED lines=22> */
.L_x_1129:
[----:B------:R-:W-:Y:S05]  /*10c0*/  BSYNC.RECONVERGENT B1 ;  /* 0x0000000000017941 */ /* 0x000fea0003800200 */
.L_x_1128:
        /* <DEDUP_REMOVED lines=12> */
.L_x_1131:
[----:B------:R-:W-:Y:S05]  /*1190*/  BSYNC.RECONVERGENT B1 ;  /* 0x0000000000017941 */ /* 0x000fea0003800200 */
.L_x_1130:
        /* <DEDUP_REMOVED lines=31> */
.L_x_1134:
[----:B------:R-:W-:Y:S05]  /*1390*/  BSYNC.RECONVERGENT B1 ;  /* 0x0000000000017941 */ /* 0x000fea0003800200 */
.L_x_1133:
        /* <DEDUP_REMOVED lines=18> */
.L_x_1136:
[----:B------:R-:W-:Y:S05]  /*14c0*/  BSYNC.RECONVERGENT B1 ;  /* 0x0000000000017941 */ /* 0x000fea0003800200 */
.L_x_1135:
        /* <DEDUP_REMOVED lines=18> */
.L_x_1138:
[----:B------:R-:W-:Y:S05]  /*15f0*/  BSYNC.RECONVERGENT B1 ;  /* 0x0000000000017941 */ /* 0x000fea0003800200 */
.L_x_1137:
        /* <DEDUP_REMOVED lines=18> */
.L_x_1140:
[----:B------:R-:W-:Y:S05]  /*1720*/  BSYNC.RECONVERGENT B1 ;  /* 0x0000000000017941 */ /* 0x000fea0003800200 */
.L_x_1139:
        /* <DEDUP_REMOVED lines=18> */
.L_x_1142:
[----:B------:R-:W-:Y:S05]  /*1850*/  BSYNC.RECONVERGENT B1 ;  /* 0x0000000000017941 */ /* 0x000fea0003800200 */
.L_x_1141:
        /* <DEDUP_REMOVED lines=18> */
.L_x_1144:
[----:B------:R-:W-:Y:S05]  /*1980*/  BSYNC.RECONVERGENT B1 ;  /* 0x0000000000017941 */ /* 0x000fea0003800200 */
.L_x_1143:
        /* <DEDUP_REMOVED lines=19> */
.L_x_1119:
        /* <DEDUP_REMOVED lines=28> */
.L_x_1146:
[----:B------:R-:W-:Y:S05]  /*1c80*/  BSYNC.RECONVERGENT B1 ;  /* 0x0000000000017941 */ /* 0x000fea0003800200 */
.L_x_1145:
        /* <DEDUP_REMOVED lines=22> */
.L_x_1148:
[----:B------:R-:W-:Y:S05]  /*1df0*/  BSYNC.RECONVERGENT B1 ;  /* 0x0000000000017941 */ /* 0x000fea0003800200 */
.L_x_1147:
        /* <DEDUP_REMOVED lines=22> */
.L_x_1150:
[----:B------:R-:W-:Y:S05]  /*1f60*/  BSYNC.RECONVERGENT B1 ;  /* 0x0000000000017941 */ /* 0x000fea0003800200 */
.L_x_1149:
        /* <DEDUP_REMOVED lines=22> */
.L_x_1152:
[----:B------:R-:W-:Y:S05]  /*20d0*/  BSYNC.RECONVERGENT B1 ;  /* 0x0000000000017941 */ /* 0x000fea0003800200 */
.L_x_1151:
        /* <DEDUP_REMOVED lines=23> */
.L_x_1154:
[----:B------:R-:W-:Y:S05]  /*2250*/  BSYNC.RECONVERGENT B1 ;  /* 0x0000000000017941 */ /* 0x000fea0003800200 */
.L_x_1153:
        /* <DEDUP_REMOVED lines=12> */
.L_x_1156:
[----:B------:R-:W-:Y:S05]  /*2320*/  BSYNC.RECONVERGENT B1 ;  /* 0x0000000000017941 */ /* 0x000fea0003800200 */
.L_x_1155:
        /* <DEDUP_REMOVED lines=30> */
.L_x_1158:
[----:B------:R-:W-:Y:S05]  /*2510*/  BSYNC.RECONVERGENT B1 ;  /* 0x0000000000017941 */ /* 0x000fea0003800200 */
.L_x_1157:
        /* <DEDUP_REMOVED lines=27> */
.L_x_1160:
[----:B------:R-:W-:Y:S05]  /*26d0*/  BSYNC.RECONVERGENT B1 ;  /* 0x0000000000017941 */ /* 0x000fea0003800200 */
.L_x_1159:
        /* <DEDUP_REMOVED lines=27> */
.L_x_1162:
[----:B------:R-:W-:Y:S05]  /*2890*/  BSYNC.RECONVERGENT B1 ;  /* 0x0000000000017941 */ /* 0x000fea0003800200 */
.L_x_1161:
        /* <DEDUP_REMOVED lines=27> */
.L_x_1164:
[----:B------:R-:W-:Y:S05]  /*2a50*/  BSYNC.RECONVERGENT B1 ;  /* 0x0000000000017941 */ /* 0x000fea0003800200 */
.L_x_1163:
        /* <DEDUP_REMOVED lines=27> */
.L_x_1166:
[----:B------:R-:W-:Y:S05]  /*2c10*/  BSYNC.RECONVERGENT B1 ;  /* 0x0000000000017941 */ /* 0x000fea0003800200 */
.L_x_1165:
        /* <DEDUP_REMOVED lines=27> */
.L_x_1168:
[----:B------:R-:W-:Y:S05]  /*2dd0*/  BSYNC.RECONVERGENT B1 ;  /* 0x0000000000017941 */ /* 0x000fea0003800200 */
.L_x_1167:
        /* <DEDUP_REMOVED lines=28> */
.L_x_1100:
        /* <DEDUP_REMOVED lines=22> */
[-C--:B------:R-:W-:Y:S02]  /*3100*/  @P2 ISETP.LT.U32.AND P1, PT, R14, R8.reuse, PT ;  /* 0x000000080e00220c */ /* 0x080fe40003f21070 */
[CC--:B------:R-:W-:Y:S02]  /*3110*/  @P2 ISETP.GE.AND.EX P0, PT, R15.reuse, R9.reuse, PT, P0 ;  /* 0x000000090f00220c */ /* 0x0c0fe40003f06300 */
[----:B------:R-:W-:Y:S02]  /*3120*/  @P2 ISETP.LT.AND.EX P1, PT, R15, R9, PT, P1 ;  /* 0x000000090f00220c */ /* 0x000fe40003f21310 */
[----:B------:R-:W-:Y:S02]  /*3130*/  @P2 FSEL R19, R18, R11, !P0 ;  /* 0x0000000b12132208 */ /* 0x000fe40004000000 */
[----:B------:R-:W-:-:S02]  /*3140*/  @P2 SEL R11, R14, R8, P1 ;  /* 0x000000080e0b2207 */ /* 0x000fc40000800000 */
[----:B------:R-:W-:-:S03]  /*3150*/  @P2 SEL R14, R15, R9, P1 ;  /* 0x000000090f0e2207 */ /* 0x000fc60000800000 */
[----:B------:R-:W-:Y:S02]  /*3160*/  @P2 IMAD.MOV.U32 R8, RZ, RZ, R11 ;  /* 0x000000ffff082224 */ /* 0x000fe400078e000b */
[----:B------:R-:W-:-:S07]  /*3170*/  @P2 IMAD.MOV.U32 R9, RZ, RZ, R14 ;  /* 0x000000ffff092224 */ /* 0x000fce00078e000e */
.L_x_1170:
[----:B------:R-:W-:Y:S05]  /*3180*/  BSYNC.RECONVERGENT B1 ;  /* 0x0000000000017941 */ /* 0x000fea0003800200 */
.L_x_1169:
        /* <DEDUP_REMOVED lines=17> */
.L_x_1172:
[----:B------:R-:W-:Y:S05]  /*32a0*/  BSYNC.RECONVERGENT B1 ;  /* 0x0000000000017941 */ /* 0x000fea0003800200 */
.L_x_1171:
        /* <DEDUP_REMOVED lines=17> */
.L_x_1174:
[----:B------:R-:W-:Y:S05]  /*33c0*/  BSYNC.RECONVERGENT B1 ;  /* 0x0000000000017941 */ /* 0x000fea0003800200 */
.L_x_1173:
        /* <DEDUP_REMOVED lines=17> */
.L_x_1176:
[----:B------:R-:W-:Y:S05]  /*34e0*/  BSYNC.RECONVERGENT B1 ;  /* 0x0000000000017941 */ /* 0x000fea0003800200 */
.L_x_1175:
[----:B------:R-:W-:Y:S01]  /*34f0*/  UISETP.GE.U32.AND UP0, UPT, UR4, 0xa00, UPT ;  /* 0x00000a000400788c */ /* 0x000fe2000bf06070 */
[----:B------:R-:W-:-:S08]  /*3500*/  IMAD.MOV.U32 R5, RZ, RZ, 0x500 ;  /* 0x00000500ff057424 */ /* 0x000fd000078e00ff */
[----:B------:R-:W-:Y:S05]  /*3510*/  BRA.U !UP0, `(.L_x_1177) ;  /* 0x0000000508b47547 */ /* 0x000fea000b800000 */
[----:B------:R-:W0:Y:S01]  /*3520*/  LDC.64 R6, c[0x0][0x380] ;  /* 0x0000e000ff067b82 */ /* 0x000e220000000a00 */
[----:B------:R-:W-:Y:S01]  /*3530*/  IMAD.MOV.U32 R5, RZ, RZ, 0x500 ;  /* 0x00000500ff057424 */ /* 0x000fe200078e00ff */
[----:B------:R-:W1:Y:S06]  /*3540*/  LDCU UR4, c[0x0][0x390] ;  /* 0x00007200ff0477ac */ /* 0x000e6c0008000800 */
.L_x_1188:
[----:B------:R-:W-:-:S04]  /*3550*/  IMAD.IADD R17, R0, 0x1, R5 ;  /* 0x0000000100117824 */ /* 0x000fc800078e0205 */
[----:B0-----:R-:W-:-:S05]  /*3560*/  IMAD.WIDE.U32 R16, R17, 0x10, R6 ;  /* 0x0000001011107825 */ /* 0x001fca00078e0006 */
        /* <DEDUP_REMOVED lines=27> */
.L_x_1179:
[----:B-1----:R-:W-:Y:S05]  /*3720*/  BSYNC.RECONVERGENT B1 ;  /* 0x0000000000017941 */ /* 0x002fea0003800200 */
.L_x_1178:
        /* <DEDUP_REMOVED lines=17> */
.L_x_1181:
[----:B------:R-:W-:Y:S05]  /*3840*/  BSYNC.RECONVERGENT B1 ;  /* 0x0000000000017941 */ /* 0x000fea0003800200 */
.L_x_1180:
        /* <DEDUP_REMOVED lines=17> */
.L_x_1183:
[----:B------:R-:W-:Y:S05]  /*3960*/  BSYNC.RECONVERGENT B1 ;  /* 0x0000000000017941 */ /* 0x000fea0003800200 */
.L_x_1182:
        /* <DEDUP_REMOVED lines=17> */
.L_x_1185:
[----:B------:R-:W-:Y:S05]  /*3a80*/  BSYNC.RECONVERGENT B1 ;  /* 0x0000000000017941 */ /* 0x000fea0003800200 */
.L_x_1184:
        /* <DEDUP_REMOVED lines=17> */
.L_x_1187:
[----:B------:R-:W-:Y:S05]  /*3ba0*/  BSYNC.RECONVERGENT B1 ;  /* 0x0000000000017941 */ /* 0x000fea0003800200 */
.L_x_1186:
[C---:B------:R-:W-:Y:S02]  /*3bb0*/  VIADD R8, R5.reuse, 0xa00 ;  /* 0x00000a0005087836 */ /* 0x040fe40000000000 */
[----:B------:R-:W-:-:S03]  /*3bc0*/  VIADD R5, R5, 0x500 ;  /* 0x0000050005057836 */ /* 0x000fc60000000000 */
[----:B------:R-:W-:-:S13]  /*3bd0*/  ISETP.GT.AND P0, PT, R8, UR4, PT ;  /* 0x0000000408007c0c */ /* 0x000fda000bf04270 */
[----:B------:R-:W-:Y:S05]  /*3be0*/  @!P0 BRA `(.L_x_1188) ;  /* 0xfffffff800588947 */ /* 0x000fea000383ffff */
.L_x_1177:
        /* <DEDUP_REMOVED lines=19> */
.L_x_1195:
[----:B0-----:R-:W-:-:S05]  /*3d20*/  IMAD.WIDE.U32 R8, R13, 0x10, R6 ;  /* 0x000000100d087825 */ /* 0x001fca00078e0006 */
[----:B------:R-:W2:Y:S01]  /*3d30*/  LDG.E.CONSTANT R19, desc[UR6][R8.64] ;  /* 0x0000000608137981 */ /* 0x000ea2000c1e9900 */
[----:B------:R-:W-:Y:S01]  /*3d40*/  VIADD R12, R12, 0x1 ;  /* 0x000000010c0c7836 */ /* 0x000fe20000000000 */
[----:B------:R-:W-:Y:S04]  /*3d50*/  BSSY.RECONVERGENT B3, `(.L_x_1193) ;  /* 0x0000013000037945 */ /* 0x000fe80003800200 */
        /* <DEDUP_REMOVED lines=18> */
.L_x_1194:
[----:B------:R-:W-:Y:S05]  /*3e80*/  BSYNC.RECONVERGENT B3 ;  /* 0x0000000000037941 */ /* 0x000fea0003800200 */
.L_x_1193:
[----:B------:R-:W-:Y:S02]  /*3e90*/  VIADD R10, R10, 0x100 ;  /* 0x000001000a0a7836 */ /* 0x000fe40000000000 */
[----:B------:R-:W-:Y:S01]  /*3ea0*/  VIADD R13, R13, 0x100 ;  /* 0x000001000d0d7836 */ /* 0x000fe20000000000 */
[----:B------:R-:W-:Y:S06]  /*3eb0*/  @P2 BRA `(.L_x_1195) ;  /* 0xfffffffc00982947 */ /* 0x000fec000383ffff */
.L_x_1192:
[----:B------:R-:W-:Y:S05]  /*3ec0*/  BSYNC.RECONVERGENT B2 ;  /* 0x0000000000027941 */ /* 0x000fea0003800200 */
.L_x_1191:
        /* <DEDUP_REMOVED lines=11> */
.L_x_1204:
[----:B-1----:R-:W-:Y:S01]  /*3f80*/  IMAD.WIDE.U32 R14, R13, 0x10, R6 ;  /* 0x000000100d0e7825 */ /* 0x002fe200078e0006 */
[----:B------:R0:W5:Y:S04]  /*3f90*/  LDG.E.CONSTANT R25, desc[UR6][R8.64+-0x2008] ;  /* 0xffdff80608197981 */ /* 0x000168000c1e9900 */
[----:B------:R-:W2:Y:S04]  /*3fa0*/  LDG.E.CONSTANT R21, desc[UR6][R14.64] ;  /* 0x000000060e157981 */ /* 0x000ea8000c1e9900 */
        /* <DEDUP_REMOVED lines=20> */
.L_x_1197:
[----:B------:R-:W-:Y:S05]  /*40f0*/  BSYNC.RECONVERGENT B2 ;  /* 0x0000000000027941 */ /* 0x000fea0003800200 */
.L_x_1196:
        /* <DEDUP_REMOVED lines=18> */
.L_x_1199:
[----:B------:R-:W-:Y:S05]  /*4220*/  BSYNC.RECONVERGENT B2 ;  /* 0x0000000000027941 */ /* 0x000fea0003800200 */
.L_x_1198:
        /* <DEDUP_REMOVED lines=18> */
.L_x_1201:
[----:B------:R-:W-:Y:S05]  /*4350*/  BSYNC.RECONVERGENT B2 ;  /* 0x0000000000027941 */ /* 0x000fea0003800200 */
.L_x_1200:
        /* <DEDUP_REMOVED lines=18> */
.L_x_1203:
[----:B------:R-:W-:Y:S05]  /*4480*/  BSYNC.RECONVERGENT B2 ;  /* 0x0000000000027941 */ /* 0x000fea0003800200 */
.L_x_1202:
[----:B------:R-:W-:Y:S01]  /*4490*/  VIADD R10, R10, 0x400 ;  /* 0x000004000a0a7836 */ /* 0x000fe20000000000 */
[----:B------:R-:W-:Y:S01]  /*44a0*/  IADD3 R8, P1, PT, R8, 0x4000, RZ ;  /* 0x0000400008087810 */ /* 0x000fe20007f3e0ff */
[----:B------:R-:W-:-:S03]  /*44b0*/  VIADD R13, R13, 0x400 ;  /* 0x000004000d0d7836 */ /* 0x000fc60000000000 */
[----:B------:R-:W-:Y:S01]  /*44c0*/  ISETP.GE.AND P0, PT, R10, R11, PT ;  /* 0x0000000b0a00720c */ /* 0x000fe20003f06270 */
[----:B------:R-:W-:-:S12]  /*44d0*/  IMAD.X R9, RZ, RZ, R9, P1 ;  /* 0x000000ffff097224 */ /* 0x000fd800008e0609 */
[----:B------:R-:W-:Y:S05]  /*44e0*/  @!P0 BRA `(.L_x_1204) ;  /* 0xfffffff800a48947 */ /* 0x000fea000383ffff */
.L_x_1190:
[----:B------:R-:W-:Y:S05]  /*44f0*/  BSYNC.RECONVERGENT B1 ;  /* 0x0000000000017941 */ /* 0x000fea0003800200 */
.L_x_1189:
        /* <DEDUP_REMOVED lines=22> */
.L_x_1206:
[----:B------:R-:W-:Y:S05]  /*4660*/  BSYNC.RECONVERGENT B1 ;  /* 0x0000000000017941 */ /* 0x000fea0003800200 */
.L_x_1205:
        /* <DEDUP_REMOVED lines=21> */
.L_x_1208:
[----:B------:R-:W-:Y:S05]  /*47c0*/  BSYNC.RECONVERGENT B1 ;  /* 0x0000000000017941 */ /* 0x000fea0003800200 */
.L_x_1207:
        /* <DEDUP_REMOVED lines=21> */
.L_x_1210:
[----:B------:R-:W-:Y:S05]  /*4920*/  BSYNC.RECONVERGENT B1 ;  /* 0x0000000000017941 */ /* 0x000fea0003800200 */
.L_x_1209:
        /* <DEDUP_REMOVED lines=21> */
.L_x_1212:
[----:B------:R-:W-:Y:S05]  /*4a80*/  BSYNC.RECONVERGENT B1 ;  /* 0x0000000000017941 */ /* 0x000fea0003800200 */
.L_x_1211:
        /* <DEDUP_REMOVED lines=22> */
.L_x_1214:
[----:B------:R-:W-:Y:S05]  /*4bf0*/  BSYNC.RECONVERGENT B1 ;  /* 0x0000000000017941 */ /* 0x000fea0003800200 */
.L_x_1213:
        /* <DEDUP_REMOVED lines=12> */
.L_x_1216:
[----:B------:R-:W-:Y:S05]  /*4cc0*/  BSYNC.RECONVERGENT B1 ;  /* 0x0000000000017941 */ /* 0x000fea0003800200 */
.L_x_1215:
        /* <DEDUP_REMOVED lines=31> */
.L_x_1218:
[----:B------:R-:W-:Y:S05]  /*4ec0*/  BSYNC.RECONVERGENT B1 ;  /* 0x0000000000017941 */ /* 0x000fea0003800200 */
.L_x_1217:
        /* <DEDUP_REMOVED lines=18> */
.L_x_1220:
[----:B------:R-:W-:Y:S05]  /*4ff0*/  BSYNC.RECONVERGENT B1 ;  /* 0x0000000000017941 */ /* 0x000fea0003800200 */
.L_x_1219:
        /* <DEDUP_REMOVED lines=18> */
.L_x_1222:
[----:B------:R-:W-:Y:S05]  /*5120*/  BSYNC.RECONVERGENT B1 ;  /* 0x0000000000017941 */ /* 0x000fea0003800200 */
.L_x_1221:
        /* <DEDUP_REMOVED lines=18> */
.L_x_1224:
[----:B------:R-:W-:Y:S05]  /*5250*/  BSYNC.RECONVERGENT B1 ;  /* 0x0000000000017941 */ /* 0x000fea0003800200 */
.L_x_1223:
        /* <DEDUP_REMOVED lines=18> */
.L_x_1226:
[----:B------:R-:W-:Y:S05]  /*5380*/  BSYNC.RECONVERGENT B1 ;  /* 0x0000000000017941 */ /* 0x000fea0003800200 */
.L_x_1225:
        /* <DEDUP_REMOVED lines=18> */
.L_x_1228:
[----:B------:R-:W-:Y:S05]  /*54b0*/  BSYNC.RECONVERGENT B1 ;  /* 0x0000000000017941 */ /* 0x000fea0003800200 */
.L_x_1227:
        /* <DEDUP_REMOVED lines=17> */
.L_x_1132:
[----:B------:R-:W-:Y:S05]  /*55d0*/  BSYNC.RECONVERGENT B0 ;  /* 0x0000000000007941 */ /* 0x000fea0003800200 */
.L_x_1099:
[----:B------:R-:W-:Y:S05]  /*55e0*/  @P1 EXIT ;  /* 0x000000000000194d */ /* 0x000fea0003800000 */
[----:B0-----:R-:W0:Y:S01]  /*55f0*/  LDC.64 R6, c[0x0][0x388] ;  /* 0x0000e200ff067b82 */ /* 0x001e220000000a00 */
[----:B------:R-:W-:Y:S02]  /*5600*/  IMAD.MOV.U32 R5, RZ, RZ, R4 ;  /* 0x000000ffff057224 */ /* 0x000fe400078e0004 */
[----:B------:R-:W-:-:S05]  /*5610*/  IMAD.MOV.U32 R4, RZ, RZ, R3 ;  /* 0x000000ffff047224 */ /* 0x000fca00078e0003 */
[----:B0-----:R-:W-:Y:S04]  /*5620*/  STG.E.64 desc[UR6][R6.64+0x8], R4 ;  /* 0x0000080406007986 */ /* 0x001fe8000c101b06 */
[----:B------:R-:W-:Y:S01]  /*5630*/  STG.E desc[UR6][R6.64], R2 ;  /* 0x0000000206007986 */ /* 0x000fe2000c101906 */
[----:B------:R-:W-:Y:S05]  /*5640*/  EXIT ;  /* 0x000000000000794d */ /* 0x000fea0003800000 */
.L_x_1229:
        /* <DEDUP_REMOVED lines=11> */
.L_x_1808:


//--------------------- .text._ZN6thrust24THRUST_300001_SM_1000_NS8cuda_cub4core6detail13_kernel_agentINS1_8__reduce10DrainAgentIiEEJN3cub18CUB_300001_SM_10009GridQueueIjEEiEEEvDpT0_ --------------------------
	.section	.text._ZN6thrust24THRUST_300001_SM_1000_NS8cuda_cub4core6detail13_kernel_agentINS1_8__reduce10DrainAgentIiEEJN3cub18CUB_300001_SM_10009GridQueueIjEEiEEEvDpT0_,"ax",@progbits
	.align	128
        .global         _ZN6thrust24THRUST_300001_SM_1000_NS8cuda_cub4core6detail13_kernel_agentINS1_8__reduce10DrainAgentIiEEJN3cub18CUB_300001_SM_10009GridQueueIjEEiEEEvDpT0_
        .type           _ZN6thrust24THRUST_300001_SM_1000_NS8cuda_cub4core6detail13_kernel_agentINS1_8__reduce10DrainAgentIiEEJN3cub18CUB_300001_SM_10009GridQueueIjEEiEEEvDpT0_,@function
        .size           _ZN6thrust24THRUST_300001_SM_1000_NS8cuda_cub4core6detail13_kernel_agentINS1_8__reduce10DrainAgentIiEEJN3cub18CUB_300001_SM_10009GridQueueIjEEiEEEvDpT0_,(.L_x_1809 - _ZN6thrust24THRUST_300001_SM_1000_NS8cuda_cub4core6detail13_kernel_agentINS1_8__reduce10DrainAgentIiEEJN3cub18CUB_300001_SM_10009GridQueueIjEEiEEEvDpT0_)
        .other          _ZN6thrust24THRUST_300001_SM_1000_NS8cuda_cub4core6detail13_kernel_agentINS1_8__reduce10DrainAgentIiEEJN3cub18CUB_300001_SM_10009GridQueueIjEEiEEEvDpT0_,@"STO_CUDA_ENTRY STV_DEFAULT"
_ZN6thrust24THRUST_300001_SM_1000_NS8cuda_cub4core6detail13_kernel_agentINS1_8__reduce10DrainAgentIiEEJN3cub18CUB_300001_SM_10009GridQueueIjEEiEEEvDpT0_:
.text._ZN6thrust24THRUST_300001_SM_1000_NS8cuda_cub4core6detail13_kernel_agentINS1_8__reduce10DrainAgentIiEEJN3cub18CUB_300001_SM_10009GridQueueIjEEiEEEvDpT0_:
[----:B------:R-:W-:Y:S08]  /*0000*/  LDC R1, c[0x0][0x37c] ;  /* 0x0000df00ff017b82 */ /* 0x000ff00000000800 */
[----:B------:R-:W0:Y:S01]  /*0010*/  LDC.64 R2, c[0x0][0x380] ;  /* 0x0000e000ff027b82 */ /* 0x000e220000000a00 */
[----:B------:R-:W0:Y:S07]  /*0020*/  LDCU.64 UR4, c[0x0][0x358] ;  /* 0x00006b00ff0477ac */ /* 0x000e2e0008000a00 */
[----:B------:R-:W1:Y:S01]  /*0030*/  LDC R5, c[0x0][0x388] ;  /* 0x0000e200ff057b82 */ /* 0x000e620000000800 */
[----:B0-----:R-:W-:Y:S04]  /*0040*/  STG.E desc[UR4][R2.64+0x4], RZ ;  /* 0x000004ff02007986 */ /* 0x001fe8000c101904 */
[----:B-1----:R-:W-:Y:S01]  /*0050*/  STG.E desc[UR4][R2.64], R5 ;  /* 0x0000000502007986 */ /* 0x002fe2000c101904 */
[----:B------:R-:W-:Y:S05]  /*0060*/  EXIT ;  /* 0x000000000000794d */ /* 0x000fea0003800000 */
.L_x_1230:
        /* <DEDUP_REMOVED lines=9> */
.L_x_1809:


//--------------------- .text._ZN6thrust24THRUST_300001_SM_1000_NS8cuda_cub4core6detail13_kernel_agentINS1_8__reduce11ReduceAgentINS0_12zip_iteratorIN4cuda3std3__45tupleIJPKfNS0_17counting_iteratorIlNS0_11use_defaultESF_SF_EEEEEEEPNSB_IJflEEESJ_iNS1_9__extrema9arg_min_fIflNSA_4lessIfEEEEEEJSI_SK_iN3cub18CUB_300001_SM_100013GridEvenShareIiEENSS_9GridQueueIjEESP_EEEvDpT0_ --------------------------
	.section	.text._ZN6thrust24THRUST_300001_SM_1000_NS8cuda_cub4core6detail13_kernel_agentINS1_8__reduce11ReduceAgentINS0_12zip_iteratorIN4cuda3std3__45tupleIJPKfNS0_17counting_iteratorIlNS0_11use_defaultESF_SF_EEEEEEEPNSB_IJflEEESJ_iNS1_9__extrema9arg_min_fIflNSA_4lessIfEEEEEEJSI_SK_iN3cub18CUB_300001_SM_100013GridEvenShareIiEENSS_9GridQueueIjEESP_EEEvDpT0_,"ax",@progbits
	.align	128
        .global         _ZN6thrust24THRUST_300001_SM_1000_NS8cuda_cub4core6detail13_kernel_agentINS1_8__reduce11ReduceAgentINS0_12zip_iteratorIN4cuda3std3__45tupleIJPKfNS0_17counting_iteratorIlNS0_11use_defaultESF_SF_EEEEEEEPNSB_IJflEEESJ_iNS1_9__extrema9arg_min_fIflNSA_4lessIfEEEEEEJSI_SK_iN3cub18CUB_300001_SM_100013GridEvenShareIiEENSS_9GridQueueIjEESP_EEEvDpT0_
        .type           _ZN6thrust24THRUST_300001_SM_1000_NS8cuda_cub4core6detail13_kernel_agentINS1_8__reduce11ReduceAgentINS0_12zip_iteratorIN4cuda3std3__45tupleIJPKfNS0_17counting_iteratorIlNS0_11use_defaultESF_SF_EEEEEEEPNSB_IJflEEESJ_iNS1_9__extrema9arg_min_fIflNSA_4lessIfEEEEEEJSI_SK_iN3cub18CUB_300001_SM_100013GridEvenShareIiEENSS_9GridQueueIjEESP_EEEvDpT0_,@function
        .size           _ZN6thrust24THRUST_300001_SM_1000_NS8cuda_cub4core6detail13_kernel_agentINS1_8__reduce11ReduceAgentINS0_12zip_iteratorIN4cuda3std3__45tupleIJPKfNS0_17counting_iteratorIlNS0_11use_defaultESF_SF_EEEEEEEPNSB_IJflEEESJ_iNS1_9__extrema9arg_min_fIflNSA_4lessIfEEEEEEJSI_SK_iN3cub18CUB_300001_SM_100013GridEvenShareIiEENSS_9GridQueueIjEESP_EEEvDpT0_,(.L_x_1810 - _ZN6thrust24THRUST_300001_SM_1000_NS8cuda_cub4core6detail13_kernel_agentINS1_8__reduce11ReduceAgentINS0_12zip_iteratorIN4cuda3std3__45tupleIJPKfNS0_17counting_iteratorIlNS0_11use_defaultESF_SF_EEEEEEEPNSB_IJflEEESJ_iNS1_9__extrema9arg_min_fIflNSA_4lessIfEEEEEEJSI_SK_iN3cub18CUB_300001_SM_100013GridEvenShareIiEENSS_9GridQueueIjEESP_EEEvDpT0_)
        .other          _ZN6thrust24THRUST_300001_SM_1000_NS8cuda_cub4core6detail13_kernel_agentINS1_8__reduce11ReduceAgentINS0_12zip_iteratorIN4cuda3std3__45tupleIJPKfNS0_17counting_iteratorIlNS0_11use_defaultESF_SF_EEEEEEEPNSB_IJflEEESJ_iNS1_9__extrema9arg_min_fIflNSA_4lessIfEEEEEEJSI_SK_iN3cub18CUB_300001_SM_100013GridEvenShareIiEENSS_9GridQueueIjEESP_EEEvDpT0_,@"STO_CUDA_ENTRY STV_DEFAULT"
_ZN6thrust24THRUST_300001_SM_1000_NS8cuda_cub4core6detail13_kernel_agentINS1_8__reduce11ReduceAgentINS0_12zip_iteratorIN4cuda3std3__45tupleIJPKfNS0_17counting_iteratorIlNS0_11use_defaultESF_SF_EEEEEEEPNSB_IJflEEESJ_iNS1_9__extrema9arg_min_fIflNSA_4lessIfEEEEEEJSI_SK_iN3cub18CUB_300001_SM_100013GridEvenShareIiEENSS_9GridQueueIjEESP_EEEvDpT0_:
.text._ZN6thrust24THRUST_300001_SM_1000_NS8cuda_cub4core6detail13_kernel_agentINS1_8__reduce11ReduceAgentINS0_12zip_iteratorIN4cuda3std3__45tupleIJPKfNS0_17counting_iteratorIlNS0_11use_defaultESF_SF_EEEEEEEPNSB_IJflEEESJ_iNS1_9__extrema9arg_min_fIflNSA_4lessIfEEEEEEJSI_SK_iN3cub18CUB_300001_SM_100013GridEvenShareIiEENSS_9GridQueueIjEESP_EEEvDpT0_:
        /* <DEDUP_REMOVED lines=30> */
.L_x_1234:
[----:B------:R-:W-:Y:S05]  /*01e0*/  BSYNC.RECONVERGENT B1 ;  /* 0x0000000000017941 */ /* 0x000fea0003800200 */
.L_x_1233:
        /* <DEDUP_REMOVED lines=9> */
[----:B------:R-:W0:Y:S01]  /*0280*/  LDC.64 R4, c[0x0][0x380] ;  /* 0x0000e000ff047b82 */ /* 0x000e220000000a00 */
[----:B------:R-:W-:Y:S01]  /*0290*/  LEA.HI R10, R16, 0x1, RZ, 0x18 ;  /* 0x00000001100a7811 */ /* 0x000fe200078fc0ff */
[----:B------:R-:W-:-:S03]  /*02a0*/  IMAD.IADD R15, R11, 0x1, R8 ;  /* 0x000000010b0f7824 */ /* 0x000fc600078e0208 */
[----:B------:R-:W-:-:S05]  /*02b0*/  LOP3.LUT R10, R10, 0x3, RZ, 0xc0, !PT ;  /* 0x000000030a0a7812 */ /* 0x000fca00078ec0ff */
[----:B------:R-:W-:-:S07]  /*02c0*/  IMAD.MOV R10, RZ, RZ, -R10 ;  /* 0x000000ffff0a7224 */ /* 0x000fce00078e0a0a */
.L_x_1241:
[----:B0-----:R-:W-:-:S05]  /*02d0*/  IMAD.WIDE R12, R15, 0x4, R4 ;  /* 0x000000040f0c7825 */ /* 0x001fca00078e0204 */
[----:B------:R-:W2:Y:S01]  /*02e0*/  LDG.E R20, desc[UR10][R12.64] ;  /* 0x0000000a0c147981 */ /* 0x000ea2000c1e1900 */
[----:B------:R-:W-:Y:S01]  /*02f0*/  VIADD R10, R10, 0x1 ;  /* 0x000000010a0a7836 */ /* 0x000fe20000000000 */
[C---:B------:R-:W-:Y:S01]  /*0300*/  IADD3 R18, P1, PT, R15.reuse, UR6, RZ ;  /* 0x000000060f127c10 */ /* 0x040fe2000ff3e0ff */
[----:B------:R-:W-:Y:S03]  /*0310*/  BSSY.RECONVERGENT B3, `(.L_x_1239) ;  /* 0x0000013000037945 */ /* 0x000fe60003800200 */
[----:B------:R-:W-:Y:S02]  /*0320*/  ISETP.NE.AND P2, PT, R10, RZ, PT ;  /* 0x000000ff0a00720c */ /* 0x000fe40003f45270 */
[----:B------:R-:W-:Y:S02]  /*0330*/  LEA.HI.X.SX32 R17, R15, UR7, 0x1, P1 ;  /* 0x000000070f117c11 */ /* 0x000fe400088f0eff */
        /* <DEDUP_REMOVED lines=10> */
[C---:B------:R-:W-:Y:S02]  /*03e0*/  @P3 ISETP.LT.U32.AND P1, PT, R13.reuse, R18, PT ;  /* 0x000000120d00320c */ /* 0x040fe40003f21070 */
[CC--:B------:R-:W-:Y:S02]  /*03f0*/  @P3 ISETP.GE.AND.EX P0, PT, R14.reuse, R17.reuse, PT, P0 ;  /* 0x000000110e00320c */ /* 0x0c0fe40003f06300 */
[----:B------:R-:W-:Y:S02]  /*0400*/  @P3 ISETP.LT.AND.EX P1, PT, R14, R17, PT, P1 ;  /* 0x000000110e00320c */ /* 0x000fe40003f21310 */
[----:B------:R-:W-:Y:S02]  /*0410*/  @P3 FSEL R7, R12, R20, !P0 ;  /* 0x000000140c073208 */ /* 0x000fe40004000000 */
[----:B------:R-:W-:-:S02]  /*0420*/  @P3 SEL R6, R13, R18, P1 ;  /* 0x000000120d063207 */ /* 0x000fc40000800000 */
[----:B------:R-:W-:-:S07]  /*0430*/  @P3 SEL R9, R14, R17, P1 ;  /* 0x000000110e093207 */ /* 0x000fce0000800000 */
.L_x_1240:
[----:B------:R-:W-:Y:S05]  /*0440*/  BSYNC.RECONVERGENT B3 ;  /* 0x0000000000037941 */ /* 0x000fea0003800200 */
.L_x_1239:
[----:B------:R-:W-:Y:S02]  /*0450*/  VIADD R8, R8, 0x100 ;  /* 0x0000010008087836 */ /* 0x000fe40000000000 */
[----:B------:R-:W-:Y:S01]  /*0460*/  VIADD R15, R15, 0x100 ;  /* 0x000001000f0f7836 */ /* 0x000fe20000000000 */
[----:B------:R-:W-:Y:S06]  /*0470*/  @P2 BRA `(.L_x_1241) ;  /* 0xfffffffc00942947 */ /* 0x000fec000383ffff */
.L_x_1238:
[----:B------:R-:W-:Y:S05]  /*0480*/  BSYNC.RECONVERGENT B2 ;  /* 0x0000000000027941 */ /* 0x000fea0003800200 */
.L_x_1237:
        /* <DEDUP_REMOVED lines=9> */
.L_x_1250:
[----:B------:R-:W-:-:S05]  /*0520*/  IMAD.WIDE R14, R11, 0x4, R4 ;  /* 0x000000040b0e7825 */ /* 0x000fca00078e0204 */
[----:B------:R-:W2:Y:S04]  /*0530*/  LDG.E R24, desc[UR10][R14.64+-0x800] ;  /* 0xfff8000a0e187981 */ /* 0x000ea8000c1e1900 */
[----:B-----5:R0:W5:Y:S04]  /*0540*/  LDG.E R26, desc[UR10][R14.64+-0x400] ;  /* 0xfffc000a0e1a7981 */ /* 0x020168000c1e1900 */
[----:B------:R0:W5:Y:S04]  /*0550*/  LDG.E R10, desc[UR10][R14.64] ;  /* 0x0000000a0e0a7981 */ /* 0x000168000c1e1900 */
[----:B------:R0:W5:Y:S01]  /*0560*/  LDG.E R12, desc[UR10][R14.64+0x400] ;  /* 0x0004000a0e0c7981 */ /* 0x000162000c1e1900 */
[----:B------:R-:W-:Y:S01]  /*0570*/  IADD3 R21, P1, PT, R11, UR8, RZ ;  /* 0x000000080b157c10 */ /* 0x000fe2000ff3e0ff */
[----:B------:R-:W-:Y:S01]  /*0580*/  BSSY.RECONVERGENT B2, `(.L_x_1242) ;  /* 0x0000012000027945 */ /* 0x000fe20003800200 */
[----:B------:R-:W-:-:S02]  /*0590*/  IMAD.MOV.U32 R16, RZ, RZ, R6 ;  /* 0x000000ffff107224 */ /* 0x000fc400078e0006 */
[----:B------:R-:W-:Y:S01]  /*05a0*/  IMAD.MOV.U32 R17, RZ, RZ, R9 ;  /* 0x000000ffff117224 */ /* 0x000fe200078e0009 */
[----:B------:R-:W-:Y:S01]  /*05b0*/  LEA.HI.X.SX32 R22, R11, UR9, 0x1, P1 ;  /* 0x000000090b167c11 */ /* 0x000fe200088f0eff */
[----:B------:R-:W-:Y:S01]  /*05c0*/  IMAD.MOV.U32 R13, RZ, RZ, R7 ;  /* 0x000000ffff0d7224 */ /* 0x000fe200078e0007 */
        /* <DEDUP_REMOVED lines=13> */
.L_x_1243:
[----:B------:R-:W-:Y:S05]  /*06a0*/  BSYNC.RECONVERGENT B2 ;  /* 0x0000000000027941 */ /* 0x000fea0003800200 */
.L_x_1242:
[----:B-----5:R-:W-:Y:S01]  /*06b0*/  FSETP.GEU.AND P0, PT, R13, R26, PT ;  /* 0x0000001a0d00720b */ /* 0x020fe20003f0e000 */
[----:B------:R-:W-:Y:S01]  /*06c0*/  BSSY.RECONVERGENT B2, `(.L_x_1244) ;  /* 0x0000012000027945 */ /* 0x000fe20003800200 */
[C---:B------:R-:W-:Y:S01]  /*06d0*/  IADD3 R15, P1, PT, R19.reuse, UR8, RZ ;  /* 0x00000008130f7c10 */ /* 0x040fe2000ff3e0ff */
[----:B------:R-:W-:Y:S02]  /*06e0*/  IMAD.MOV.U32 R6, RZ, RZ, R16 ;  /* 0x000000ffff067224 */ /* 0x000fe400078e0010 */
[----:B------:R-:W-:Y:S01]  /*06f0*/  IMAD.MOV.U32 R9, RZ, RZ, R17 ;  /* 0x000000ffff097224 */ /* 0x000fe200078e0011 */
[----:B------:R-:W-:Y:S01]  /*0700*/  LEA.HI.X.SX32 R14, R19, UR9, 0x1, P1 ;  /* 0x00000009130e7c11 */ /* 0x000fe200088f0eff */
        /* <DEDUP_REMOVED lines=13> */
.L_x_1245:
[----:B------:R-:W-:Y:S05]  /*07e0*/  BSYNC.RECONVERGENT B2 ;  /* 0x0000000000027941 */ /* 0x000fea0003800200 */
.L_x_1244:
[----:B------:R-:W-:Y:S01]  /*07f0*/  FSETP.GEU.AND P0, PT, R7, R10, PT ;  /* 0x0000000a0700720b */ /* 0x000fe20003f0e000 */
[----:B------:R-:W-:Y:S01]  /*0800*/  BSSY.RECONVERGENT B2, `(.L_x_1246) ;  /* 0x0000013000027945 */ /* 0x000fe20003800200 */
[----:B------:R-:W-:Y:S01]  /*0810*/  IADD3 R17, P1, PT, R18, UR8, RZ ;  /* 0x0000000812117c10 */ /* 0x000fe2000ff3e0ff */
[----:B------:R-:W-:Y:S01]  /*0820*/  IMAD.MOV.U32 R14, RZ, RZ, R6 ;  /* 0x000000ffff0e7224 */ /* 0x000fe200078e0006 */
[----:B------:R-:W-:Y:S01]  /*0830*/  IADD3 R21, P2, PT, R20, UR8, RZ ;  /* 0x0000000814157c10 */ /* 0x000fe2000ff5e0ff */
        /* <DEDUP_REMOVED lines=15> */
.L_x_1247:
[----:B------:R-:W-:Y:S05]  /*0930*/  BSYNC.RECONVERGENT B2 ;  /* 0x0000000000027941 */ /* 0x000fea0003800200 */
.L_x_1246:
        /* <DEDUP_REMOVED lines=18> */
.L_x_1249:
[----:B------:R-:W-:Y:S05]  /*0a60*/  BSYNC.RECONVERGENT B2 ;  /* 0x0000000000027941 */ /* 0x000fea0003800200 */
.L_x_1248:
[----:B------:R-:W-:Y:S02]  /*0a70*/  VIADD R8, R8, 0x400 ;  /* 0x0000040008087836 */ /* 0x000fe40000000000 */
[----:B------:R-:W-:Y:S02]  /*0a80*/  VIADD R19, R19, 0x400 ;  /* 0x0000040013137836 */ /* 0x000fe40000000000 */
[----:B------:R-:W-:Y:S01]  /*0a90*/  VIADD R18, R18, 0x400 ;  /* 0x0000040012127836 */ /* 0x000fe20000000000 */
[----:B------:R-:W-:Y:S01]  /*0aa0*/  ISETP.GE.AND P0, PT, R8, R3, PT ;  /* 0x000000030800720c */ /* 0x000fe20003f06270 */
[----:B------:R-:W-:Y:S02]  /*0ab0*/  VIADD R20, R20, 0x400 ;  /* 0x0000040014147836 */ /* 0x000fe40000000000 */
[----:B------:R-:W-:-:S10]  /*0ac0*/  VIADD R11, R11, 0x400 ;  /* 0x000004000b0b7836 */ /* 0x000fd40000000000 */
[----:B------:R-:W-:Y:S05]  /*0ad0*/  @!P0 BRA `(.L_x_1250) ;  /* 0xfffffff800908947 */ /* 0x000fea000383ffff */
.L_x_1236:
[----:B------:R-:W-:Y:S05]  /*0ae0*/  BSYNC.RECONVERGENT B1 ;  /* 0x0000000000017941 */ /* 0x000fea0003800200 */
.L_x_1235:
[----:B------:R-:W-:-:S13]  /*0af0*/  ISETP.GE.AND P0, PT, R3, 0x100, PT ;  /* 0x000001000300780c */ /* 0x000fda0003f06270 */
[----:B------:R-:W-:Y:S05]  /*0b00*/  @!P0 BRA `(.L_x_1251) ;  /* 0x00000010003c8947 */ /* 0x000fea0003800000 */
[----:B------:R-:W1:Y:S01]  /*0b10*/  S2R R13, SR_LANEID ;  /* 0x00000000000d7919 */ /* 0x000e620000000000 */
[----:B------:R-:W-:Y:S01]  /*0b20*/  BSSY.RECONVERGENT B1, `(.L_x_1252) ;  /* 0x0000015000017945 */ /* 0x000fe20003800200 */
[----:B0-----:R-:W-:Y:S01]  /*0b30*/  IMAD.MOV.U32 R5, RZ, RZ, R6 ;  /* 0x000000ffff057224 */ /* 0x001fe200078e0006 */
[----:B-----5:R-:W0:Y:S01]  /*0b40*/  SHFL.DOWN PT, R4, R7, 0x1, 0x1f ;  /* 0x08201f0007047f89 */ /* 0x020e2200000e0000 */
        /* <DEDUP_REMOVED lines=18> */
.L_x_1253:
[----:B------:R-:W-:Y:S05]  /*0c70*/  BSYNC.RECONVERGENT B1 ;  /* 0x0000000000017941 */ /* 0x000fea0003800200 */
.L_x_1252:
        /* <DEDUP_REMOVED lines=21> */
.L_x_1255:
[----:B------:R-:W-:Y:S05]  /*0dd0*/  BSYNC.RECONVERGENT B1 ;  /* 0x0000000000017941 */ /* 0x000fea0003800200 */
.L_x_1254:
        /* <DEDUP_REMOVED lines=21> */
.L_x_1257:
[----:B------:R-:W-:Y:S05]  /*0f30*/  BSYNC.RECONVERGENT B1 ;  /* 0x0000000000017941 */ /* 0x000fea0003800200 */
.L_x_1256:
        /* <DEDUP_REMOVED lines=21> */
.L_x_1259:
[----:B------:R-:W-:Y:S05]  /*1090*/  BSYNC.RECONVERGENT B1 ;  /* 0x0000000000017941 */ /* 0x000fea0003800200 */
.L_x_1258:
        /* <DEDUP_REMOVED lines=22> */
.L_x_1261:
[----:B------:R-:W-:Y:S05]  /*1200*/  BSYNC.RECONVERGENT B1 ;  /* 0x0000000000017941 */ /* 0x000fea0003800200 */
.L_x_1260:
        /* <DEDUP_REMOVED lines=12> */
.L_x_1263:
[----:B------:R-:W-:Y:S05]  /*12d0*/  BSYNC.RECONVERGENT B1 ;  /* 0x0000000000017941 */ /* 0x000fea0003800200 */
.L_x_1262:
        /* <DEDUP_REMOVED lines=31> */
.L_x_1266:
[----:B------:R-:W-:Y:S05]  /*14d0*/  BSYNC.RECONVERGENT B1 ;  /* 0x0000000000017941 */ /* 0x000fea0003800200 */
.L_x_1265:
        /* <DEDUP_REMOVED lines=18> */
.L_x_1268:
[----:B------:R-:W-:Y:S05]  /*1600*/  BSYNC.RECONVERGENT B1 ;  /* 0x0000000000017941 */ /* 0x000fea0003800200 */
.L_x_1267:
        /* <DEDUP_REMOVED lines=18> */
.L_x_1270:
[----:B------:R-:W-:Y:S05]  /*1730*/  BSYNC.RECONVERGENT B1 ;  /* 0x0000000000017941 */ /* 0x000fea0003800200 */
.L_x_1269:
        /* <DEDUP_REMOVED lines=18> */
.L_x_1272:
[----:B------:R-:W-:Y:S05]  /*1860*/  BSYNC.RECONVERGENT B1 ;  /* 0x0000000000017941 */ /* 0x000fea0003800200 */
.L_x_1271:
        /* <DEDUP_REMOVED lines=18> */
.L_x_1274:
[----:B------:R-:W-:Y:S05]  /*1990*/  BSYNC.RECONVERGENT B1 ;  /* 0x0000000000017941 */ /* 0x000fea0003800200 */
.L_x_1273:
        /* <DEDUP_REMOVED lines=18> */
.L_x_1276:
[----:B------:R-:W-:Y:S05]  /*1ac0*/  BSYNC.RECONVERGENT B1 ;  /* 0x0000000000017941 */ /* 0x000fea0003800200 */
.L_x_1275:
        /* <DEDUP_REMOVED lines=19> */
.L_x_1251:
[----:B0-----:R-:W-:Y:S01]  /*1c00*/  LOP3.LUT R4, R2, 0x3e0, RZ, 0xc0, !PT ;  /* 0x000003e002047812 */ /* 0x001fe200078ec0ff */
[----:B------:R-:W-:Y:S01]  /*1c10*/  BSSY.RECONVERGENT B1, `(.L_x_1277) ;  /* 0x000001b000017945 */ /* 0x000fe20003800200 */
[----:B-----5:R-:W-:Y:S02]  /*1c20*/  IMAD.MOV.U32 R5, RZ, RZ, R7 ;  /* 0x000000ffff057224 */ /* 0x020fe400078e0007 */
[----:B------:R-:W-:Y:S02]  /*1c30*/  IMAD.MOV.U32 R13, RZ, RZ, R6 ;  /* 0x000000ffff0d7224 */ /* 0x000fe400078e0006 */
[----:B------:R-:W-:Y:S01]  /*1c40*/  VIADD R8, R4, 0x20 ;  /* 0x0000002004087836 */ /* 0x000fe20000000000 */
[----:B------:R-:W-:Y:S01]  /*1c50*/  LOP3.LUT R4, RZ, R4, RZ, 0x33, !PT ;  /* 0x00000004ff047212 */ /* 0x000fe200078e33ff */
[----:B------:R-:W-:-:S03]  /*1c60*/  IMAD.MOV.U32 R15, RZ, RZ, R9 ;  /* 0x000000ffff0f7224 */ /* 0x000fc600078e0009 */
[----:B------:R-:W-:Y:S01]  /*1c70*/  ISETP.GT.AND P0, PT, R8, R3, PT ;  /* 0x000000030800720c */ /* 0x000fe20003f04270 */
[----:B------:R-:W-:-:S05]  /*1c80*/  IMAD.IADD R4, R3, 0x1, R4 ;  /* 0x0000000103047824 */ /* 0x000fca00078e0204 */
        /* <DEDUP_REMOVED lines=19> */
.L_x_1278:
[----:B------:R-:W-:Y:S05]  /*1dc0*/  BSYNC.RECONVERGENT B1 ;  /* 0x0000000000017941 */ /* 0x000fea0003800200 */
.L_x_1277:
        /* <DEDUP_REMOVED lines=22> */
.L_x_1280:
[----:B------:R-:W-:Y:S05]  /*1f30*/  BSYNC.RECONVERGENT B1 ;  /* 0x0000000000017941 */ /* 0x000fea0003800200 */
.L_x_1279:
        /* <DEDUP_REMOVED lines=22> */
.L_x_1282:
[----:B------:R-:W-:Y:S05]  /*20a0*/  BSYNC.RECONVERGENT B1 ;  /* 0x0000000000017941 */ /* 0x000fea0003800200 */
.L_x_1281:
        /* <DEDUP_REMOVED lines=22> */
.L_x_1284:
[----:B------:R-:W-:Y:S05]  /*2210*/  BSYNC.RECONVERGENT B1 ;  /* 0x0000000000017941 */ /* 0x000fea0003800200 */
.L_x_1283:
        /* <DEDUP_REMOVED lines=23> */
.L_x_1286:
[----:B------:R-:W-:Y:S05]  /*2390*/  BSYNC.RECONVERGENT B1 ;  /* 0x0000000000017941 */ /* 0x000fea0003800200 */
.L_x_1285:
        /* <DEDUP_REMOVED lines=12> */
.L_x_1288:
[----:B------:R-:W-:Y:S05]  /*2460*/  BSYNC.RECONVERGENT B1 ;  /* 0x0000000000017941 */ /* 0x000fea0003800200 */
.L_x_1287:
        /* <DEDUP_REMOVED lines=33> */
.L_x_1290:
[----:B------:R-:W-:Y:S05]  /*2680*/  BSYNC.RECONVERGENT B1 ;  /* 0x0000000000017941 */ /* 0x000fea0003800200 */
.L_x_1289:
        /* <DEDUP_REMOVED lines=26> */
.L_x_1292:
[----:B------:R-:W-:Y:S05]  /*2830*/  BSYNC.RECONVERGENT B1 ;  /* 0x0000000000017941 */ /* 0x000fea0003800200 */
.L_x_1291:
        /* <DEDUP_REMOVED lines=29> */
.L_x_1294:
[----:B------:R-:W-:Y:S05]  /*2a10*/  BSYNC.RECONVERGENT B1 ;  /* 0x0000000000017941 */ /* 0x000fea0003800200 */
.L_x_1293:
        /* <DEDUP_REMOVED lines=26> */
.L_x_1296:
[----:B------:R-:W-:Y:S05]  /*2bc0*/  BSYNC.RECONVERGENT B1 ;  /* 0x0000000000017941 */ /* 0x000fea0003800200 */
.L_x_1295:
        /* <DEDUP_REMOVED lines=26> */
.L_x_1298:
[----:B------:R-:W-:Y:S05]  /*2d70*/  BSYNC.RECONVERGENT B1 ;  /* 0x0000000000017941 */ /* 0x000fea0003800200 */
.L_x_1297:
        /* <DEDUP_REMOVED lines=26> */
.L_x_1300:
[----:B------:R-:W-:Y:S05]  /*2f20*/  BSYNC.RECONVERGENT B1 ;  /* 0x0000000000017941 */ /* 0x000fea0003800200 */
.L_x_1299:
[----:B------:R-:W-:Y:S02]  /*2f30*/  IMAD.MOV.U32 R6, RZ, RZ, R3 ;  /* 0x000000ffff067224 */ /* 0x000fe400078e0003 */
[----:B------:R-:W-:Y:S02]  /*2f40*/  IMAD.MOV.U32 R5, RZ, RZ, R7 ;  /* 0x000000ffff057224 */ /* 0x000fe400078e0007 */
[----:B------:R-:W-:Y:S01]  /*2f50*/  IMAD.MOV.U32 R4, RZ, RZ, R8 ;  /* 0x000000ffff047224 */ /* 0x000fe200078e0008 */
[----:B------:R-:W-:Y:S06]  /*2f60*/  @!P6 BRA `(.L_x_1264) ;  /* 0x000000280048e947 */ /* 0x000fec0003800000 */
        /* <DEDUP_REMOVED lines=23> */
.L_x_1232:
        /* <DEDUP_REMOVED lines=10> */
[----:B------:R-:W4:Y:S01]  /*3180*/  LDG.E R8, desc[UR10][R4.64+0xc00] ;  /* 0x000c000a04087981 */ /* 0x000f22000c1e1900 */
[C---:B------:R-:W-:Y:S01]  /*3190*/  VIADD R13, R2.reuse, 0x100 ;  /* 0x00000100020d7836 */ /* 0x040fe20000000000 */
[----:B------:R-:W-:Y:S01]  /*31a0*/  IADD3 R11, P3, PT, R11, UR14, RZ ;  /* 0x0000000e0b0b7c10 */ /* 0x000fe2000ff7e0ff */
[----:B------:R-:W-:Y:S01]  /*31b0*/  UMOV UR4, URZ ;  /* 0x000000ff00047c82 */ /* 0x000fe20008000000 */
[----:B------:R-:W-:Y:S01]  /*31c0*/  BSSY.RECONVERGENT B1, `(.L_x_1301) ;  /* 0x0000013000017945 */ /* 0x000fe20003800200 */
[----:B------:R0:W5:Y:S02]  /*31d0*/  LDG.E R9, desc[UR10][R4.64+0x1000] ;  /* 0x0010000a04097981 */ /* 0x000164000c1e1900 */
[----:B0-----:R-:W-:-:S02]  /*31e0*/  LOP3.LUT R4, R2, 0x400, RZ, 0xfc, !PT ;  /* 0x0000040002047812 */ /* 0x001fc400078efcff */
[----:B--2---:R-:W-:-:S04]  /*31f0*/  FSETP.GEU.AND P0, PT, R6, R3, PT ;  /* 0x000000030600720b */ /* 0x004fc80003f0e000 */
[----:B------:R-:W-:Y:S01]  /*3200*/  FSEL R6, R6, R3, !P0 ;  /* 0x0000000306067208 */ /* 0x000fe20004000000 */
[----:B------:R-:W-:-:S03]  /*3210*/  VIADD R3, R2, 0x200 ;  /* 0x0000020002037836 */ /* 0x000fc60000000000 */
[----:B---3--:R-:W-:-:S04]  /*3220*/  FSETP.GEU.AND P1, PT, R7, R6, PT ;  /* 0x000000060700720b */ /* 0x008fc80003f2e000 */
[----:B------:R-:W-:Y:S02]  /*3230*/  FSEL R7, R7, R6, !P1 ;  /* 0x0000000607077208 */ /* 0x000fe40004800000 */
[----:B------:R-:W-:Y:S02]  /*3240*/  IADD3.X R6, PT, PT, R12, UR15, RZ, P3, !PT ;  /* 0x0000000f0c067c10 */ /* 0x000fe40009ffe4ff */
[----:B----4-:R-:W-:Y:S01]  /*3250*/  FSETP.GEU.AND P2, PT, R7, R8, PT ;  /* 0x000000080700720b */ /* 0x010fe20003f4e000 */
[----:B------:R-:W-:-:S04]  /*3260*/  IMAD.MOV.U32 R12, RZ, RZ, R7 ;  /* 0x000000ffff0c7224 */ /* 0x000fc800078e0007 */
[----:B------:R-:W-:-:S05]  /*3270*/  @P1 SEL R3, R13, R2, !P0 ;  /* 0x000000020d031207 */ /* 0x000fca0004000000 */
[----:B------:R-:W-:-:S03]  /*3280*/  IMAD.MOV.U32 R5, RZ, RZ, R3 ;  /* 0x000000ffff057224 */ /* 0x000fc600078e0003 */
[----:B------:R-:W-:Y:S05]  /*3290*/  @!P2 BRA `(.L_x_1302) ;  /* 0x000000000014a947 */ /* 0x000fea0003800000 */
[----:B------:R-:W-:Y:S01]  /*32a0*/  FSETP.GEU.AND P0, PT, R8, R7, PT ;  /* 0x000000070800720b */ /* 0x000fe20003f0e000 */
[----:B------:R-:W-:Y:S02]  /*32b0*/  IMAD.MOV.U32 R12, RZ, RZ, R8 ;  /* 0x000000ffff0c7224 */ /* 0x000fe400078e0008 */
[----:B------:R-:W-:-:S10]  /*32c0*/  VIADD R5, R2, 0x300 ;  /* 0x0000030002057836 */ /* 0x000fd40000000000 */
[----:B------:R-:W-:Y:S02]  /*32d0*/  @P0 IMAD.MOV.U32 R12, RZ, RZ, R7 ;  /* 0x000000ffff0c0224 */ /* 0x000fe400078e0007 */
[----:B------:R-:W-:-:S07]  /*32e0*/  @P0 IMAD.MOV.U32 R5, RZ, RZ, R3 ;  /* 0x000000ffff050224 */ /* 0x000fce00078e0003 */
.L_x_1302:
[----:B------:R-:W-:Y:S05]  /*32f0*/  BSYNC.RECONVERGENT B1 ;  /* 0x0000000000017941 */ /* 0x000fea0003800200 */
.L_x_1301:
[----:B-----5:R-:W-:Y:S01]  /*3300*/  FSETP.GEU.AND P0, PT, R12, R9, PT ;  /* 0x000000090c00720b */ /* 0x020fe20003f0e000 */
[----:B------:R-:W-:Y:S01]  /*3310*/  BSSY.RECONVERGENT B1, `(.L_x_1303) ;  /* 0x0000014000017945 */ /* 0x000fe20003800200 */
[-C--:B------:R-:W-:Y:S01]  /*3320*/  IADD3 R13, P3, PT, R5, R11.reuse, RZ ;  /* 0x0000000b050d7210 */ /* 0x080fe20007f7e0ff */
[----:B------:R-:W-:Y:S01]  /*3330*/  IMAD.MOV.U32 R3, RZ, RZ, R12 ;  /* 0x000000ffff037224 */ /* 0x000fe200078e000c */
[----:B------:R-:W-:Y:S02]  /*3340*/  IADD3 R8, P1, PT, R4, R11, RZ ;  /* 0x0000000b04087210 */ /* 0x000fe40007f3e0ff */
[----:B------:R-:W-:Y:S02]  /*3350*/  IADD3.X R14, PT, PT, R6, UR4, RZ, P3, !PT ;  /* 0x00000004060e7c10 */ /* 0x000fe40009ffe4ff */
[----:B------:R-:W-:Y:S01]  /*3360*/  ISETP.LE.AND P2, PT, R10, UR6, PT ;  /* 0x000000060a007c0c */ /* 0x000fe2000bf43270 */
[----:B------:R-:W-:Y:S02]  /*3370*/  IMAD.X R11, RZ, RZ, R6, P1 ;  /* 0x000000ffff0b7224 */ /* 0x000fe400008e0606 */
[----:B------:R-:W-:-:S02]  /*3380*/  IMAD.MOV.U32 R6, RZ, RZ, R13 ;  /* 0x000000ffff067224 */ /* 0x000fc400078e000d */
[----:B------:R-:W-:Y:S01]  /*3390*/  IMAD.MOV.U32 R7, RZ, RZ, R14 ;  /* 0x000000ffff077224 */ /* 0x000fe200078e000e */
[----:B------:R-:W-:Y:S07]  /*33a0*/  @!P0 BRA `(.L_x_1304) ;  /* 0x0000000000288947 */ /* 0x000fee0003800000 */
        /* <DEDUP_REMOVED lines=10> */
.L_x_1304:
[----:B------:R-:W-:Y:S05]  /*3450*/  BSYNC.RECONVERGENT B1 ;  /* 0x0000000000017941 */ /* 0x000fea0003800200 */
.L_x_1303:
        /* <DEDUP_REMOVED lines=19> */
.L_x_1307:
[----:B------:R-:W-:Y:S05]  /*3590*/  BSYNC.RECONVERGENT B1 ;  /* 0x0000000000017941 */ /* 0x000fea0003800200 */
.L_x_1306:
[----:B------:R-:W1:Y:S08]  /*35a0*/  S2UR UR5, SR_CgaCtaId ;  /* 0x00000000000579c3 */ /* 0x000e700000008800 */
[----:B------:R-:W-:Y:S06]  /*35b0*/  BAR.SYNC.DEFER_BLOCKING 0x0 ;  /* 0x0000000000007b1d */ /* 0x000fec0000010000 */
[----:B------:R-:W-:Y:S01]  /*35c0*/  UMOV UR4, 0x400 ;  /* 0x0000040000047882 */ /* 0x000fe20000000000 */
[----:B------:R-:W2:Y:S01]  /*35d0*/  LDCU UR7, c[0x0][0x398] ;  /* 0x00007300ff0777ac */ /* 0x000ea20008000800 */
[----:B------:R-:W3:Y:S01]  /*35e0*/  LDCU.128 UR12, c[0x0][0x380] ;  /* 0x00007000ff0c77ac */ /* 0x000ee20008000c00 */
[----:B-1----:R-:W-:-:S06]  /*35f0*/  ULEA UR4, UR5, UR4, 0x18 ;  /* 0x0000000405047291 */ /* 0x002fcc000f8ec0ff */
[----:B0-----:R-:W-:-:S05]  /*3600*/  IMAD.U32 R8, RZ, RZ, UR4 ;  /* 0x00000004ff087e24 */ /* 0x001fca000f8e00ff */
[----:B------:R-:W0:Y:S02]  /*3610*/  LDS R11, [R8+0x98] ;  /* 0x00009800080b7984 */ /* 0x000e240000000800 */
[----:B0-----:R-:W-:-:S05]  /*3620*/  VIADD R9, R11, 0x500 ;  /* 0x000005000b097836 */ /* 0x001fca0000000000 */
[----:B------:R-:W-:-:S13]  /*3630*/  ISETP.GT.AND P0, PT, R9, R10, PT ;  /* 0x0000000a0900720c */ /* 0x000fda0003f04270 */
[----:B--23--:R-:W-:Y:S05]  /*3640*/  @P0 BRA `(.L_x_1308) ;  /* 0x0000000800080947 */ /* 0x00cfea0003800000 */
[----:B------:R-:W-:Y:S01]  /*3650*/  BSSY.RECONVERGENT B1, `(.L_x_1308) ;  /* 0x0000081000017945 */ /* 0x000fe20003800200 */
.L_x_1321:
[----:B------:R-:W-:-:S04]  /*3660*/  IADD3 R13, P0, PT, R2, R11, RZ ;  /* 0x0000000b020d7210 */ /* 0x000fc80007f1e0ff */
[----:B------:R-:W-:Y:S02]  /*3670*/  LEA.HI.X.SX32 R12, R11, RZ, 0x1, P0 ;  /* 0x000000ff0b0c7211 */ /* 0x000fe400000f0eff */
[----:B------:R-:W-:-:S04]  /*3680*/  LEA R14, P0, R13, UR12, 0x2 ;  /* 0x0000000c0d0e7c11 */ /* 0x000fc8000f8010ff */
[----:B------:R-:W-:-:S05]  /*3690*/  LEA.HI.X R15, R13, UR13, R12, 0x2, P0 ;  /* 0x0000000d0d0f7c11 */ /* 0x000fca00080f140c */
[----:B------:R-:W2:Y:S04]  /*36a0*/  LDG.E R20, desc[UR10][R14.64] ;  /* 0x0000000a0e147981 */ /* 0x000ea8000c1e1900 */
[----:B------:R0:W5:Y:S04]  /*36b0*/  LDG.E R21, desc[UR10][R14.64+0x400] ;  /* 0x0004000a0e157981 */ /* 0x000168000c1e1900 */
[----:B------:R0:W5:Y:S04]  /*36c0*/  LDG.E R11, desc[UR10][R14.64+0x800] ;  /* 0x0008000a0e0b7981 */ /* 0x000168000c1e1900 */
[----:B------:R0:W5:Y:S04]  /*36d0*/  LDG.E R9, desc[UR10][R14.64+0xc00] ;  /* 0x000c000a0e097981 */ /* 0x000168000c1e1900 */
[----:B------:R0:W5:Y:S01]  /*36e0*/  LDG.E R10, desc[UR10][R14.64+0x1000] ;  /* 0x0010000a0e0a7981 */ /* 0x000162000c1e1900 */
[----:B------:R-:W-:Y:S01]  /*36f0*/  IADD3 R13, P1, PT, R13, UR14, RZ ;  /* 0x0000000e0d0d7c10 */ /* 0x000fe2000ff3e0ff */
[----:B------:R-:W-:Y:S01]  /*3700*/  BSSY.RECONVERGENT B2, `(.L_x_1309) ;  /* 0x0000012000027945 */ /* 0x000fe20003800200 */
[----:B------:R-:W-:-:S02]  /*3710*/  IMAD.MOV.U32 R16, RZ, RZ, R3 ;  /* 0x000000ffff107224 */ /* 0x000fc400078e0003 */
[----:B------:R-:W-:Y:S01]  /*3720*/  IMAD.MOV.U32 R18, RZ, RZ, R6 ;  /* 0x000000ffff127224 */ /* 0x000fe200078e0006 */
[----:B------:R-:W-:Y:S01]  /*3730*/  IADD3.X R12, PT, PT, R12, UR15, RZ, P1, !PT ;  /* 0x0000000f0c0c7c10 */ /* 0x000fe20008ffe4ff */
        /* <DEDUP_REMOVED lines=14> */
.L_x_1310:
[----:B------:R-:W-:Y:S05]  /*3820*/  BSYNC.RECONVERGENT B2 ;  /* 0x0000000000027941 */ /* 0x000fea0003800200 */
.L_x_1309:
        /* <DEDUP_REMOVED lines=19> */
.L_x_1312:
[----:B------:R-:W-:Y:S05]  /*3960*/  BSYNC.RECONVERGENT B2 ;  /* 0x0000000000027941 */ /* 0x000fea0003800200 */
.L_x_1311:
        /* <DEDUP_REMOVED lines=19> */
.L_x_1314:
[----:B------:R-:W-:Y:S05]  /*3aa0*/  BSYNC.RECONVERGENT B2 ;  /* 0x0000000000027941 */ /* 0x000fea0003800200 */
.L_x_1313:
        /* <DEDUP_REMOVED lines=19> */
.L_x_1316:
[----:B------:R-:W-:Y:S05]  /*3be0*/  BSYNC.RECONVERGENT B2 ;  /* 0x0000000000027941 */ /* 0x000fea0003800200 */
.L_x_1315:
        /* <DEDUP_REMOVED lines=19> */
.L_x_1318:
[----:B------:R-:W-:Y:S05]  /*3d20*/  BSYNC.RECONVERGENT B2 ;  /* 0x0000000000027941 */ /* 0x000fea0003800200 */
.L_x_1317:
[----:B------:R-:W-:Y:S01]  /*3d30*/  BAR.SYNC.DEFER_BLOCKING 0x0 ;  /* 0x0000000000007b1d */ /* 0x000fe20000010000 */
[----:B------:R-:W-:-:S05]  /*3d40*/  ISETP.NE.AND P0, PT, R2, RZ, PT ;  /* 0x000000ff0200720c */ /* 0x000fca0003f05270 */
[----:B------:R-:W-:Y:S08]  /*3d50*/  BSSY.RECONVERGENT B2, `(.L_x_1319) ;  /* 0x000000a000027945 */ /* 0x000ff00003800200 */
[----:B------:R-:W-:Y:S05]  /*3d60*/  @P0 BRA `(.L_x_1320) ;  /* 0x0000000000200947 */ /* 0x000fea0003800000 */
[----:B------:R-:W-:-:S05]  /*3d70*/  IMAD.MOV.U32 R11, RZ, RZ, 0x500 ;  /* 0x00000500ff0b7424 */ /* 0x000fca00078e00ff */
[----:B------:R-:W2:Y:S01]  /*3d80*/  ATOMG.E.ADD.STRONG.GPU PT, R8, desc[UR10][R4.64], R11 ;  /* 0x8000000b040879a8 */ /* 0x000ea200081ef10a */
[----:B------:R-:W0:Y:S01]  /*3d90*/  S2UR UR5, SR_CgaCtaId ;  /* 0x00000000000579c3 */ /* 0x000e220000008800 */
[----:B------:R-:W-:Y:S02]  /*3da0*/  UMOV UR4, 0x400 ;  /* 0x0000040000047882 */ /* 0x000fe40000000000 */
[----:B0-----:R-:W-:Y:S01]  /*3db0*/  ULEA UR4, UR5, UR4, 0x18 ;  /* 0x0000000405047291 */ /* 0x001fe2000f8ec0ff */
[----:B--2---:R-:W-:-:S05]  /*3dc0*/  VIADD R9, R8, UR6 ;  /* 0x0000000608097c36 */ /* 0x004fca0008000000 */
[----:B------:R-:W-:-:S05]  /*3dd0*/  IMAD.U32 R8, RZ, RZ, UR4 ;  /* 0x00000004ff087e24 */ /* 0x000fca000f8e00ff */
[----:B------:R0:W-:Y:S02]  /*3de0*/  STS [R8+0x98], R9 ;  /* 0x0000980908007388 */ /* 0x0001e40000000800 */
.L_x_1320:
[----:B------:R-:W-:Y:S05]  /*3df0*/  BSYNC.RECONVERGENT B2 ;  /* 0x0000000000027941 */ /* 0x000fea0003800200 */
.L_x_1319:
[----:B------:R-:W-:Y:S01]  /*3e00*/  BAR.SYNC.DEFER_BLOCKING 0x0 ;  /* 0x0000000000007b1d */ /* 0x000fe20000010000 */
[----:B------:R-:W-:-:S05]  /*3e10*/  IMAD.U32 R10, RZ, RZ, UR7 ;  /* 0x00000007ff0a7e24 */ /* 0x000fca000f8e00ff */
[----:B------:R-:W0:Y:S02]  /*3e20*/  LDS R11, [R8+0x98] ;  /* 0x00009800080b7984 */ /* 0x000e240000000800 */
[----:B0-----:R-:W-:-:S05]  /*3e30*/  VIADD R9, R11, 0x500 ;  /* 0x000005000b097836 */ /* 0x001fca0000000000 */
[----:B------:R-:W-:-:S13]  /*3e40*/  ISETP.GT.AND P0, PT, R9, R10, PT ;  /* 0x0000000a0900720c */ /* 0x000fda0003f04270 */
[----:B------:R-:W-:Y:S05]  /*3e50*/  @!P0 BRA `(.L_x_1321) ;  /* 0xfffffff800008947 */ /* 0x000fea000383ffff */
[----:B------:R-:W-:Y:S05]  /*3e60*/  BSYNC.RECONVERGENT B1 ;  /* 0x0000000000017941 */ /* 0x000fea0003800200 */
.L_x_1308:
        /* <DEDUP_REMOVED lines=15> */
[----:B------:R-:W2:Y:S01]  /*3f60*/  LDC.64 R4, c[0x0][0x380] ;  /* 0x0000e000ff047b82 */ /* 0x000ea20000000a00 */
[----:B------:R-:W-:Y:S01]  /*3f70*/  LEA.HI R8, R16, 0x1, RZ, 0x18 ;  /* 0x0000000110087811 */ /* 0x000fe200078fc0ff */
[----:B------:R-:W-:-:S03]  /*3f80*/  IMAD.IADD R15, R2, 0x1, R11 ;  /* 0x00000001020f7824 */ /* 0x000fc600078e020b */
[----:B------:R-:W-:Y:S01]  /*3f90*/  LOP3.LUT R10, R8, 0x3, RZ, 0xc0, !PT ;  /* 0x00000003080a7812 */ /* 0x000fe200078ec0ff */
[----:B------:R-:W-:-:S04]  /*3fa0*/  IMAD.MOV.U32 R8, RZ, RZ, R2 ;  /* 0x000000ffff087224 */ /* 0x000fc800078e0002 */
[----:B------:R-:W-:-:S07]  /*3fb0*/  IMAD.MOV R10, RZ, RZ, -R10 ;  /* 0x000000ffff0a7224 */ /* 0x000fce00078e0a0a */
.L_x_1327:
[----:B--2---:R-:W-:-:S05]  /*3fc0*/  IMAD.WIDE R12, R15, 0x4, R4 ;  /* 0x000000040f0c7825 */ /* 0x004fca00078e0204 */
[----:B------:R-:W2:Y:S01]  /*3fd0*/  LDG.E R20, desc[UR10][R12.64] ;  /* 0x0000000a0c147981 */ /* 0x000ea2000c1e1900 */
[----:B------:R-:W-:Y:S01]  /*3fe0*/  VIADD R10, R10, 0x1 ;  /* 0x000000010a0a7836 */ /* 0x000fe20000000000 */
[C---:B-1----:R-:W-:Y:S01]  /*3ff0*/  IADD3 R18, P1, PT, R15.reuse, UR4, RZ ;  /* 0x000000040f127c10 */ /* 0x042fe2000ff3e0ff */
[----:B------:R-:W-:Y:S03]  /*4000*/  BSSY.RECONVERGENT B3, `(.L_x_1325) ;  /* 0x0000013000037945 */ /* 0x000fe60003800200 */
[----:B------:R-:W-:Y:S02]  /*4010*/  ISETP.NE.AND P2, PT, R10, RZ, PT ;  /* 0x000000ff0a00720c */ /* 0x000fe40003f45270 */
[----:B------:R-:W-:Y:S02]  /*4020*/  LEA.HI.X.SX32 R17, R15, UR5, 0x1, P1 ;  /* 0x000000050f117c11 */ /* 0x000fe400088f0eff */
        /* <DEDUP_REMOVED lines=16> */
.L_x_1326:
[----:B0-----:R-:W-:Y:S05]  /*4130*/  BSYNC.RECONVERGENT B3 ;  /* 0x0000000000037941 */ /* 0x001fea0003800200 */
.L_x_1325:
[----:B------:R-:W-:Y:S02]  /*4140*/  VIADD R8, R8, 0x100 ;  /* 0x0000010008087836 */ /* 0x000fe40000000000 */
[----:B------:R-:W-:Y:S01]  /*4150*/  VIADD R15, R15, 0x100 ;  /* 0x000001000f0f7836 */ /* 0x000fe20000000000 */
[----:B------:R-:W-:Y:S06]  /*4160*/  @P2 BRA `(.L_x_1327) ;  /* 0xfffffffc00942947 */ /* 0x000fec000383ffff */
.L_x_1324:
[----:B01----:R-:W-:Y:S05]  /*4170*/  BSYNC.RECONVERGENT B2 ;  /* 0x0000000000027941 */ /* 0x003fea0003800200 */
.L_x_1323:
        /* <DEDUP_REMOVED lines=9> */
.L_x_1336:
[----:B------:R-:W-:-:S05]  /*4210*/  IMAD.WIDE R14, R11, 0x4, R4 ;  /* 0x000000040b0e7825 */ /* 0x000fca00078e0204 */
[----:B------:R-:W2:Y:S04]  /*4220*/  LDG.E R24, desc[UR10][R14.64+-0x800] ;  /* 0xfff8000a0e187981 */ /* 0x000ea8000c1e1900 */
[----:B------:R0:W5:Y:S04]  /*4230*/  LDG.E R26, desc[UR10][R14.64+-0x400] ;  /* 0xfffc000a0e1a7981 */ /* 0x000168000c1e1900 */
        /* <DEDUP_REMOVED lines=21> */
.L_x_1329:
[----:B------:R-:W-:Y:S05]  /*4390*/  BSYNC.RECONVERGENT B2 ;  /* 0x0000000000027941 */ /* 0x000fea0003800200 */
.L_x_1328:
        /* <DEDUP_REMOVED lines=19> */
.L_x_1331:
[----:B------:R-:W-:Y:S05]  /*44d0*/  BSYNC.RECONVERGENT B2 ;  /* 0x0000000000027941 */ /* 0x000fea0003800200 */
.L_x_1330:
[----:B------:R-:W-:Y:S01]  /*44e0*/  FSETP.GEU.AND P0, PT, R3, R10, PT ;  /* 0x0000000a0300720b */ /* 0x000fe20003f0e000 */
[----:B------:R-:W-:Y:S01]  /*44f0*/  BSSY.RECONVERGENT B2, `(.L_x_1332) ;  /* 0x0000013000027945 */ /* 0x000fe20003800200 */
[C---:B------:R-:W-:Y:S01]  /*4500*/  IADD3 R17, P1, PT, R19.reuse, UR6, RZ ;  /* 0x0000000613117c10 */ /* 0x040fe2000ff3e0ff */
        /* <DEDUP_REMOVED lines=17> */
.L_x_1333:
[----:B------:R-:W-:Y:S05]  /*4620*/  BSYNC.RECONVERGENT B2 ;  /* 0x0000000000027941 */ /* 0x000fea0003800200 */
.L_x_1332:
        /* <DEDUP_REMOVED lines=18> */
.L_x_1335:
[----:B------:R-:W-:Y:S05]  /*4750*/  BSYNC.RECONVERGENT B2 ;  /* 0x0000000000027941 */ /* 0x000fea0003800200 */
.L_x_1334:
[----:B------:R-:W-:Y:S02]  /*4760*/  VIADD R8, R8, 0x400 ;  /* 0x0000040008087836 */ /* 0x000fe40000000000 */
[----:B------:R-:W-:Y:S02]  /*4770*/  VIADD R20, R20, 0x400 ;  /* 0x0000040014147836 */ /* 0x000fe40000000000 */
[----:B------:R-:W-:Y:S01]  /*4780*/  VIADD R19, R19, 0x400 ;  /* 0x0000040013137836 */ /* 0x000fe20000000000 */
[----:B------:R-:W-:Y:S01]  /*4790*/  ISETP.GE.AND P0, PT, R8, R9, PT ;  /* 0x000000090800720c */ /* 0x000fe20003f06270 */
[----:B------:R-:W-:Y:S02]  /*47a0*/  VIADD R18, R18, 0x400 ;  /* 0x0000040012127836 */ /* 0x000fe40000000000 */
[----:B------:R-:W-:-:S10]  /*47b0*/  VIADD R11, R11, 0x400 ;  /* 0x000004000b0b7836 */ /* 0x000fd40000000000 */
[----:B------:R-:W-:Y:S05]  /*47c0*/  @!P0 BRA `(.L_x_1336) ;  /* 0xfffffff800908947 */ /* 0x000fea000383ffff */
.L_x_1322:
[----:B01----:R-:W-:Y:S05]  /*47d0*/  BSYNC.RECONVERGENT B1 ;  /* 0x0000000000017941 */ /* 0x003fea0003800200 */
.L_x_1305:
        /* <DEDUP_REMOVED lines=22> */
.L_x_1338:
[----:B------:R-:W-:Y:S05]  /*4940*/  BSYNC.RECONVERGENT B1 ;  /* 0x0000000000017941 */ /* 0x000fea0003800200 */
.L_x_1337:
        /* <DEDUP_REMOVED lines=21> */
.L_x_1340:
[----:B------:R-:W-:Y:S05]  /*4aa0*/  BSYNC.RECONVERGENT B1 ;  /* 0x0000000000017941 */ /* 0x000fea0003800200 */
.L_x_1339:
        /* <DEDUP_REMOVED lines=21> */
.L_x_1342:
[----:B------:R-:W-:Y:S05]  /*4c00*/  BSYNC.RECONVERGENT B1 ;  /* 0x0000000000017941 */ /* 0x000fea0003800200 */
.L_x_1341:
        /* <DEDUP_REMOVED lines=21> */
.L_x_1344:
[----:B------:R-:W-:Y:S05]  /*4d60*/  BSYNC.RECONVERGENT B1 ;  /* 0x0000000000017941 */ /* 0x000fea0003800200 */
.L_x_1343:
        /* <DEDUP_REMOVED lines=22> */
.L_x_1346:
[----:B------:R-:W-:Y:S05]  /*4ed0*/  BSYNC.RECONVERGENT B1 ;  /* 0x0000000000017941 */ /* 0x000fea0003800200 */
.L_x_1345:
        /* <DEDUP_REMOVED lines=12> */
.L_x_1348:
[----:B------:R-:W-:Y:S05]  /*4fa0*/  BSYNC.RECONVERGENT B1 ;  /* 0x0000000000017941 */ /* 0x000fea0003800200 */
.L_x_1347:
[----:B------:R-:W-:Y:S01]  /*4fb0*/  BAR.SYNC.DEFER_BLOCKING 0x0 ;  /* 0x0000000000007b1d */ /* 0x000fe20000010000 */
[----:B------:R-:W-:-:S13]  /*4fc0*/  ISETP.NE.AND P2, PT, R2, RZ, PT ;  /* 0x000000ff0200720c */ /* 0x000fda0003f45270 */
[----:B------:R-:W-:Y:S05]  /*4fd0*/  @P2 BRA `(.L_x_1264) ;  /* 0x00000008002c2947 */ /* 0x000fea0003800000 */
[----:B------:R-:W1:Y:S01]  /*4fe0*/  S2R R2, SR_CgaCtaId ;  /* 0x0000000000027919 */ /* 0x000e620000008800 */
[----:B------:R-:W-:Y:S01]  /*4ff0*/  MOV R7, 0x400 ;  /* 0x0000040000077802 */ /* 0x000fe20000000f00 */
[----:B------:R-:W-:Y:S01]  /*5000*/  BSSY.RECONVERGENT B1, `(.L_x_1349) ;  /* 0x0000019000017945 */ /* 0x000fe20003800200 */
[----:B------:R-:W-:Y:S02]  /*5010*/  IMAD.MOV.U32 R12, RZ, RZ, R6 ;  /* 0x000000ffff0c7224 */ /* 0x000fe400078e0006 */
[----:B------:R-:W-:Y:S02]  /*5020*/  IMAD.MOV.U32 R10, RZ, RZ, R5 ;  /* 0x000000ffff0a7224 */ /* 0x000fe400078e0005 */
[----:B------:R-:W-:Y:S01]  /*5030*/  IMAD.MOV.U32 R14, RZ, RZ, R4 ;  /* 0x000000ffff0e7224 */ /* 0x000fe200078e0004 */
[----:B-1----:R-:W-:-:S05]  /*5040*/  LEA R7, R2, R7, 0x18 ;  /* 0x0000000702077211 */ /* 0x002fca00078ec0ff */
[----:B------:R-:W1:Y:S04]  /*5050*/  LDS R13, [R7+0x18] ;  /* 0x00001800070d7984 */ /* 0x000e680000000800 */
[----:B------:R2:W3:Y:S04]  /*5060*/  LDS R15, [R7+0x28] ;  /* 0x00002800070f7984 */ /* 0x0004e80000000800 */
[----:B------:R2:W4:Y:S04]  /*5070*/  LDS R17, [R7+0x38] ;  /* 0x0000380007117984 */ /* 0x0005280000000800 */
[----:B0-----:R2:W0:Y:S04]  /*5080*/  LDS R9, [R7+0x48] ;  /* 0x0000480007097984 */ /* 0x0014280000000800 */
[----:B------:R2:W0:Y:S04]  /*5090*/  LDS R8, [R7+0x58] ;  /* 0x0000580007087984 */ /* 0x0004280000000800 */
[----:B------:R2:W0:Y:S04]  /*50a0*/  LDS R3, [R7+0x68] ;  /* 0x0000680007037984 */ /* 0x0004280000000800 */
[----:B------:R2:W0:Y:S01]  /*50b0*/  LDS R2, [R7+0x78] ;  /* 0x0000780007027984 */ /* 0x0004220000000800 */
[----:B-1----:R-:W-:-:S13]  /*50c0*/  FSETP.GEU.AND P0, PT, R6, R13, PT ;  /* 0x0000000d0600720b */ /* 0x002fda0003f0e000 */
[----:B--234-:R-:W-:Y:S05]  /*50d0*/  @!P0 BRA `(.L_x_1350) ;  /* 0x00000000002c8947 */ /* 0x01cfea0003800000 */
[----:B------:R-:W1:Y:S01]  /*50e0*/  LDS.64 R10, [R7+0x20] ;  /* 0x00002000070a7984 */ /* 0x000e620000000a00 */
[----:B------:R-:W-:Y:S01]  /*50f0*/  FSETP.GEU.AND P3, PT, R13, R6, PT ;  /* 0x000000060d00720b */ /* 0x000fe20003f6e000 */
[----:B------:R-:W-:-:S12]  /*5100*/  IMAD.MOV.U32 R12, RZ, RZ, R13 ;  /* 0x000000ffff0c7224 */ /* 0x000fd800078e000d */
[CC--:B-1----:R-:W-:Y:S01]  /*5110*/  @P3 ISETP.GE.U32.AND P0, PT, R5.reuse, R10.reuse, PT ;  /* 0x0000000a0500320c */ /* 0x0c2fe20003f06070 */
[----:B------:R-:W-:Y:S01]  /*5120*/  IMAD.MOV.U32 R14, RZ, RZ, R11 ;  /* 0x000000ffff0e7224 */ /* 0x000fe200078e000b */
[CC--:B------:R-:W-:Y:S02]  /*5130*/  @P3 ISETP.LT.U32.AND P1, PT, R5.reuse, R10.reuse, PT ;  /* 0x0000000a0500320c */ /* 0x0c0fe40003f21070 */
[CC--:B------:R-:W-:Y:S02]  /*5140*/  @P3 ISETP.GE.AND.EX P0, PT, R4.reuse, R11.reuse, PT, P0 ;  /* 0x0000000b0400320c */ /* 0x0c0fe40003f06300 */
[----:B------:R-:W-:Y:S02]  /*5150*/  @P3 ISETP.LT.AND.EX P1, PT, R4, R11, PT, P1 ;  /* 0x0000000b0400320c */ /* 0x000fe40003f21310 */
[----:B------:R-:W-:Y:S02]  /*5160*/  @P3 FSEL R12, R6, R13, !P0 ;  /* 0x0000000d060c3208 */ /* 0x000fe40004000000 */
[----:B------:R-:W-:-:S02]  /*5170*/  @P3 SEL R10, R5, R10, P1 ;  /* 0x0000000a050a3207 */ /* 0x000fc40000800000 */
[----:B------:R-:W-:-:S07]  /*5180*/  @P3 SEL R14, R4, R11, P1 ;  /* 0x0000000b040e3207 */ /* 0x000fce0000800000 */
.L_x_1350:
[----:B------:R-:W-:Y:S05]  /*5190*/  BSYNC.RECONVERGENT B1 ;  /* 0x0000000000017941 */ /* 0x000fea0003800200 */
.L_x_1349:
[----:B------:R-:W-:Y:S01]  /*51a0*/  FSETP.GEU.AND P0, PT, R12, R15, PT ;  /* 0x0000000f0c00720b */ /* 0x000fe20003f0e000 */
[----:B------:R-:W-:Y:S01]  /*51b0*/  BSSY.RECONVERGENT B1, `(.L_x_1351) ;  /* 0x0000010000017945 */ /* 0x000fe20003800200 */
[----:B------:R-:W-:Y:S02]  /*51c0*/  IMAD.MOV.U32 R6, RZ, RZ, R12 ;  /* 0x000000ffff067224 */ /* 0x000fe400078e000c */
[----:B------:R-:W-:Y:S02]  /*51d0*/  IMAD.MOV.U32 R11, RZ, RZ, R10 ;  /* 0x000000ffff0b7224 */ /* 0x000fe400078e000a */
[----:B------:R-:W-:-:S07]  /*51e0*/  IMAD.MOV.U32 R5, RZ, RZ, R14 ;  /* 0x000000ffff057224 */ /* 0x000fce00078e000e */
[----:B------:R-:W-:Y:S05]  /*51f0*/  @!P0 BRA `(.L_x_1352) ;  /* 0x00000000002c8947 */ /* 0x000fea0003800000 */
[----:B------:R-:W1:Y:S01]  /*5200*/  LDS.64 R4, [R7+0x30] ;  /* 0x0000300007047984 */ /* 0x000e620000000a00 */
[----:B------:R-:W-:Y:S01]  /*5210*/  FSETP.GEU.AND P3, PT, R15, R12, PT ;  /* 0x0000000c0f00720b */ /* 0x000fe20003f6e000 */
[----:B------:R-:W-:-:S12]  /*5220*/  IMAD.MOV.U32 R6, RZ, RZ, R15 ;  /* 0x000000ffff067224 */ /* 0x000fd800078e000f */
[CC--:B-1----:R-:W-:Y:S01]  /*5230*/  @P3 ISETP.GE.U32.AND P0, PT, R10.reuse, R4.reuse, PT ;  /* 0x000000040a00320c */ /* 0x0c2fe20003f06070 */
[----:B------:R-:W-:Y:S01]  /*5240*/  IMAD.MOV.U32 R11, RZ, RZ, R4 ;  /* 0x000000ffff0b7224 */ /* 0x000fe200078e0004 */
[-C--:B------:R-:W-:Y:S02]  /*5250*/  @P3 ISETP.LT.U32.AND P1, PT, R10, R4.reuse, PT ;  /* 0x000000040a00320c */ /* 0x080fe40003f21070 */
[CC--:B------:R-:W-:Y:S02]  /*5260*/  @P3 ISETP.GE.AND.EX P0, PT, R14.reuse, R5.reuse, PT, P0 ;  /* 0x000000050e00320c */ /* 0x0c0fe40003f06300 */
[----:B------:R-:W-:Y:S02]  /*5270*/  @P3 ISETP.LT.AND.EX P1, PT, R14, R5, PT, P1 ;  /* 0x000000050e00320c */ /* 0x000fe40003f21310 */
[----:B------:R-:W-:Y:S02]  /*5280*/  @P3 FSEL R6, R12, R15, !P0 ;  /* 0x0000000f0c063208 */ /* 0x000fe40004000000 */
[----:B------:R-:W-:-:S02]  /*5290*/  @P3 SEL R11, R10, R4, P1 ;  /* 0x000000040a0b3207 */ /* 0x000fc40000800000 */
[----:B------:R-:W-:-:S07]  /*52a0*/  @P3 SEL R5, R14, R5, P1 ;  /* 0x000000050e053207 */ /* 0x000fce0000800000 */
.L_x_1352:
[----:B------:R-:W-:Y:S05]  /*52b0*/  BSYNC.RECONVERGENT B1 ;  /* 0x0000000000017941 */ /* 0x000fea0003800200 */
.L_x_1351:
        /* <DEDUP_REMOVED lines=18> */
.L_x_1354:
[----:B------:R-:W-:Y:S05]  /*53e0*/  BSYNC.RECONVERGENT B1 ;  /* 0x0000000000017941 */ /* 0x000fea0003800200 */
.L_x_1353:
[----:B0-----:R-:W-:Y:S01]  /*53f0*/  FSETP.GEU.AND P0, PT, R4, R9, PT ;  /* 0x000000090400720b */ /* 0x001fe20003f0e000 */
        /* <DEDUP_REMOVED lines=17> */
.L_x_1356:
[----:B------:R-:W-:Y:S05]  /*5510*/  BSYNC.RECONVERGENT B1 ;  /* 0x0000000000017941 */ /* 0x000fea0003800200 */
.L_x_1355:
        /* <DEDUP_REMOVED lines=18> */
.L_x_1358:
[----:B------:R-:W-:Y:S05]  /*5640*/  BSYNC.RECONVERGENT B1 ;  /* 0x0000000000017941 */ /* 0x000fea0003800200 */
.L_x_1357:
        /* <DEDUP_REMOVED lines=18> */
.L_x_1360:
[----:B------:R-:W-:Y:S05]  /*5770*/  BSYNC.RECONVERGENT B1 ;  /* 0x0000000000017941 */ /* 0x000fea0003800200 */
.L_x_1359:
        /* <DEDUP_REMOVED lines=17> */
.L_x_1264:
[----:B------:R-:W-:Y:S05]  /*5890*/  BSYNC.RECONVERGENT B0 ;  /* 0x0000000000007941 */ /* 0x000fea0003800200 */
.L_x_1231:
        /* <DEDUP_REMOVED lines=9> */
.L_x_1361:
        /* <DEDUP_REMOVED lines=13> */
.L_x_1810:


//--------------------- .text._ZN6thrust24THRUST_300001_SM_1000_NS8cuda_cub4core6detail13_kernel_agentINS1_8__reduce11ReduceAgentINS0_12zip_iteratorIN4cuda3std3__45tupleIJPKfNS0_17counting_iteratorIlNS0_11use_defaultESF_SF_EEEEEEEPNSB_IJflEEESJ_iNS1_9__extrema9arg_min_fIflNSA_4lessIfEEEEEEJSI_SK_iSP_EEEvDpT0_ --------------------------
	.section	.text._ZN6thrust24THRUST_300001_SM_1000_NS8cuda_cub4core6detail13_kernel_agentINS1_8__reduce11ReduceAgentINS0_12zip_iteratorIN4cuda3std3__45tupleIJPKfNS0_17counting_iteratorIlNS0_11use_defaultESF_SF_EEEEEEEPNSB_IJflEEESJ_iNS1_9__extrema9arg_min_fIflNSA_4lessIfEEEEEEJSI_SK_iSP_EEEvDpT0_,"ax",@progbits
	.align	128
        .global         _ZN6thrust24THRUST_300001_SM_1000_NS8cuda_cub4core6detail13_kernel_agentINS1_8__reduce11ReduceAgentINS0_12zip_iteratorIN4cuda3std3__45tupleIJPKfNS0_17counting_iteratorIlNS0_11use_defaultESF_SF_EEEEEEEPNSB_IJflEEESJ_iNS1_9__extrema9arg_min_fIflNSA_4lessIfEEEEEEJSI_SK_iSP_EEEvDpT0_
        .type           _ZN6thrust24THRUST_300001_SM_1000_NS8cuda_cub4core6detail13_kernel_agentINS1_8__reduce11ReduceAgentINS0_12zip_iteratorIN4cuda3std3__45tupleIJPKfNS0_17counting_iteratorIlNS0_11use_defaultESF_SF_EEEEEEEPNSB_IJflEEESJ_iNS1_9__extrema9arg_min_fIflNSA_4lessIfEEEEEEJSI_SK_iSP_EEEvDpT0_,@function
        .size           _ZN6thrust24THRUST_300001_SM_1000_NS8cuda_cub4core6detail13_kernel_agentINS1_8__reduce11ReduceAgentINS0_12zip_iteratorIN4cuda3std3__45tupleIJPKfNS0_17counting_iteratorIlNS0_11use_defaultESF_SF_EEEEEEEPNSB_IJflEEESJ_iNS1_9__extrema9arg_min_fIflNSA_4lessIfEEEEEEJSI_SK_iSP_EEEvDpT0_,(.L_x_1811 - _ZN6thrust24THRUST_300001_SM_1000_NS8cuda_cub4core6detail13_kernel_agentINS1_8__reduce11ReduceAgentINS0_12zip_iteratorIN4cuda3std3__45tupleIJPKfNS0_17counting_iteratorIlNS0_11use_defaultESF_SF_EEEEEEEPNSB_IJflEEESJ_iNS1_9__extrema9arg_min_fIflNSA_4lessIfEEEEEEJSI_SK_iSP_EEEvDpT0_)
        .other          _ZN6thrust24THRUST_300001_SM_1000_NS8cuda_cub4core6detail13_kernel_agentINS1_8__reduce11ReduceAgentINS0_12zip_iteratorIN4cuda3std3__45tupleIJPKfNS0_17counting_iteratorIlNS0_11use_defaultESF_SF_EEEEEEEPNSB_IJflEEESJ_iNS1_9__extrema9arg_min_fIflNSA_4lessIfEEEEEEJSI_SK_iSP_EEEvDpT0_,@"STO_CUDA_ENTRY STV_DEFAULT"
_ZN6thrust24THRUST_300001_SM_1000_NS8cuda_cub4core6detail13_kernel_agentINS1_8__reduce11ReduceAgentINS0_12zip_iteratorIN4cuda3std3__45tupleIJPKfNS0_17counting_iteratorIlNS0_11use_defaultESF_SF_EEEEEEEPNSB_IJflEEESJ_iNS1_9__extrema9arg_min_fIflNSA_4lessIfEEEEEEJSI_SK_iSP_EEEvDpT0_:
.text._ZN6thrust24THRUST_300001_SM_1000_NS8cuda_cub4core6detail13_kernel_agentINS1_8__reduce11ReduceAgentINS0_12zip_iteratorIN4cuda3std3__45tupleIJPKfNS0_17counting_iteratorIlNS0_11use_defaultESF_SF_EEEEEEEPNSB_IJflEEESJ_iNS1_9__extrema9arg_min_fIflNSA_4lessIfEEEEEEJSI_SK_iSP_EEEvDpT0_:
        /* <DEDUP_REMOVED lines=23> */
.L_x_1365:
[----:B0-----:R-:W-:Y:S05]  /*0170*/  BSYNC.RECONVERGENT B1 ;  /* 0x0000000000017941 */ /* 0x001fea0003800200 */
.L_x_1364:
        /* <DEDUP_REMOVED lines=19> */
.L_x_1372:
        /* <DEDUP_REMOVED lines=23> */
.L_x_1371:
[----:B------:R-:W-:Y:S05]  /*0420*/  BSYNC.RECONVERGENT B3 ;  /* 0x0000000000037941 */ /* 0x000fea0003800200 */
.L_x_1370:
[----:B------:R-:W-:Y:S01]  /*0430*/  IADD3 R12, P0, PT, R12, 0x100, RZ ;  /* 0x000001000c0c7810 */ /* 0x000fe20007f1e0ff */
[----:B------:R-:W-:Y:S02]  /*0440*/  VIADD R11, R11, 0x100 ;  /* 0x000001000b0b7836 */ /* 0x000fe40000000000 */
[----:B------:R-:W-:Y:S02]  /*0450*/  IMAD.X R10, RZ, RZ, R10, P3 ;  /* 0x000000ffff0a7224 */ /* 0x000fe400018e060a */
[----:B------:R-:W-:Y:S01]  /*0460*/  IMAD.X R13, RZ, RZ, R13, P0 ;  /* 0x000000ffff0d7224 */ /* 0x000fe200000e060d */
[----:B------:R-:W-:Y:S07]  /*0470*/  @P2 BRA `(.L_x_1372) ;  /* 0xfffffffc008c2947 */ /* 0x000fee000383ffff */
.L_x_1369:
[----:B------:R-:W-:Y:S05]  /*0480*/  BSYNC.RECONVERGENT B2 ;  /* 0x0000000000027941 */ /* 0x000fea0003800200 */
.L_x_1368:
[----:B------:R-:W-:-:S13]  /*0490*/  ISETP.GE.U32.AND P0, PT, R14, 0x300, PT ;  /* 0x000003000e00780c */ /* 0x000fda0003f06070 */
[----:B------:R-:W-:Y:S05]  /*04a0*/  @!P0 BRA `(.L_x_1367) ;  /* 0x00000004007c8947 */ /* 0x000fea0003800000 */
[----:B------:R-:W0:Y:S01]  /*04b0*/  LDC.64 R8, c[0x0][0x380] ;  /* 0x0000e000ff087b82 */ /* 0x000e220000000a00 */
[----:B------:R-:W-:-:S07]  /*04c0*/  VIADD R10, R11, 0x200 ;  /* 0x000002000b0a7836 */ /* 0x000fce0000000000 */
[----:B------:R-:W1:Y:S02]  /*04d0*/  LDC.64 R6, c[0x0][0x388] ;  /* 0x0000e200ff067b82 */ /* 0x000e640000000a00 */
.L_x_1381:
        /* <DEDUP_REMOVED lines=26> */
.L_x_1374:
[----:B------:R-:W-:Y:S05]  /*0680*/  BSYNC.RECONVERGENT B2 ;  /* 0x0000000000027941 */ /* 0x000fea0003800200 */
.L_x_1373:
        /* <DEDUP_REMOVED lines=20> */
.L_x_1376:
[----:B------:R-:W-:Y:S05]  /*07d0*/  BSYNC.RECONVERGENT B2 ;  /* 0x0000000000027941 */ /* 0x000fea0003800200 */
.L_x_1375:
        /* <DEDUP_REMOVED lines=20> */
.L_x_1378:
[----:B------:R-:W-:Y:S05]  /*0920*/  BSYNC.RECONVERGENT B2 ;  /* 0x0000000000027941 */ /* 0x000fea0003800200 */
.L_x_1377:
        /* <DEDUP_REMOVED lines=18> */
.L_x_1380:
[----:B------:R-:W-:Y:S05]  /*0a50*/  BSYNC.RECONVERGENT B2 ;  /* 0x0000000000027941 */ /* 0x000fea0003800200 */
.L_x_1379:
[C---:B------:R-:W-:Y:S02]  /*0a60*/  VIADD R5, R10.reuse, 0x200 ;  /* 0x000002000a057836 */ /* 0x040fe40000000000 */
[----:B------:R-:W-:-:S03]  /*0a70*/  VIADD R10, R10, 0x400 ;  /* 0x000004000a0a7836 */ /* 0x000fc60000000000 */
[----:B------:R-:W-:-:S13]  /*0a80*/  ISETP.GE.AND P0, PT, R5, UR5, PT ;  /* 0x0000000505007c0c */ /* 0x000fda000bf06270 */
[----:B------:R-:W-:Y:S05]  /*0a90*/  @!P0 BRA `(.L_x_1381) ;  /* 0xfffffff800908947 */ /* 0x000fea000383ffff */
.L_x_1367:
[----:B------:R-:W-:Y:S05]  /*0aa0*/  BSYNC.RECONVERGENT B1 ;  /* 0x0000000000017941 */ /* 0x000fea0003800200 */
.L_x_1366:
        /* <DEDUP_REMOVED lines=25> */
.L_x_1384:
[----:B------:R-:W-:Y:S05]  /*0c40*/  BSYNC.RECONVERGENT B1 ;  /* 0x0000000000017941 */ /* 0x000fea0003800200 */
.L_x_1383:
        /* <DEDUP_REMOVED lines=21> */
.L_x_1386:
[----:B------:R-:W-:Y:S05]  /*0da0*/  BSYNC.RECONVERGENT B1 ;  /* 0x0000000000017941 */ /* 0x000fea0003800200 */
.L_x_1385:
        /* <DEDUP_REMOVED lines=21> */
.L_x_1388:
[----:B------:R-:W-:Y:S05]  /*0f00*/  BSYNC.RECONVERGENT B1 ;  /* 0x0000000000017941 */ /* 0x000fea0003800200 */
.L_x_1387:
        /* <DEDUP_REMOVED lines=21> */
.L_x_1390:
[----:B------:R-:W-:Y:S05]  /*1060*/  BSYNC.RECONVERGENT B1 ;  /* 0x0000000000017941 */ /* 0x000fea0003800200 */
.L_x_1389:
        /* <DEDUP_REMOVED lines=22> */
.L_x_1392:
[----:B------:R-:W-:Y:S05]  /*11d0*/  BSYNC.RECONVERGENT B1 ;  /* 0x0000000000017941 */ /* 0x000fea0003800200 */
.L_x_1391:
        /* <DEDUP_REMOVED lines=12> */
.L_x_1394:
[----:B------:R-:W-:Y:S05]  /*12a0*/  BSYNC.RECONVERGENT B1 ;  /* 0x0000000000017941 */ /* 0x000fea0003800200 */
.L_x_1393:
        /* <DEDUP_REMOVED lines=31> */
.L_x_1397:
[----:B------:R-:W-:Y:S05]  /*14a0*/  BSYNC.RECONVERGENT B1 ;  /* 0x0000000000017941 */ /* 0x000fea0003800200 */
.L_x_1396:
        /* <DEDUP_REMOVED lines=18> */
.L_x_1399:
[----:B------:R-:W-:Y:S05]  /*15d0*/  BSYNC.RECONVERGENT B1 ;  /* 0x0000000000017941 */ /* 0x000fea0003800200 */
.L_x_1398:
        /* <DEDUP_REMOVED lines=18> */
.L_x_1401:
[----:B------:R-:W-:Y:S05]  /*1700*/  BSYNC.RECONVERGENT B1 ;  /* 0x0000000000017941 */ /* 0x000fea0003800200 */
.L_x_1400:
        /* <DEDUP_REMOVED lines=18> */
.L_x_1403:
[----:B------:R-:W-:Y:S05]  /*1830*/  BSYNC.RECONVERGENT B1 ;  /* 0x0000000000017941 */ /* 0x000fea0003800200 */
.L_x_1402:
        /* <DEDUP_REMOVED lines=18> */
.L_x_1405:
[----:B------:R-:W-:Y:S05]  /*1960*/  BSYNC.RECONVERGENT B1 ;  /* 0x0000000000017941 */ /* 0x000fea0003800200 */
.L_x_1404:
        /* <DEDUP_REMOVED lines=18> */
.L_x_1407:
[----:B------:R-:W-:Y:S05]  /*1a90*/  BSYNC.RECONVERGENT B1 ;  /* 0x0000000000017941 */ /* 0x000fea0003800200 */
.L_x_1406:
        /* <DEDUP_REMOVED lines=19> */
.L_x_1382:
        /* <DEDUP_REMOVED lines=28> */
.L_x_1409:
[----:B------:R-:W-:Y:S05]  /*1d90*/  BSYNC.RECONVERGENT B1 ;  /* 0x0000000000017941 */ /* 0x000fea0003800200 */
.L_x_1408:
        /* <DEDUP_REMOVED lines=22> */
.L_x_1411:
[----:B------:R-:W-:Y:S05]  /*1f00*/  BSYNC.RECONVERGENT B1 ;  /* 0x0000000000017941 */ /* 0x000fea0003800200 */
.L_x_1410:
        /* <DEDUP_REMOVED lines=22> */
.L_x_1413:
[----:B------:R-:W-:Y:S05]  /*2070*/  BSYNC.RECONVERGENT B1 ;  /* 0x0000000000017941 */ /* 0x000fea0003800200 */
.L_x_1412:
        /* <DEDUP_REMOVED lines=22> */
.L_x_1415:
[----:B------:R-:W-:Y:S05]  /*21e0*/  BSYNC.RECONVERGENT B1 ;  /* 0x0000000000017941 */ /* 0x000fea0003800200 */
.L_x_1414:
        /* <DEDUP_REMOVED lines=23> */
.L_x_1417:
[----:B------:R-:W-:Y:S05]  /*2360*/  BSYNC.RECONVERGENT B1 ;  /* 0x0000000000017941 */ /* 0x000fea0003800200 */
.L_x_1416:
        /* <DEDUP_REMOVED lines=12> */
.L_x_1419:
[----:B------:R-:W-:Y:S05]  /*2430*/  BSYNC.RECONVERGENT B1 ;  /* 0x0000000000017941 */ /* 0x000fea0003800200 */
.L_x_1418:
        /* <DEDUP_REMOVED lines=30> */
.L_x_1421:
[----:B------:R-:W-:Y:S05]  /*2620*/  BSYNC.RECONVERGENT B1 ;  /* 0x0000000000017941 */ /* 0x000fea0003800200 */
.L_x_1420:
        /* <DEDUP_REMOVED lines=27> */
.L_x_1423:
[----:B------:R-:W-:Y:S05]  /*27e0*/  BSYNC.RECONVERGENT B1 ;  /* 0x0000000000017941 */ /* 0x000fea0003800200 */
.L_x_1422:
        /* <DEDUP_REMOVED lines=27> */
.L_x_1425:
[----:B------:R-:W-:Y:S05]  /*29a0*/  BSYNC.RECONVERGENT B1 ;  /* 0x0000000000017941 */ /* 0x000fea0003800200 */
.L_x_1424:
        /* <DEDUP_REMOVED lines=27> */
.L_x_1427:
[----:B------:R-:W-:Y:S05]  /*2b60*/  BSYNC.RECONVERGENT B1 ;  /* 0x0000000000017941 */ /* 0x000fea0003800200 */
.L_x_1426:
        /* <DEDUP_REMOVED lines=27> */
.L_x_1429:
[----:B------:R-:W-:Y:S05]  /*2d20*/  BSYNC.RECONVERGENT B1 ;  /* 0x0000000000017941 */ /* 0x000fea0003800200 */
.L_x_1428:
        /* <DEDUP_REMOVED lines=27> */
.L_x_1431:
[----:B------:R-:W-:Y:S05]  /*2ee0*/  BSYNC.RECONVERGENT B1 ;  /* 0x0000000000017941 */ /* 0x000fea0003800200 */
.L_x_1430:
        /* <DEDUP_REMOVED lines=28> */
.L_x_1363:
        /* <DEDUP_REMOVED lines=26> */
.L_x_1433:
[----:B------:R-:W-:Y:S05]  /*3250*/  BSYNC.RECONVERGENT B1 ;  /* 0x0000000000017941 */ /* 0x000fea0003800200 */
.L_x_1432:
        /* <DEDUP_REMOVED lines=21> */
.L_x_1435:
[----:B------:R-:W-:Y:S05]  /*33b0*/  BSYNC.RECONVERGENT B1 ;  /* 0x0000000000017941 */ /* 0x000fea0003800200 */
.L_x_1434:
[----:B------:R-:W-:Y:S01]  /*33c0*/  UISETP.GE.U32.AND UP0, UPT, UR4, 0xa00, UPT ;  /* 0x00000a000400788c */ /* 0x000fe2000bf06070 */
[----:B------:R-:W-:-:S08]  /*33d0*/  IMAD.MOV.U32 R5, RZ, RZ, 0x500 ;  /* 0x00000500ff057424 */ /* 0x000fd000078e00ff */
[----:B------:R-:W-:Y:S05]  /*33e0*/  BRA.U !UP0, `(.L_x_1436) ;  /* 0x0000000508c47547 */ /* 0x000fea000b800000 */
[----:B------:R-:W-:Y:S01]  /*33f0*/  IMAD.MOV.U32 R5, RZ, RZ, 0x500 ;  /* 0x00000500ff057424 */ /* 0x000fe200078e00ff */
[----:B------:R-:W0:Y:S01]  /*3400*/  LDCU UR4, c[0x0][0x398] ;  /* 0x00007300ff0477ac */ /* 0x000e220008000800 */
[----:B------:R-:W1:Y:S05]  /*3410*/  LDCU.64 UR6, c[0x0][0x388] ;  /* 0x00007100ff0677ac */ /* 0x000e6a0008000a00 */
.L_x_1447:
[----:B------:R-:W-:-:S05]  /*3420*/  IMAD.WIDE.U32 R12, R5, 0x4, R2 ;  /* 0x00000004050c7825 */ /* 0x000fca00078e0002 */
[----:B------:R-:W2:Y:S04]  /*3430*/  LDG.E R17, desc[UR8][R12.64] ;  /* 0x000000080c117981 */ /* 0x000ea8000c1e1900 */
[----:B------:R3:W5:Y:S04]  /*3440*/  LDG.E R18, desc[UR8][R12.64+0x400] ;  /* 0x000400080c127981 */ /* 0x000768000c1e1900 */
[----:B------:R3:W5:Y:S04]  /*3450*/  LDG.E R19, desc[UR8][R12.64+0x800] ;  /* 0x000800080c137981 */ /* 0x000768000c1e1900 */
[----:B------:R3:W5:Y:S04]  /*3460*/  LDG.E R4, desc[UR8][R12.64+0xc00] ;  /* 0x000c00080c047981 */ /* 0x000768000c1e1900 */
[----:B------:R3:W5:Y:S01]  /*3470*/  LDG.E R10, desc[UR8][R12.64+0x1000] ;  /* 0x001000080c0a7981 */ /* 0x000762000c1e1900 */
[----:B-1----:R-:W-:Y:S01]  /*3480*/  IADD3 R16, P1, P2, R0, UR6, R5 ;  /* 0x0000000600107c10 */ /* 0x002fe2000fa3e005 */
[----:B------:R-:W-:Y:S01]  /*3490*/  BSSY.RECONVERGENT B1, `(.L_x_1437) ;  /* 0x0000012000017945 */ /* 0x000fe20003800200 */
[----:B------:R-:W-:-:S02]  /*34a0*/  IMAD.MOV.U32 R11, RZ, RZ, R6 ;  /* 0x000000ffff0b7224 */ /* 0x000fc400078e0006 */
[----:B------:R-:W-:Y:S01]  /*34b0*/  IMAD.MOV.U32 R14, RZ, RZ, R7 ;  /* 0x000000ffff0e7224 */ /* 0x000fe200078e0007 */
[----:B------:R-:W-:Y:S01]  /*34c0*/  IADD3.X R9, PT, PT, RZ, UR7, RZ, P1, P2 ;  /* 0x00000007ff097c10 */ /* 0x000fe20008fe44ff */
        /* <DEDUP_REMOVED lines=14> */
.L_x_1438:
[----:B0-----:R-:W-:Y:S05]  /*35b0*/  BSYNC.RECONVERGENT B1 ;  /* 0x0000000000017941 */ /* 0x001fea0003800200 */
.L_x_1437:
[----:B-----5:R-:W-:Y:S01]  /*35c0*/  FSETP.GEU.AND P0, PT, R11, R18, PT ;  /* 0x000000120b00720b */ /* 0x020fe20003f0e000 */
[----:B------:R-:W-:Y:S01]  /*35d0*/  BSSY.RECONVERGENT B1, `(.L_x_1439) ;  /* 0x0000012000017945 */ /* 0x000fe20003800200 */
[----:B------:R-:W-:Y:S01]  /*35e0*/  IADD3 RZ, P1, PT, R16, 0x100, RZ ;  /* 0x0000010010ff7810 */ /* 0x000fe20007f3e0ff */
[----:B------:R-:W-:Y:S02]  /*35f0*/  IMAD.MOV.U32 R6, RZ, RZ, R11 ;  /* 0x000000ffff067224 */ /* 0x000fe400078e000b */
[----:B------:R-:W-:Y:S02]  /*3600*/  IMAD.MOV.U32 R12, RZ, RZ, R14 ;  /* 0x000000ffff0c7224 */ /* 0x000fe400078e000e */
[----:B------:R-:W-:Y:S02]  /*3610*/  IMAD.X R8, RZ, RZ, R9, P1 ;  /* 0x000000ffff087224 */ /* 0x000fe400008e0609 */
[----:B------:R-:W-:-:S04]  /*3620*/  IMAD.MOV.U32 R13, RZ, RZ, R15 ;  /* 0x000000ffff0d7224 */ /* 0x000fc800078e000f */
[----:B------:R-:W-:Y:S05]  /*3630*/  @!P0 BRA `(.L_x_1440) ;  /* 0x00000000002c8947 */ /* 0x000fea0003800000 */
[----:B------:R-:W-:Y:S01]  /*3640*/  FSETP.GEU.AND P2, PT, R18, R11, PT ;  /* 0x0000000b1200720b */ /* 0x000fe20003f4e000 */
[----:B------:R-:W-:Y:S02]  /*3650*/  VIADD R12, R16, 0x100 ;  /* 0x00000100100c7836 */ /* 0x000fe40000000000 */
        /* <DEDUP_REMOVED lines=9> */
.L_x_1440:
[----:B------:R-:W-:Y:S05]  /*36f0*/  BSYNC.RECONVERGENT B1 ;  /* 0x0000000000017941 */ /* 0x000fea0003800200 */
.L_x_1439:
[----:B------:R-:W-:Y:S01]  /*3700*/  FSETP.GEU.AND P0, PT, R6, R19, PT ;  /* 0x000000130600720b */ /* 0x000fe20003f0e000 */
        /* <DEDUP_REMOVED lines=18> */
.L_x_1442:
[----:B------:R-:W-:Y:S05]  /*3830*/  BSYNC.RECONVERGENT B1 ;  /* 0x0000000000017941 */ /* 0x000fea0003800200 */
.L_x_1441:
[----:B------:R-:W-:Y:S01]  /*3840*/  FSETP.GEU.AND P0, PT, R7, R4, PT ;  /* 0x000000040700720b */ /* 0x000fe20003f0e000 */
[----:B------:R-:W-:Y:S01]  /*3850*/  BSSY.RECONVERGENT B1, `(.L_x_1443) ;  /* 0x0000013000017945 */ /* 0x000fe20003800200 */
[C---:B------:R-:W-:Y:S01]  /*3860*/  IADD3 R15, P1, PT, R16.reuse, 0x300, RZ ;  /* 0x00000300100f7810 */ /* 0x040fe20007f3e0ff */
[----:B------:R-:W-:Y:S01]  /*3870*/  IMAD.MOV.U32 R11, RZ, RZ, R7 ;  /* 0x000000ffff0b7224 */ /* 0x000fe200078e0007 */
[----:B------:R-:W-:Y:S01]  /*3880*/  IADD3 R19, P2, PT, R16, 0x400, RZ ;  /* 0x0000040010137810 */ /* 0x000fe20007f5e0ff */
        /* <DEDUP_REMOVED lines=15> */
.L_x_1444:
[----:B------:R-:W-:Y:S05]  /*3980*/  BSYNC.RECONVERGENT B1 ;  /* 0x0000000000017941 */ /* 0x000fea0003800200 */
.L_x_1443:
[----:B------:R-:W-:Y:S01]  /*3990*/  FSETP.GEU.AND P0, PT, R11, R10, PT ;  /* 0x0000000a0b00720b */ /* 0x000fe20003f0e000 */
[----:B------:R-:W-:Y:S01]  /*39a0*/  BSSY.RECONVERGENT B1, `(.L_x_1445) ;  /* 0x0000011000017945 */ /* 0x000fe20003800200 */
[----:B------:R-:W-:Y:S02]  /*39b0*/  IMAD.X R4, RZ, RZ, R9, P2 ;  /* 0x000000ffff047224 */ /* 0x000fe400010e0609 */
[----:B------:R-:W-:Y:S02]  /*39c0*/  IMAD.MOV.U32 R6, RZ, RZ, R11 ;  /* 0x000000ffff067224 */ /* 0x000fe400078e000b */
[----:B------:R-:W-:Y:S02]  /*39d0*/  IMAD.MOV.U32 R7, RZ, RZ, R12 ;  /* 0x000000ffff077224 */ /* 0x000fe400078e000c */
[----:B------:R-:W-:-:S05]  /*39e0*/  IMAD.MOV.U32 R8, RZ, RZ, R13 ;  /* 0x000000ffff087224 */ /* 0x000fca00078e000d */
        /* <DEDUP_REMOVED lines=12> */
.L_x_1446:
[----:B------:R-:W-:Y:S05]  /*3ab0*/  BSYNC.RECONVERGENT B1 ;  /* 0x0000000000017941 */ /* 0x000fea0003800200 */
.L_x_1445:
[C---:B------:R-:W-:Y:S02]  /*3ac0*/  VIADD R4, R5.reuse, 0xa00 ;  /* 0x00000a0005047836 */ /* 0x040fe40000000000 */
[----:B------:R-:W-:-:S03]  /*3ad0*/  VIADD R5, R5, 0x500 ;  /* 0x0000050005057836 */ /* 0x000fc60000000000 */
[----:B------:R-:W-:-:S13]  /*3ae0*/  ISETP.GT.AND P0, PT, R4, UR4, PT ;  /* 0x0000000404007c0c */ /* 0x000fda000bf04270 */
[----:B------:R-:W-:Y:S05]  /*3af0*/  @!P0 BRA `(.L_x_1447) ;  /* 0xfffffff800488947 */ /* 0x000fea000383ffff */
.L_x_1436:
        /* <DEDUP_REMOVED lines=16> */
[C---:B------:R-:W-:Y:S02]  /*3c00*/  IADD3 R14, P0, PT, R11.reuse, UR6, RZ ;  /* 0x000000060b0e7c10 */ /* 0x040fe4000ff1e0ff */
[----:B------:R-:W-:Y:S01]  /*3c10*/  LOP3.LUT R10, R4, 0x3, RZ, 0xc0, !PT ;  /* 0x00000003040a7812 */ /* 0x000fe200078ec0ff */
[----:B------:R-:W-:Y:S02]  /*3c20*/  IMAD.MOV.U32 R4, RZ, RZ, R0 ;  /* 0x000000ffff047224 */ /* 0x000fe400078e0000 */
[----:B------:R-:W-:Y:S02]  /*3c30*/  IMAD.X R16, RZ, RZ, UR7, P0 ;  /* 0x00000007ff107e24 */ /* 0x000fe400080e06ff */
[----:B------:R-:W-:Y:S02]  /*3c40*/  IMAD.MOV R10, RZ, RZ, -R10 ;  /* 0x000000ffff0a7224 */ /* 0x000fe400078e0a0a */
[----:B0-----:R-:W-:-:S04]  /*3c50*/  IMAD.WIDE.U32 R2, R11, 0x4, R2 ;  /* 0x000000040b027825 */ /* 0x001fc800078e0002 */
[----:B------:R-:W-:Y:S02]  /*3c60*/  IMAD.MOV.U32 R12, RZ, RZ, R2 ;  /* 0x000000ffff0c7224 */ /* 0x000fe400078e0002 */
[----:B------:R-:W-:-:S07]  /*3c70*/  IMAD.MOV.U32 R13, RZ, RZ, R3 ;  /* 0x000000ffff0d7224 */ /* 0x000fce00078e0003 */
.L_x_1454:
        /* <DEDUP_REMOVED lines=23> */
.L_x_1453:
[----:B------:R-:W-:Y:S05]  /*3df0*/  BSYNC.RECONVERGENT B3 ;  /* 0x0000000000037941 */ /* 0x000fea0003800200 */
.L_x_1452:
[----:B------:R-:W-:Y:S01]  /*3e00*/  IADD3 R14, P0, PT, R14, 0x100, RZ ;  /* 0x000001000e0e7810 */ /* 0x000fe20007f1e0ff */
[----:B------:R-:W-:Y:S02]  /*3e10*/  VIADD R4, R4, 0x100 ;  /* 0x0000010004047836 */ /* 0x000fe40000000000 */
[----:B------:R-:W-:Y:S02]  /*3e20*/  IMAD.X R13, RZ, RZ, R13, P3 ;  /* 0x000000ffff0d7224 */ /* 0x000fe400018e060d */
[----:B------:R-:W-:Y:S01]  /*3e30*/  IMAD.X R16, RZ, RZ, R16, P0 ;  /* 0x000000ffff107224 */ /* 0x000fe200000e0610 */
[----:B------:R-:W-:Y:S07]  /*3e40*/  @P2 BRA `(.L_x_1454) ;  /* 0xfffffffc008c2947 */ /* 0x000fee000383ffff */
.L_x_1451:
[----:B------:R-:W-:Y:S05]  /*3e50*/  BSYNC.RECONVERGENT B2 ;  /* 0x0000000000027941 */ /* 0x000fea0003800200 */
.L_x_1450:
[----:B------:R-:W-:-:S13]  /*3e60*/  ISETP.GE.U32.AND P0, PT, R15, 0x300, PT ;  /* 0x000003000f00780c */ /* 0x000fda0003f06070 */
[----:B------:R-:W-:Y:S05]  /*3e70*/  @!P0 BRA `(.L_x_1449) ;  /* 0x0000000400cc8947 */ /* 0x000fea0003800000 */
[----:B------:R-:W0:Y:S01]  /*3e80*/  LDC.64 R14, c[0x0][0x380] ;  /* 0x0000e000ff0e7b82 */ /* 0x000e220000000a00 */
[----:B------:R-:W1:Y:S01]  /*3e90*/  LDCU.128 UR12, c[0x0][0x380] ;  /* 0x00007000ff0c77ac */ /* 0x000e620008000c00 */
[C---:B------:R-:W-:Y:S01]  /*3ea0*/  IADD3 R16, P1, PT, R4.reuse, R5, RZ ;  /* 0x0000000504107210 */ /* 0x040fe20007f3e0ff */
[----:B------:R-:W-:-:S04]  /*3eb0*/  IMAD.IADD R11, R4, 0x1, R5 ;  /* 0x00000001040b7824 */ /* 0x000fc800078e0205 */
[----:B------:R-:W-:Y:S01]  /*3ec0*/  IMAD.X R5, RZ, RZ, RZ, P1 ;  /* 0x000000ffff057224 */ /* 0x000fe200008e06ff */
[----:B------:R-:W2:Y:S01]  /*3ed0*/  LDC.64 R2, c[0x0][0x388] ;  /* 0x0000e200ff027b82 */ /* 0x000ea20000000a00 */
[C---:B-1----:R-:W-:Y:S02]  /*3ee0*/  LEA R17, P2, R16.reuse, UR12, 0x2 ;  /* 0x0000000c10117c11 */ /* 0x042fe4000f8410ff */
[----:B------:R-:W-:Y:S02]  /*3ef0*/  IADD3 R10, P0, PT, R11, UR14, RZ ;  /* 0x0000000e0b0a7c10 */ /* 0x000fe4000ff1e0ff */
[----:B------:R-:W-:Y:S01]  /*3f00*/  IADD3 R17, P1, PT, R17, 0xc00, RZ ;  /* 0x00000c0011117810 */ /* 0x000fe20007f3e0ff */
[----:B0-----:R-:W-:Y:S01]  /*3f10*/  IMAD.WIDE.U32 R14, R11, 0x4, R14 ;  /* 0x000000040b0e7825 */ /* 0x001fe200078e000e */
[----:B------:R-:W-:-:S03]  /*3f20*/  LEA.HI.X R16, R16, UR13, R5, 0x2, P2 ;  /* 0x0000000d10107c11 */ /* 0x000fc600090f1405 */
[----:B------:R-:W-:Y:S02]  /*3f30*/  IMAD.MOV.U32 R12, RZ, RZ, R14 ;  /* 0x000000ffff0c7224 */ /* 0x000fe400078e000e */
[----:B------:R-:W-:Y:S02]  /*3f40*/  IMAD.X R13, RZ, RZ, UR15, P0 ;  /* 0x0000000fff0d7e24 */ /* 0x000fe400080e06ff */
[----:B------:R-:W-:Y:S02]  /*3f50*/  VIADD R14, R4, 0x200 ;  /* 0x00000200040e7836 */ /* 0x000fe40000000000 */
[----:B--2---:R-:W-:-:S07]  /*3f60*/  IMAD.X R16, RZ, RZ, R16, P1 ;  /* 0x000000ffff107224 */ /* 0x004fce00008e0610 */
.L_x_1463:
[----:B------:R-:W-:Y:S02]  /*3f70*/  IMAD.MOV.U32 R4, RZ, RZ, R12 ;  /* 0x000000ffff047224 */ /* 0x000fe400078e000c */
[----:B------:R-:W-:-:S05]  /*3f80*/  IMAD.MOV.U32 R5, RZ, RZ, R15 ;  /* 0x000000ffff057224 */ /* 0x000fca00078e000f */
[----:B------:R0:W2:Y:S02]  /*3f90*/  LDG.E R21, desc[UR8][R4.64] ;  /* 0x0000000804157981 */ /* 0x0000a4000c1e1900 */
[----:B0-----:R-:W-:Y:S02]  /*3fa0*/  IMAD.MOV.U32 R4, RZ, RZ, R17 ;  /* 0x000000ffff047224 */ /* 0x001fe400078e0011 */
[----:B------:R-:W-:-:S05]  /*3fb0*/  IMAD.MOV.U32 R5, RZ, RZ, R16 ;  /* 0x000000ffff057224 */ /* 0x000fca00078e0010 */
[----:B------:R0:W5:Y:S04]  /*3fc0*/  LDG.E R27, desc[UR8][R4.64+-0x800] ;  /* 0xfff80008041b7981 */ /* 0x000168000c1e1900 */
[----:B------:R0:W5:Y:S04]  /*3fd0*/  LDG.E R16, desc[UR8][R4.64+-0x400] ;  /* 0xfffc000804107981 */ /* 0x000168000c1e1900 */
[----:B------:R0:W5:Y:S01]  /*3fe0*/  LDG.E R17, desc[UR8][R4.64] ;  /* 0x0000000804117981 */ /* 0x000162000c1e1900 */
[----:B------:R-:W-:Y:S01]  /*3ff0*/  BSSY.RECONVERGENT B2, `(.L_x_1455) ;  /* 0x0000012000027945 */ /* 0x000fe20003800200 */
[----:B------:R-:W-:-:S02]  /*4000*/  IMAD.MOV.U32 R18, RZ, RZ, R6 ;  /* 0x000000ffff127224 */ /* 0x000fc400078e0006 */
[----:B------:R-:W-:Y:S02]  /*4010*/  IMAD.MOV.U32 R20, RZ, RZ, R7 ;  /* 0x000000ffff147224 */ /* 0x000fe400078e0007 */
[----:B------:R-:W-:Y:S02]  /*4020*/  VIADD R19, R11, 0x100 ;  /* 0x000001000b137836 */ /* 0x000fe40000000000 */
        /* <DEDUP_REMOVED lines=14> */
.L_x_1456:
[----:B------:R-:W-:Y:S05]  /*4110*/  BSYNC.RECONVERGENT B2 ;  /* 0x0000000000027941 */ /* 0x000fea0003800200 */
.L_x_1455:
[----:B-----5:R-:W-:Y:S01]  /*4120*/  FSETP.GEU.AND P0, PT, R18, R27, PT ;  /* 0x0000001b1200720b */ /* 0x020fe20003f0e000 */
[----:B------:R-:W-:Y:S01]  /*4130*/  BSSY.RECONVERGENT B2, `(.L_x_1457) ;  /* 0x0000013000027945 */ /* 0x000fe20003800200 */
[----:B------:R-:W-:Y:S01]  /*4140*/  IADD3 R23, P1, PT, R19, R2, RZ ;  /* 0x0000000213177210 */ /* 0x000fe20007f3e0ff */
        /* <DEDUP_REMOVED lines=17> */
.L_x_1458:
[----:B------:R-:W-:Y:S05]  /*4260*/  BSYNC.RECONVERGENT B2 ;  /* 0x0000000000027941 */ /* 0x000fea0003800200 */
.L_x_1457:
        /* <DEDUP_REMOVED lines=21> */
.L_x_1460:
[----:B------:R-:W-:Y:S05]  /*43c0*/  BSYNC.RECONVERGENT B2 ;  /* 0x0000000000027941 */ /* 0x000fea0003800200 */
.L_x_1459:
        /* <DEDUP_REMOVED lines=18> */
.L_x_1462:
[----:B------:R-:W-:Y:S05]  /*44f0*/  BSYNC.RECONVERGENT B2 ;  /* 0x0000000000027941 */ /* 0x000fea0003800200 */
.L_x_1461:
[----:B------:R-:W-:Y:S01]  /*4500*/  VIADD R16, R14, 0x200 ;  /* 0x000002000e107836 */ /* 0x000fe20000000000 */
        /* <DEDUP_REMOVED lines=10> */
.L_x_1449:
[----:B------:R-:W-:Y:S05]  /*45b0*/  BSYNC.RECONVERGENT B1 ;  /* 0x0000000000017941 */ /* 0x000fea0003800200 */
.L_x_1448:
        /* <DEDUP_REMOVED lines=22> */
.L_x_1465:
[----:B------:R-:W-:Y:S05]  /*4720*/  BSYNC.RECONVERGENT B1 ;  /* 0x0000000000017941 */ /* 0x000fea0003800200 */
.L_x_1464:
        /* <DEDUP_REMOVED lines=21> */
.L_x_1467:
[----:B------:R-:W-:Y:S05]  /*4880*/  BSYNC.RECONVERGENT B1 ;  /* 0x0000000000017941 */ /* 0x000fea0003800200 */
.L_x_1466:
        /* <DEDUP_REMOVED lines=21> */
.L_x_1469:
[----:B------:R-:W-:Y:S05]  /*49e0*/  BSYNC.RECONVERGENT B1 ;  /* 0x0000000000017941 */ /* 0x000fea0003800200 */
.L_x_1468:
        /* <DEDUP_REMOVED lines=21> */
.L_x_1471:
[----:B------:R-:W-:Y:S05]  /*4b40*/  BSYNC.RECONVERGENT B1 ;  /* 0x0000000000017941 */ /* 0x000fea0003800200 */
.L_x_1470:
        /* <DEDUP_REMOVED lines=22> */
.L_x_1473:
[----:B------:R-:W-:Y:S05]  /*4cb0*/  BSYNC.RECONVERGENT B1 ;  /* 0x0000000000017941 */ /* 0x000fea0003800200 */
.L_x_1472:
        /* <DEDUP_REMOVED lines=12> */
.L_x_1475:
[----:B------:R-:W-:Y:S05]  /*4d80*/  BSYNC.RECONVERGENT B1 ;  /* 0x0000000000017941 */ /* 0x000fea0003800200 */
.L_x_1474:
        /* <DEDUP_REMOVED lines=31> */
.L_x_1477:
[----:B------:R-:W-:Y:S05]  /*4f80*/  BSYNC.RECONVERGENT B1 ;  /* 0x0000000000017941 */ /* 0x000fea0003800200 */
.L_x_1476:
        /* <DEDUP_REMOVED lines=18> */
.L_x_1479:
[----:B------:R-:W-:Y:S05]  /*50b0*/  BSYNC.RECONVERGENT B1 ;  /* 0x0000000000017941 */ /* 0x000fea0003800200 */
.L_x_1478:
        /* <DEDUP_REMOVED lines=18> */
.L_x_1481:
[----:B------:R-:W-:Y:S05]  /*51e0*/  BSYNC.RECONVERGENT B1 ;  /* 0x0000000000017941 */ /* 0x000fea0003800200 */
.L_x_1480:
        /* <DEDUP_REMOVED lines=18> */
.L_x_1483:
[----:B------:R-:W-:Y:S05]  /*5310*/  BSYNC.RECONVERGENT B1 ;  /* 0x0000000000017941 */ /* 0x000fea0003800200 */
.L_x_1482:
        /* <DEDUP_REMOVED lines=18> */
.L_x_1485:
[----:B------:R-:W-:Y:S05]  /*5440*/  BSYNC.RECONVERGENT B1 ;  /* 0x0000000000017941 */ /* 0x000fea0003800200 */
.L_x_1484:
        /* <DEDUP_REMOVED lines=18> */
.L_x_1487:
[----:B------:R-:W-:Y:S05]  /*5570*/  BSYNC.RECONVERGENT B1 ;  /* 0x0000000000017941 */ /* 0x000fea0003800200 */
.L_x_1486:
        /* <DEDUP_REMOVED lines=17> */
.L_x_1395:
[----:B------:R-:W-:Y:S05]  /*5690*/  BSYNC.RECONVERGENT B0 ;  /* 0x0000000000007941 */ /* 0x000fea0003800200 */
.L_x_1362:
[----:B------:R-:W-:Y:S05]  /*56a0*/  @P1 EXIT ;  /* 0x000000000000194d */ /* 0x000fea0003800000 */
[----:B0-----:R-:W0:Y:S01]  /*56b0*/  LDC.64 R6, c[0x0][0x390] ;  /* 0x0000e400ff067b82 */ /* 0x001e220000000a00 */
[----:B------:R-:W-:Y:S02]  /*56c0*/  IMAD.MOV.U32 R5, RZ, RZ, R4 ;  /* 0x000000ffff057224 */ /* 0x000fe400078e0004 */
[----:B------:R-:W-:-:S05]  /*56d0*/  IMAD.MOV.U32 R4, RZ, RZ, R3 ;  /* 0x000000ffff047224 */ /* 0x000fca00078e0003 */
[----:B0-----:R-:W-:Y:S04]  /*56e0*/  STG.E.64 desc[UR8][R6.64+0x8], R4 ;  /* 0x0000080406007986 */ /* 0x001fe8000c101b08 */
[----:B------:R-:W-:Y:S01]  /*56f0*/  STG.E desc[UR8][R6.64], R2 ;  /* 0x0000000206007986 */ /* 0x000fe2000c101908 */
[----:B------:R-:W-:Y:S05]  /*5700*/  EXIT ;  /* 0x000000000000794d */ /* 0x000fea0003800000 */
.L_x_1488:
        /* <DEDUP_REMOVED lines=15> */
.L_x_1811:


//--------------------- .text._Z30_bfloat16_to_float_cuda_kernelPKtiiPf --------------------------
	.section	.text._Z30_bfloat16_to_float_cuda_kernelPKtiiPf,"ax",@progbits
	.align	128
        .global         _Z30_bfloat16_to_float_cuda_kernelPKtiiPf
        .type           _Z30_bfloat16_to_float_cuda_kernelPKtiiPf,@function
        .size           _Z30_bfloat16_to_float_cuda_kernelPKtiiPf,(.L_x_1812 - _Z30_bfloat16_to_float_cuda_kernelPKtiiPf)
        .other          _Z30_bfloat16_to_float_cuda_kernelPKtiiPf,@"STO_CUDA_ENTRY STV_DEFAULT"
_Z30_bfloat16_to_float_cuda_kernelPKtiiPf:
.text._Z30_bfloat16_to_float_cuda_kernelPKtiiPf:
[----:B------:R-:W-:Y:S01]  /*0000*/  LDC R1, c[0x0][0x37c] ;  /* 0x0000df00ff017b82 */ /* 0x000fe20000000800 */
[----:B------:R-:W0:Y:S07]  /*0010*/  S2R R6, SR_TID.Y ;  /* 0x0000000000067919 */ /* 0x000e2e0000002200 */
[----:B------:R-:W0:Y:S01]  /*0020*/  S2UR UR4, SR_CTAID.Y ;  /* 0x00000000000479c3 */ /* 0x000e220000002600 */
[----:B------:R-:W1:Y:S01]  /*0030*/  LDCU UR6, c[0x0][0x388] ;  /* 0x00007100ff0677ac */ /* 0x000e620008000800 */
[----:B------:R-:W2:Y:S06]  /*0040*/  S2R R3, SR_TID.X ;  /* 0x0000000000037919 */ /* 0x000eac0000002100 */
[----:B------:R-:W0:Y:S08]  /*0050*/  LDC R9, c[0x0][0x364] ;  /* 0x0000d900ff097b82 */ /* 0x000e300000000800 */
[----:B------:R-:W2:Y:S08]  /*0060*/  S2UR UR5, SR_CTAID.X ;  /* 0x00000000000579c3 */ /* 0x000eb00000002500 */
[----:B------:R-:W2:Y:S08]  /*0070*/  LDC R0, c[0x0][0x360] ;  /* 0x0000d800ff007b82 */ /* 0x000eb00000000800 */
[----:B------:R-:W3:Y:S01]  /*0080*/  LDC R8, c[0x0][0x374] ;  /* 0x0000dd00ff087b82 */ /* 0x000ee20000000800 */
[----:B0-----:R-:W-:-:S05]  /*0090*/  IMAD R7, R9, UR4, R6 ;  /* 0x0000000409077c24 */ /* 0x001fca000f8e0206 */
[----:B-1----:R-:W-:Y:S01]  /*00a0*/  ISETP.GE.AND P0, PT, R7, UR6, PT ;  /* 0x0000000607007c0c */ /* 0x002fe2000bf06270 */
[----:B--2---:R-:W-:-:S12]  /*00b0*/  IMAD R0, R0, UR5, R3 ;  /* 0x0000000500007c24 */ /* 0x004fd8000f8e0203 */
[----:B------:R-:W-:Y:S05]  /*00c0*/  @P0 EXIT ;  /* 0x000000000000094d */ /* 0x000fea0003800000 */
[----:B---3--:R-:W-:Y:S01]  /*00d0*/  IMAD R4, R9, R8, RZ ;  /* 0x0000000809047224 */ /* 0x008fe200078e02ff */
[----:B------:R-:W0:Y:S01]  /*00e0*/  LDCU UR8, c[0x0][0x38c] ;  /* 0x00007180ff0877ac */ /* 0x000e220008000800 */
[----:B------:R-:W-:Y:S02]  /*00f0*/  BSSY.RECONVERGENT B0, `(.L_x_1489) ;  /* 0x0000036000007945 */ /* 0x000fe40003800200 */
[----:B------:R-:W1:Y:S01]  /*0100*/  I2F.U32.RP R12, R4 ;  /* 0x00000004000c7306 */ /* 0x000e620000209000 */
[C---:B------:R-:W-:Y:S01]  /*0110*/  IMAD.IADD R5, R4.reuse, 0x1, R7 ;  /* 0x0000000104057824 */ /* 0x040fe200078e0207 */
[----:B------:R-:W-:Y:S01]  /*0120*/  ISETP.NE.U32.AND P2, PT, R4, RZ, PT ;  /* 0x000000ff0400720c */ /* 0x000fe20003f45070 */
[----:B------:R-:W-:-:S03]  /*0130*/  IMAD.MOV R13, RZ, RZ, -R4 ;  /* 0x000000ffff0d7224 */ /* 0x000fc600078e0a04 */
[C---:B------:R-:W-:Y:S02]  /*0140*/  ISETP.GE.U32.AND P0, PT, R5.reuse, UR6, PT ;  /* 0x0000000605007c0c */ /* 0x040fe4000bf06070 */
[----:B------:R-:W-:Y:S01]  /*0150*/  VIMNMX.U32 R10, PT, PT, R5, UR6, !PT ;  /* 0x00000006050a7c48 */ /* 0x000fe2000ffe0000 */
[----:B------:R-:W2:Y:S01]  /*0160*/  LDCU.64 UR6, c[0x0][0x358] ;  /* 0x00006b00ff0677ac */ /* 0x000ea20008000a00 */
[----:B------:R-:W-:-:S04]  /*0170*/  SEL R11, RZ, 0x1, P0 ;  /* 0x00000001ff0b7807 */ /* 0x000fc80000000000 */
[----:B------:R-:W-:Y:S01]  /*0180*/  IADD3 R5, PT, PT, R10, -R5, -R11 ;  /* 0x800000050a057210 */ /* 0x000fe20007ffe80b */
[----:B-1----:R-:W1:Y:S02]  /*0190*/  MUFU.RCP R12, R12 ;  /* 0x0000000c000c7308 */ /* 0x002e640000001000 */
[----:B-1----:R-:W-:-:S06]  /*01a0*/  VIADD R2, R12, 0xffffffe ;  /* 0x0ffffffe0c027836 */ /* 0x002fcc0000000000 */
[----:B------:R1:W3:Y:S02]  /*01b0*/  F2I.FTZ.U32.TRUNC.NTZ R3, R2 ;  /* 0x0000000200037305 */ /* 0x0002e4000021f000 */
[----:B-1----:R-:W-:Y:S02]  /*01c0*/  IMAD.MOV.U32 R2, RZ, RZ, RZ ;  /* 0x000000ffff027224 */ /* 0x002fe400078e00ff */
[----:B---3--:R-:W-:-:S04]  /*01d0*/  IMAD R13, R13, R3, RZ ;  /* 0x000000030d0d7224 */ /* 0x008fc800078e02ff */
[----:B------:R-:W-:-:S06]  /*01e0*/  IMAD.HI.U32 R12, R3, R13, R2 ;  /* 0x0000000d030c7227 */ /* 0x000fcc00078e0002 */
[----:B------:R-:W-:-:S04]  /*01f0*/  IMAD.HI.U32 R12, R12, R5, RZ ;  /* 0x000000050c0c7227 */ /* 0x000fc800078e00ff */
[----:B------:R-:W-:-:S04]  /*0200*/  IMAD.MOV R2, RZ, RZ, -R12 ;  /* 0x000000ffff027224 */ /* 0x000fc800078e0a0c */
[----:B------:R-:W-:Y:S02]  /*0210*/  IMAD R5, R4, R2, R5 ;  /* 0x0000000204057224 */ /* 0x000fe400078e0205 */
[----:B------:R-:W1:Y:S03]  /*0220*/  LDC.64 R2, c[0x0][0x390] ;  /* 0x0000e400ff027b82 */ /* 0x000e660000000a00 */
[----:B------:R-:W-:-:S13]  /*0230*/  ISETP.GE.U32.AND P0, PT, R5, R4, PT ;  /* 0x000000040500720c */ /* 0x000fda0003f06070 */
[----:B------:R-:W-:Y:S01]  /*0240*/  @P0 IADD3 R5, PT, PT, -R4, R5, RZ ;  /* 0x0000000504050210 */ /* 0x000fe20007ffe1ff */
[----:B------:R-:W-:-:S03]  /*0250*/  @P0 VIADD R12, R12, 0x1 ;  /* 0x000000010c0c0836 */ /* 0x000fc60000000000 */
[----:B------:R-:W-:Y:S01]  /*0260*/  ISETP.GE.U32.AND P1, PT, R5, R4, PT ;  /* 0x000000040500720c */ /* 0x000fe20003f26070 */
[----:B-1----:R-:W-:-:S12]  /*0270*/  IMAD.WIDE R2, R0, 0x4, R2 ;  /* 0x0000000400027825 */ /* 0x002fd800078e0202 */
[----:B------:R-:W-:Y:S01]  /*0280*/  @P1 VIADD R12, R12, 0x1 ;  /* 0x000000010c0c1836 */ /* 0x000fe20000000000 */
[----:B------:R-:W-:-:S05]  /*0290*/  @!P2 LOP3.LUT R12, RZ, R4, RZ, 0x33, !PT ;  /* 0x00000004ff0ca212 */ /* 0x000fca00078e33ff */
[----:B------:R-:W-:-:S05]  /*02a0*/  IMAD.IADD R10, R11, 0x1, R12 ;  /* 0x000000010b0a7824 */ /* 0x000fca00078e020c */
[C---:B------:R-:W-:Y:S02]  /*02b0*/  LOP3.LUT R5, R10.reuse, 0x3, RZ, 0xc0, !PT ;  /* 0x000000030a057812 */ /* 0x040fe400078ec0ff */
[----:B------:R-:W-:Y:S02]  /*02c0*/  ISETP.GE.U32.AND P0, PT, R10, 0x3, PT ;  /* 0x000000030a00780c */ /* 0x000fe40003f06070 */
[----:B------:R-:W-:Y:S02]  /*02d0*/  ISETP.NE.AND P1, PT, R5, 0x3, PT ;  /* 0x000000030500780c */ /* 0x000fe40003f25270 */
[----:B------:R-:W-:-:S11]  /*02e0*/  SHF.R.S32.HI R5, RZ, 0x1f, R0 ;  /* 0x0000001fff057819 */ /* 0x000fd60000011400 */
[----:B0-2---:R-:W-:Y:S05]  /*02f0*/  @!P1 BRA `(.L_x_1490) ;  /* 0x0000000000549947 */ /* 0x005fea0003800000 */
[----:B------:R-:W0:Y:S01]  /*0300*/  LDCU UR5, c[0x0][0x38c] ;  /* 0x00007180ff0577ac */ /* 0x000e220008000800 */
[----:B------:R-:W-:-:S05]  /*0310*/  VIADD R10, R10, 0x1 ;  /* 0x000000010a0a7836 */ /* 0x000fca0000000000 */
[----:B------:R-:W-:-:S04]  /*0320*/  LOP3.LUT R11, R10, 0x3, RZ, 0xc0, !PT ;  /* 0x000000030a0b7812 */ /* 0x000fc800078ec0ff */
[C---:B------:R-:W-:Y:S01]  /*0330*/  IADD3 R12, PT, PT, -R11.reuse, RZ, RZ ;  /* 0x000000ff0b0c7210 */ /* 0x040fe20007ffe1ff */
[----:B------:R-:W-:Y:S02]  /*0340*/  IMAD R8, R11, R8, UR4 ;  /* 0x000000040b087e24 */ /* 0x000fe4000f8e0208 */
[----:B0-----:R-:W-:Y:S01]  /*0350*/  IMAD R13, R7, UR5, RZ ;  /* 0x00000005070d7c24 */ /* 0x001fe2000f8e02ff */
[----:B------:R-:W-:Y:S01]  /*0360*/  ISETP.GE.AND P1, PT, R0, UR5, PT ;  /* 0x0000000500007c0c */ /* 0x000fe2000bf26270 */
[----:B------:R-:W-:-:S12]  /*0370*/  IMAD R7, R8, R9, R6 ;  /* 0x0000000908077224 */ /* 0x000fd800078e0206 */
.L_x_1491:
[----:B0-----:R-:W0:Y:S01]  /*0380*/  @!P1 LDC.64 R10, c[0x0][0x380] ;  /* 0x0000e000ff0a9b82 */ /* 0x001e220000000a00 */
[----:B------:R-:W-:-:S04]  /*0390*/  @!P1 IADD3 R6, P2, PT, R0, R13, RZ ;  /* 0x0000000d00069210 */ /* 0x000fc80007f5e0ff */
[----:B------:R-:W-:Y:S02]  /*03a0*/  @!P1 LEA.HI.X.SX32 R8, R13, R5, 0x1, P2 ;  /* 0x000000050d089211 */ /* 0x000fe400010f0eff */
[----:B0-----:R-:W-:-:S04]  /*03b0*/  @!P1 LEA R10, P2, R6, R10, 0x1 ;  /* 0x0000000a060a9211 */ /* 0x001fc800078408ff */
[----:B------:R-:W-:-:S05]  /*03c0*/  @!P1 LEA.HI.X R11, R6, R11, R8, 0x1, P2 ;  /* 0x0000000b060b9211 */ /* 0x000fca00010f0c08 */
[----:B------:R-:W2:Y:S01]  /*03d0*/  @!P1 LDG.E.U16.CONSTANT R10, desc[UR6][R10.64] ;  /* 0x000000060a0a9981 */ /* 0x000ea2000c1e9500 */
[----:B------:R-:W-:-:S04]  /*03e0*/  @!P1 IMAD.WIDE R8, R13, 0x4, R2 ;  /* 0x000000040d089825 */ /* 0x000fc800078e0202 */
[----:B------:R-:W-:Y:S02]  /*03f0*/  VIADD R12, R12, 0x1 ;  /* 0x000000010c0c7836 */ /* 0x000fe40000000000 */
[----:B------:R-:W-:-:S03]  /*0400*/  IMAD R13, R4, UR8, R13 ;  /* 0x00000008040d7c24 */ /* 0x000fc6000f8e020d */
[----:B------:R-:W-:Y:S01]  /*0410*/  ISETP.NE.AND P2, PT, R12, RZ, PT ;  /* 0x000000ff0c00720c */ /* 0x000fe20003f45270 */
[----:B--2---:R-:W-:-:S05]  /*0420*/  @!P1 IMAD.U32 R15, R10, 0x10000, RZ ;  /* 0x000100000a0f9824 */ /* 0x004fca00078e00ff */
[----:B------:R0:W-:Y:S07]  /*0430*/  @!P1 STG.E desc[UR6][R8.64], R15 ;  /* 0x0000000f08009986 */ /* 0x0001ee000c101906 */
[----:B------:R-:W-:Y:S05]  /*0440*/  @P2 BRA `(.L_x_1491) ;  /* 0xfffffffc00cc2947 */ /* 0x000fea000383ffff */
.L_x_1490:
[----:B------:R-:W-:Y:S05]  /*0450*/  BSYNC.RECONVERGENT B0 ;  /* 0x0000000000007941 */ /* 0x000fea0003800200 */
.L_x_1489:
[----:B------:R-:W-:Y:S05]  /*0460*/  @!P0 EXIT ;  /* 0x000000000000894d */ /* 0x000fea0003800000 */
[----:B------:R-:W1:Y:S01]  /*0470*/  LDCU UR4, c[0x0][0x38c] ;  /* 0x00007180ff0477ac */ /* 0x000e620008000800 */
[----:B------:R-:W2:Y:S01]  /*0480*/  LDCU UR5, c[0x0][0x38c] ;  /* 0x00007180ff0577ac */ /* 0x000ea20008000800 */
[----:B------:R-:W3:Y:S01]  /*0490*/  LDCU UR8, c[0x0][0x388] ;  /* 0x00007100ff0877ac */ /* 0x000ee20008000800 */
[----:B-1----:R-:W-:-:S13]  /*04a0*/  ISETP.GE.AND P0, PT, R0, UR4, PT ;  /* 0x0000000400007c0c */ /* 0x002fda000bf06270 */
.L_x_1492:
[----:B01----:R-:W0:Y:S01]  /*04b0*/  @!P0 LDC.64 R8, c[0x0][0x380] ;  /* 0x0000e000ff088b82 */ /* 0x003e220000000a00 */
[----:B--2---:R-:W-:-:S05]  /*04c0*/  @!P0 IMAD R21, R7, UR5, RZ ;  /* 0x0000000507158c24 */ /* 0x004fca000f8e02ff */
[----:B------:R-:W-:-:S04]  /*04d0*/  @!P0 IADD3 R11, P1, PT, R0, R21, RZ ;  /* 0x00000015000b8210 */ /* 0x000fc80007f3e0ff */
[----:B------:R-:W-:Y:S02]  /*04e0*/  @!P0 LEA.HI.X.SX32 R6, R21, R5, 0x1, P1 ;  /* 0x0000000515068211 */ /* 0x000fe400008f0eff */
[----:B0-----:R-:W-:-:S04]  /*04f0*/  @!P0 LEA R10, P1, R11, R8, 0x1 ;  /* 0x000000080b0a8211 */ /* 0x001fc800078208ff */
[----:B------:R-:W-:-:S05]  /*0500*/  @!P0 LEA.HI.X R11, R11, R9, R6, 0x1, P1 ;  /* 0x000000090b0b8211 */ /* 0x000fca00008f0c06 */
[----:B------:R-:W2:Y:S01]  /*0510*/  @!P0 LDG.E.U16.CONSTANT R10, desc[UR6][R10.64] ;  /* 0x000000060a0a8981 */ /* 0x000ea2000c1e9500 */
[----:B------:R-:W-:-:S04]  /*0520*/  @!P0 IMAD.WIDE R20, R21, 0x4, R2 ;  /* 0x0000000415148825 */ /* 0x000fc800078e0202 */
[----:B------:R-:W-:-:S05]  /*0530*/  IMAD.IADD R19, R4, 0x1, R7 ;  /* 0x0000000104137824 */ /* 0x000fca00078e0207 */
[----:B------:R-:W-:-:S05]  /*0540*/  IADD3 R13, PT, PT, R4, R19, RZ ;  /* 0x00000013040d7210 */ /* 0x000fca0007ffe0ff */
[----:B------:R-:W-:Y:S02]  /*0550*/  IMAD.IADD R7, R4, 0x1, R13 ;  /* 0x0000000104077824 */ /* 0x000fe400078e020d */
[----:B--2---:R-:W-:-:S05]  /*0560*/  @!P0 IMAD.U32 R23, R10, 0x10000, RZ ;  /* 0x000100000a178824 */ /* 0x004fca00078e00ff */
[----:B------:R0:W-:Y:S01]  /*0570*/  @!P0 STG.E desc[UR6][R20.64], R23 ;  /* 0x0000001714008986 */ /* 0x0001e2000c101906 */
[----:B------:R-:W-:-:S13]  /*0580*/  ISETP.GE.AND P0, PT, R0, UR5, PT ;  /* 0x0000000500007c0c */ /* 0x000fda000bf06270 */
[----:B------:R-:W1:Y:S01]  /*0590*/  @!P0 LDC.64 R8, c[0x0][0x380] ;  /* 0x0000e000ff088b82 */ /* 0x000e620000000a00 */
[----:B------:R-:W-:Y:S02]  /*05a0*/  @!P0 IMAD R11, R13, UR5, RZ ;  /* 0x000000050d0b8c24 */ /* 0x000fe4000f8e02ff */
[----:B------:R-:W-:Y:S02]  /*05b0*/  @!P0 IMAD R19, R19, UR5, RZ ;  /* 0x0000000513138c24 */ /* 0x000fe4000f8e02ff */
[----:B------:R-:W-:Y:S01]  /*05c0*/  @!P0 IMAD R13, R7, UR5, RZ ;  /* 0x00000005070d8c24 */ /* 0x000fe2000f8e02ff */
[C---:B------:R-:W-:Y:S02]  /*05d0*/  @!P0 IADD3 R10, P2, PT, R0.reuse, R11, RZ ;  /* 0x0000000b000a8210 */ /* 0x040fe40007f5e0ff */
[----:B------:R-:W2:Y:S01]  /*05e0*/  @!P0 LDC.64 R14, c[0x0][0x380] ;  /* 0x0000e000ff0e8b82 */ /* 0x000ea20000000a00 */
[C---:B------:R-:W-:Y:S02]  /*05f0*/  @!P0 IADD3 R18, P1, PT, R0.reuse, R19, RZ ;  /* 0x0000001300128210 */ /* 0x040fe40007f3e0ff */
[----:B0-----:R-:W-:-:S02]  /*0600*/  @!P0 IADD3 R21, P3, PT, R0, R13, RZ ;  /* 0x0000000d00158210 */ /* 0x001fc40007f7e0ff */
[-C--:B------:R-:W-:Y:S02]  /*0610*/  @!P0 LEA.HI.X.SX32 R12, R11, R5.reuse, 0x1, P2 ;  /* 0x000000050b0c8211 */ /* 0x080fe400010f0eff */
[-C--:B------:R-:W-:Y:S01]  /*0620*/  @!P0 LEA.HI.X.SX32 R22, R19, R5.reuse, 0x1, P1 ;  /* 0x0000000513168211 */ /* 0x080fe200008f0eff */
[----:B------:R-:W0:Y:S01]  /*0630*/  @!P0 LDC.64 R16, c[0x0][0x380] ;  /* 0x0000e000ff108b82 */ /* 0x000e220000000a00 */
[----:B------:R-:W-:Y:S02]  /*0640*/  @!P0 LEA.HI.X.SX32 R6, R13, R5, 0x1, P3 ;  /* 0x000000050d068211 */ /* 0x000fe400018f0eff */
[----:B-1----:R-:W-:-:S04]  /*0650*/  @!P0 LEA R8, P2, R10, R8, 0x1 ;  /* 0x000000080a088211 */ /* 0x002fc800078408ff */
[----:B------:R-:W-:Y:S02]  /*0660*/  @!P0 LEA.HI.X R9, R10, R9, R12, 0x1, P2 ;  /* 0x000000090a098211 */ /* 0x000fe400010f0c0c */
[----:B--2---:R-:W-:-:S04]  /*0670*/  @!P0 LEA R14, P1, R18, R14, 0x1 ;  /* 0x0000000e120e8211 */ /* 0x004fc800078208ff */
[----:B------:R-:W-:Y:S02]  /*0680*/  @!P0 LEA.HI.X R15, R18, R15, R22, 0x1, P1 ;  /* 0x0000000f120f8211 */ /* 0x000fe400008f0c16 */
[C---:B0-----:R-:W-:Y:S01]  /*0690*/  @!P0 LEA R20, P3, R21.reuse, R16, 0x1 ;  /* 0x0000001015148211 */ /* 0x041fe200078608ff */
[----:B------:R-:W-:Y:S02]  /*06a0*/  @!P0 IMAD.MOV.U32 R16, RZ, RZ, R8 ;  /* 0x000000ffff108224 */ /* 0x000fe400078e0008 */
[----:B------:R-:W2:Y:S01]  /*06b0*/  @!P0 LDG.E.U16.CONSTANT R14, desc[UR6][R14.64] ;  /* 0x000000060e0e8981 */ /* 0x000ea2000c1e9500 */
[----:B------:R-:W-:Y:S01]  /*06c0*/  @!P0 LEA.HI.X R21, R21, R17, R6, 0x1, P3 ;  /* 0x0000001115158211 */ /* 0x000fe200018f0c06 */
[----:B------:R-:W-:-:S04]  /*06d0*/  @!P0 IMAD.MOV.U32 R17, RZ, RZ, R9 ;  /* 0x000000ffff118224 */ /* 0x000fc800078e0009 */
[----:B------:R-:W4:Y:S04]  /*06e0*/  @!P0 LDG.E.U16.CONSTANT R20, desc[UR6][R20.64] ;  /* 0x0000000614148981 */ /* 0x000f28000c1e9500 */
[----:B------:R-:W5:Y:S01]  /*06f0*/  @!P0 LDG.E.U16.CONSTANT R16, desc[UR6][R16.64] ;  /* 0x0000000610108981 */ /* 0x000f62000c1e9500 */
[----:B------:R-:W-:-:S04]  /*0700*/  @!P0 IMAD.WIDE R8, R19, 0x4, R2 ;  /* 0x0000000413088825 */ /* 0x000fc800078e0202 */
[----:B------:R-:W-:-:S04]  /*0710*/  @!P0 IMAD.WIDE R10, R11, 0x4, R2 ;  /* 0x000000040b0a8825 */ /* 0x000fc800078e0202 */
[----:B------:R-:W-:-:S04]  /*0720*/  @!P0 IMAD.WIDE R12, R13, 0x4, R2 ;  /* 0x000000040d0c8825 */ /* 0x000fc800078e0202 */
[----:B------:R-:W-:-:S05]  /*0730*/  IMAD.IADD R7, R4, 0x1, R7 ;  /* 0x0000000104077824 */ /* 0x000fca00078e0207 */
[----:B---3--:R-:W-:Y:S01]  /*0740*/  ISETP.GE.AND P1, PT, R7, UR8, PT ;  /* 0x0000000807007c0c */ /* 0x008fe2000bf26270 */
[----:B--2---:R-:W-:Y:S02]  /*0750*/  @!P0 IMAD.U32 R19, R14, 0x10000, RZ ;  /* 0x000100000e138824 */ /* 0x004fe400078e00ff */
[----:B----4-:R-:W-:Y:S01]  /*0760*/  @!P0 IMAD.U32 R25, R20, 0x10000, RZ ;  /* 0x0001000014198824 */ /* 0x010fe200078e00ff */
[----:B-----5:R-:W-:Y:S02]  /*0770*/  @!P0 SHF.L.U32 R23, R16, 0x10, RZ ;  /* 0x0000001010178819 */ /* 0x020fe400000006ff */
[----:B------:R1:W-:Y:S04]  /*0780*/  @!P0 STG.E desc[UR6][R8.64], R19 ;  /* 0x0000001308008986 */ /* 0x0003e8000c101906 */
[----:B------:R1:W-:Y:S04]  /*0790*/  @!P0 STG.E desc[UR6][R10.64], R23 ;  /* 0x000000170a008986 */ /* 0x0003e8000c101906 */
[----:B------:R1:W-:Y:S01]  /*07a0*/  @!P0 STG.E desc[UR6][R12.64], R25 ;  /* 0x000000190c008986 */ /* 0x0003e2000c101906 */
[----:B------:R-:W-:Y:S05]  /*07b0*/  @!P1 BRA `(.L_x_1492) ;  /* 0xfffffffc003c9947 */ /* 0x000fea000383ffff */
[----:B------:R-:W-:Y:S05]  /*07c0*/  EXIT ;  /* 0x000000000000794d */ /* 0x000fea0003800000 */
.L_x_1493:
        /* <DEDUP_REMOVED lines=11> */
.L_x_1812:


//--------------------- .text._Z30_float_to_bfloat16_cuda_kernelPKfiiPt --------------------------
	.section	.text._Z30_float_to_bfloat16_cuda_kernelPKfiiPt,"ax",@progbits
	.align	128
        .global         _Z30_float_to_bfloat16_cuda_kernelPKfiiPt
        .type           _Z30_float_to_bfloat16_cuda_kernelPKfiiPt,@function
        .size           _Z30_float_to_bfloat16_cuda_kernelPKfiiPt,(.L_x_1813 - _Z30_float_to_bfloat16_cuda_kernelPKfiiPt)
        .other          _Z30_float_to_bfloat16_cuda_kernelPKfiiPt,@"STO_CUDA_ENTRY STV_DEFAULT"
_Z30_float_to_bfloat16_cuda_kernelPKfiiPt:
.text._Z30_float_to_bfloat16_cuda_kernelPKfiiPt:
[----:B------:R-:W-:Y:S01]  /*0000*/  LDC R1, c[0x0][0x37c] ;  /* 0x0000df00ff017b82 */ /* 0x000fe20000000800 */
[----:B------:R-:W0:Y:S07]  /*0010*/  S2R R0, SR_TID.X ;  /* 0x0000000000007919 */ /* 0x000e2e0000002100 */
[----:B------:R-:W0:Y:S01]  /*0020*/  S2UR UR4, SR_CTAID.X ;  /* 0x00000000000479c3 */ /* 0x000e220000002500 */
[----:B------:R-:W1:Y:S07]  /*0030*/  LDCU UR5, c[0x0][0x388] ;  /* 0x00007100ff0577ac */ /* 0x000e6e0008000800 */
[----:B------:R-:W0:Y:S02]  /*0040*/  LDC R3, c[0x0][0x360] ;  /* 0x0000d800ff037b82 */ /* 0x000e240000000800 */
[----:B0-----:R-:W-:-:S05]  /*0050*/  IMAD R3, R3, UR4, R0 ;  /* 0x0000000403037c24 */ /* 0x001fca000f8e0200 */
[----:B-1----:R-:W-:-:S13]  /*0060*/  ISETP.GE.AND P0, PT, R3, UR5, PT ;  /* 0x0000000503007c0c */ /* 0x002fda000bf06270 */
[----:B------:R-:W-:Y:S05]  /*0070*/  @P0 EXIT ;  /* 0x000000000000094d */ /* 0x000fea0003800000 */
[----:B------:R-:W0:Y:S02]  /*0080*/  LDC R0, c[0x0][0x38c] ;  /* 0x0000e300ff007b82 */ /* 0x000e240000000800 */
[----:B0-----:R-:W-:-:S13]  /*0090*/  ISETP.NE.AND P0, PT, R0, RZ, PT ;  /* 0x000000ff0000720c */ /* 0x001fda0003f05270 */
[----:B------:R-:W-:Y:S05]  /*00a0*/  @!P0 EXIT ;  /* 0x000000000000894d */ /* 0x000fea0003800000 */
[C---:B------:R-:W-:Y:S01]  /*00b0*/  ISETP.GE.U32.AND P0, PT, R0.reuse, 0x10, PT ;  /* 0x000000100000780c */ /* 0x040fe20003f06070 */
[----:B------:R-:W-:Y:S01]  /*00c0*/  IMAD R6, R3, R0, RZ ;  /* 0x0000000003067224 */ /* 0x000fe200078e02ff */
[----:B------:R-:W0:Y:S01]  /*00d0*/  LDCU.64 UR4, c[0x0][0x358] ;  /* 0x00006b00ff0477ac */ /* 0x000e220008000a00 */
[----:B------:R-:W-:Y:S01]  /*00e0*/  LOP3.LUT P1, RZ, R0, 0xf, RZ, 0xc0, !PT ;  /* 0x0000000f00ff7812 */ /* 0x000fe2000782c0ff */
[----:B------:R-:W-:Y:S02]  /*00f0*/  IMAD.MOV.U32 R9, RZ, RZ, RZ ;  /* 0x000000ffff097224 */ /* 0x000fe400078e00ff */
[----:B------:R-:W-:Y:S01]  /*0100*/  IMAD.MOV.U32 R7, RZ, RZ, RZ ;  /* 0x000000ffff077224 */ /* 0x000fe200078e00ff */
[----:B------:R-:W-:-:S06]  /*0110*/  SHF.R.S32.HI R8, RZ, 0x1f, R6 ;  /* 0x0000001fff087819 */ /* 0x000fcc0000011406 */
[----:B------:R-:W-:Y:S05]  /*0120*/  @!P0 BRA `(.L_x_1494) ;  /* 0x0000000400648947 */ /* 0x000fea0003800000 */
[----:B------:R-:W1:Y:S01]  /*0130*/  LDCU.64 UR6, c[0x0][0x380] ;  /* 0x00007000ff0677ac */ /* 0x000e620008000a00 */
[----:B------:R-:W-:Y:S02]  /*0140*/  SHF.R.S32.HI R7, RZ, 0x1f, R0 ;  /* 0x0000001fff077819 */ /* 0x000fe40000011400 */
[----:B------:R-:W-:Y:S01]  /*0150*/  LOP3.LUT R9, R0, 0xfffffff0, RZ, 0xc0, !PT ;  /* 0xfffffff000097812 */ /* 0x000fe200078ec0ff */
[----:B------:R-:W2:Y:S02]  /*0160*/  LDCU.64 UR8, c[0x0][0x390] ;  /* 0x00007200ff0877ac */ /* 0x000ea40008000a00 */
[----:B------:R-:W-:Y:S02]  /*0170*/  IMAD.MOV.U32 R10, RZ, RZ, R7 ;  /* 0x000000ffff0a7224 */ /* 0x000fe400078e0007 */
[----:B------:R-:W-:Y:S01]  /*0180*/  IMAD.MOV.U32 R11, RZ, RZ, R9 ;  /* 0x000000ffff0b7224 */ /* 0x000fe200078e0009 */
[C---:B-1----:R-:W-:Y:S02]  /*0190*/  LEA R2, P0, R6.reuse, UR6, 0x2 ;  /* 0x0000000606027c11 */ /* 0x042fe4000f8010ff */
[----:B--2---:R-:W-:-:S02]  /*01a0*/  LEA R22, P3, R6, UR8, 0x1 ;  /* 0x0000000806167c11 */ /* 0x004fc4000f8608ff */
[----:B------:R-:W-:Y:S02]  /*01b0*/  IADD3 R2, P2, PT, R2, 0x20, RZ ;  /* 0x0000002002027810 */ /* 0x000fe40007f5e0ff */
[----:B------:R-:W-:Y:S02]  /*01c0*/  IADD3 R22, P4, PT, R22, 0x10, RZ ;  /* 0x0000001016167810 */ /* 0x000fe40007f9e0ff */
[C-C-:B------:R-:W-:Y:S02]  /*01d0*/  LEA.HI.X R3, R6.reuse, UR7, R8.reuse, 0x2, P0 ;  /* 0x0000000706037c11 */ /* 0x140fe400080f1408 */
[----:B------:R-:W-:-:S03]  /*01e0*/  LEA.HI.X R23, R6, UR9, R8, 0x1, P3 ;  /* 0x0000000906177c11 */ /* 0x000fc600098f0c08 */
[----:B------:R-:W-:Y:S02]  /*01f0*/  IMAD.X R3, RZ, RZ, R3, P2 ;  /* 0x000000ffff037224 */ /* 0x000fe400010e0603 */
[----:B------:R-:W-:-:S07]  /*0200*/  IMAD.X R23, RZ, RZ, R23, P4 ;  /* 0x000000ffff177224 */ /* 0x000fce00020e0617 */
.L_x_1495:
[----:B01----:R-:W2:Y:S04]  /*0210*/  LDG.E.CONSTANT R4, desc[UR4][R2.64+-0x20] ;  /* 0xffffe00402047981 */ /* 0x003ea8000c1e9900 */
[----:B------:R-:W3:Y:S04]  /*0220*/  LDG.E.CONSTANT R13, desc[UR4][R2.64+-0x14] ;  /* 0xffffec04020d7981 */ /* 0x000ee8000c1e9900 */
[----:B------:R-:W4:Y:S04]  /*0230*/  LDG.E.CONSTANT R12, desc[UR4][R2.64+-0xc] ;  /* 0xfffff404020c7981 */ /* 0x000f28000c1e9900 */
[----:B------:R-:W5:Y:S04]  /*0240*/  LDG.E.CONSTANT R14, desc[UR4][R2.64+-0x1c] ;  /* 0xffffe404020e7981 */ /* 0x000f68000c1e9900 */
[----:B------:R-:W5:Y:S04]  /*0250*/  LDG.E.CONSTANT R15, desc[UR4][R2.64+-0x18] ;  /* 0xffffe804020f7981 */ /* 0x000f68000c1e9900 */
[----:B------:R-:W5:Y:S04]  /*0260*/  LDG.E.CONSTANT R21, desc[UR4][R2.64+-0x8] ;  /* 0xfffff80402157981 */ /* 0x000f68000c1e9900 */
[----:B------:R-:W5:Y:S04]  /*0270*/  LDG.E.CONSTANT R18, desc[UR4][R2.64+-0x4] ;  /* 0xfffffc0402127981 */ /* 0x000f68000c1e9900 */
[----:B------:R-:W5:Y:S01]  /*0280*/  LDG.E.CONSTANT R20, desc[UR4][R2.64+0x4] ;  /* 0x0000040402147981 */ /* 0x000f62000c1e9900 */
[----:B------:R-:W-:-:S03]  /*0290*/  IMAD.MOV.U32 R5, RZ, RZ, R23 ;  /* 0x000000ffff057224 */ /* 0x000fc600078e0017 */
[----:B------:R-:W5:Y:S04]  /*02a0*/  LDG.E.CONSTANT R17, desc[UR4][R2.64] ;  /* 0x0000000402117981 */ /* 0x000f68000c1e9900 */
[----:B------:R-:W5:Y:S04]  /*02b0*/  LDG.E.CONSTANT R16, desc[UR4][R2.64+-0x10] ;  /* 0xfffff00402107981 */ /* 0x000f68000c1e9900 */
[----:B------:R-:W5:Y:S04]  /*02c0*/  LDG.E.CONSTANT R19, desc[UR4][R2.64+0x8] ;  /* 0x0000080402137981 */ /* 0x000f68000c1e9900 */
[----:B------:R-:W5:Y:S04]  /*02d0*/  LDG.E.CONSTANT R26, desc[UR4][R2.64+0xc] ;  /* 0x00000c04021a7981 */ /* 0x000f68000c1e9900 */
[----:B------:R-:W5:Y:S04]  /*02e0*/  LDG.E.CONSTANT R23, desc[UR4][R2.64+0x10] ;  /* 0x0000100402177981 */ /* 0x000f68000c1e9900 */
[----:B------:R-:W5:Y:S04]  /*02f0*/  LDG.E.CONSTANT R25, desc[UR4][R2.64+0x18] ;  /* 0x0000180402197981 */ /* 0x000f68000c1e9900 */
[----:B------:R-:W5:Y:S01]  /*0300*/  LDG.E.CONSTANT R24, desc[UR4][R2.64+0x1c] ;  /* 0x00001c0402187981 */ /* 0x000f62000c1e9900 */
[----:B--2---:R-:W-:-:S05]  /*0310*/  VIADD R4, R4, 0x8000 ;  /* 0x0000800004047836 */ /* 0x004fca0000000000 */
[----:B------:R-:W-:Y:S01]  /*0320*/  SHF.R.U32.HI R27, RZ, 0x10, R4 ;  /* 0x00000010ff1b7819 */ /* 0x000fe20000011604 */
[----:B------:R-:W-:Y:S02]  /*0330*/  IMAD.MOV.U32 R4, RZ, RZ, R22 ;  /* 0x000000ffff047224 */ /* 0x000fe400078e0016 */
[----:B------:R0:W2:Y:S01]  /*0340*/  LDG.E.CONSTANT R22, desc[UR4][R2.64+0x14] ;  /* 0x0000140402167981 */ /* 0x0000a2000c1e9900 */
[----:B---3--:R-:W-:Y:S01]  /*0350*/  VIADD R13, R13, 0x8000 ;  /* 0x000080000d0d7836 */ /* 0x008fe20000000000 */
[----:B------:R-:W-:Y:S01]  /*0360*/  IADD3 R11, P0, PT, R11, -0x10, RZ ;  /* 0xfffffff00b0b7810 */ /* 0x000fe20007f1e0ff */
[----:B----4-:R-:W-:Y:S02]  /*0370*/  VIADD R12, R12, 0x8000 ;  /* 0x000080000c0c7836 */ /* 0x010fe40000000000 */
[----:B-----5:R-:W-:Y:S01]  /*0380*/  VIADD R14, R14, 0x8000 ;  /* 0x000080000e0e7836 */ /* 0x020fe20000000000 */
[----:B------:R-:W-:Y:S02]  /*0390*/  SHF.R.U32.HI R13, RZ, 0x10, R13 ;  /* 0x00000010ff0d7819 */ /* 0x000fe4000001160d */
[----:B------:R-:W-:Y:S01]  /*03a0*/  IADD3.X R10, PT, PT, R10, -0x1, RZ, P0, !PT ;  /* 0xffffffff0a0a7810 */ /* 0x000fe200007fe4ff */
[----:B------:R-:W-:Y:S01]  /*03b0*/  VIADD R15, R15, 0x8000 ;  /* 0x000080000f0f7836 */ /* 0x000fe20000000000 */
[----:B------:R-:W-:Y:S01]  /*03c0*/  SHF.R.U32.HI R12, RZ, 0x10, R12 ;  /* 0x00000010ff0c7819 */ /* 0x000fe2000001160c */
[----:B------:R-:W-:Y:S01]  /*03d0*/  VIADD R21, R21, 0x8000 ;  /* 0x0000800015157836 */ /* 0x000fe20000000000 */
[----:B------:R-:W-:Y:S01]  /*03e0*/  ISETP.NE.U32.AND P0, PT, R11, RZ, PT ;  /* 0x000000ff0b00720c */ /* 0x000fe20003f05070 */
[----:B------:R-:W-:Y:S01]  /*03f0*/  VIADD R18, R18, 0x8000 ;  /* 0x0000800012127836 */ /* 0x000fe20000000000 */
[----:B------:R-:W-:Y:S01]  /*0400*/  SHF.R.U32.HI R29, RZ, 0x10, R14 ;  /* 0x00000010ff1d7819 */ /* 0x000fe2000001160e */
[----:B------:R-:W-:Y:S01]  /*0410*/  VIADD R20, R20, 0x8000 ;  /* 0x0000800014147836 */ /* 0x000fe20000000000 */
[----:B------:R1:W-:Y:S01]  /*0420*/  STG.E.U16 desc[UR4][R4.64+-0xa], R13 ;  /* 0xfffff60d04007986 */ /* 0x0003e2000c101504 */
[----:B------:R-:W-:Y:S01]  /*0430*/  ISETP.NE.AND.EX P0, PT, R10, RZ, PT, P0 ;  /* 0x000000ff0a00720c */ /* 0x000fe20003f05300 */
[----:B------:R-:W-:Y:S01]  /*0440*/  VIADD R14, R17, 0x8000 ;  /* 0x00008000110e7836 */ /* 0x000fe20000000000 */
[----:B------:R-:W-:Y:S01]  /*0450*/  SHF.R.U32.HI R15, RZ, 0x10, R15 ;  /* 0x00000010ff0f7819 */ /* 0x000fe2000001160f */
[----:B------:R3:W-:Y:S01]  /*0460*/  STG.E.U16 desc[UR4][R4.64+-0x6], R12 ;  /* 0xfffffa0c04007986 */ /* 0x0007e2000c101504 */
[----:B------:R-:W-:Y:S01]  /*0470*/  SHF.R.U32.HI R21, RZ, 0x10, R21 ;  /* 0x00000010ff157819 */ /* 0x000fe20000011615 */
[----:B------:R-:W-:Y:S01]  /*0480*/  VIADD R16, R16, 0x8000 ;  /* 0x0000800010107836 */ /* 0x000fe20000000000 */
[----:B------:R-:W-:Y:S01]  /*0490*/  SHF.R.U32.HI R17, RZ, 0x10, R18 ;  /* 0x00000010ff117819 */ /* 0x000fe20000011612 */
[----:B------:R-:W-:Y:S01]  /*04a0*/  VIADD R19, R19, 0x8000 ;  /* 0x0000800013137836 */ /* 0x000fe20000000000 */
[----:B-1----:R-:W-:Y:S01]  /*04b0*/  SHF.R.U32.HI R13, RZ, 0x10, R20 ;  /* 0x00000010ff0d7819 */ /* 0x002fe20000011614 */
[----:B------:R-:W-:-:S02]  /*04c0*/  VIADD R26, R26, 0x8000 ;  /* 0x000080001a1a7836 */ /* 0x000fc40000000000 */
[----:B---3--:R-:W-:Y:S02]  /*04d0*/  VIADD R12, R23, 0x8000 ;  /* 0x00008000170c7836 */ /* 0x008fe40000000000 */
[----:B------:R-:W-:Y:S02]  /*04e0*/  VIADD R25, R25, 0x8000 ;  /* 0x0000800019197836 */ /* 0x000fe40000000000 */
[----:B------:R-:W-:Y:S01]  /*04f0*/  VIADD R24, R24, 0x8000 ;  /* 0x0000800018187836 */ /* 0x000fe20000000000 */
[----:B------:R1:W-:Y:S01]  /*0500*/  STG.E.U16 desc[UR4][R4.64+-0x10], R27 ;  /* 0xfffff01b04007986 */ /* 0x0003e2000c101504 */
[----:B------:R-:W-:Y:S02]  /*0510*/  SHF.R.U32.HI R19, RZ, 0x10, R19 ;  /* 0x00000010ff137819 */ /* 0x000fe40000011613 */
[----:B------:R-:W-:Y:S01]  /*0520*/  SHF.R.U32.HI R23, RZ, 0x10, R26 ;  /* 0x00000010ff177819 */ /* 0x000fe2000001161a */
[----:B------:R3:W-:Y:S01]  /*0530*/  STG.E.U16 desc[UR4][R4.64+-0xc], R15 ;  /* 0xfffff40f04007986 */ /* 0x0007e2000c101504 */
[----:B------:R-:W-:-:S03]  /*0540*/  SHF.R.U32.HI R25, RZ, 0x10, R25 ;  /* 0x00000010ff197819 */ /* 0x000fc60000011619 */
[----:B------:R4:W-:Y:S04]  /*0550*/  STG.E.U16 desc[UR4][R4.64+-0x4], R21 ;  /* 0xfffffc1504007986 */ /* 0x0009e8000c101504 */
[----:B------:R-:W-:Y:S01]  /*0560*/  STG.E.U16 desc[UR4][R4.64+-0x2], R17 ;  /* 0xfffffe1104007986 */ /* 0x000fe2000c101504 */
[----:B-1----:R-:W-:-:S03]  /*0570*/  SHF.R.U32.HI R27, RZ, 0x10, R16 ;  /* 0x00000010ff1b7819 */ /* 0x002fc60000011610 */
[----:B------:R1:W-:Y:S01]  /*0580*/  STG.E.U16 desc[UR4][R4.64+0x2], R13 ;  /* 0x0000020d04007986 */ /* 0x0003e2000c101504 */
[----:B---3--:R-:W-:Y:S02]  /*0590*/  SHF.R.U32.HI R15, RZ, 0x10, R14 ;  /* 0x00000010ff0f7819 */ /* 0x008fe4000001160e */
[----:B----4-:R-:W-:Y:S02]  /*05a0*/  SHF.R.U32.HI R21, RZ, 0x10, R12 ;  /* 0x00000010ff157819 */ /* 0x010fe4000001160c */
[----:B0-----:R-:W-:Y:S01]  /*05b0*/  IADD3 R2, P2, PT, R2, 0x40, RZ ;  /* 0x0000004002027810 */ /* 0x001fe20007f5e0ff */
[----:B------:R-:W-:Y:S01]  /*05c0*/  STG.E.U16 desc[UR4][R4.64+-0xe], R29 ;  /* 0xfffff21d04007986 */ /* 0x000fe2000c101504 */
[----:B-1----:R-:W-:-:S03]  /*05d0*/  SHF.R.U32.HI R13, RZ, 0x10, R24 ;  /* 0x00000010ff0d7819 */ /* 0x002fc60000011618 */
[----:B------:R-:W-:Y:S01]  /*05e0*/  STG.E.U16 desc[UR4][R4.64+-0x8], R27 ;  /* 0xfffff81b04007986 */ /* 0x000fe2000c101504 */
[----:B------:R-:W-:-:S03]  /*05f0*/  IMAD.X R3, RZ, RZ, R3, P2 ;  /* 0x000000ffff037224 */ /* 0x000fc600010e0603 */
[----:B------:R-:W-:Y:S04]  /*0600*/  STG.E.U16 desc[UR4][R4.64], R15 ;  /* 0x0000000f04007986 */ /* 0x000fe8000c101504 */
[----:B------:R-:W-:Y:S04]  /*0610*/  STG.E.U16 desc[UR4][R4.64+0x4], R19 ;  /* 0x0000041304007986 */ /* 0x000fe8000c101504 */
[----:B------:R0:W-:Y:S04]  /*0620*/  STG.E.U16 desc[UR4][R4.64+0x6], R23 ;  /* 0x0000061704007986 */ /* 0x0001e8000c101504 */
[----:B------:R1:W-:Y:S04]  /*0630*/  STG.E.U16 desc[UR4][R4.64+0x8], R21 ;  /* 0x0000081504007986 */ /* 0x0003e8000c101504 */
[----:B------:R1:W-:Y:S04]  /*0640*/  STG.E.U16 desc[UR4][R4.64+0xc], R25 ;  /* 0x00000c1904007986 */ /* 0x0003e8000c101504 */
[----:B------:R1:W-:Y:S01]  /*0650*/  STG.E.U16 desc[UR4][R4.64+0xe], R13 ;  /* 0x00000e0d04007986 */ /* 0x0003e2000c101504 */
[----:B--2---:R-:W-:-:S05]  /*0660*/  VIADD R22, R22, 0x8000 ;  /* 0x0000800016167836 */ /* 0x004fca0000000000 */
[----:B------:R-:W-:Y:S02]  /*0670*/  SHF.R.U32.HI R17, RZ, 0x10, R22 ;  /* 0x00000010ff117819 */ /* 0x000fe40000011616 */
[----:B------:R-:W-:-:S03]  /*0680*/  IADD3 R22, P3, PT, R4, 0x20, RZ ;  /* 0x0000002004167810 */ /* 0x000fc60007f7e0ff */
[----:B------:R1:W-:Y:S02]  /*0690*/  STG.E.U16 desc[UR4][R4.64+0xa], R17 ;  /* 0x00000a1104007986 */ /* 0x0003e4000c101504 */
[----:B0-----:R-:W-:Y:S01]  /*06a0*/  IMAD.X R23, RZ, RZ, R5, P3 ;  /* 0x000000ffff177224 */ /* 0x001fe200018e0605 */
[----:B------:R-:W-:Y:S07]  /*06b0*/  @P0 BRA `(.L_x_1495) ;  /* 0xfffffff800d40947 */ /* 0x000fee000383ffff */
.L_x_1494:
[----:B0-----:R-:W-:Y:S05]  /*06c0*/  @!P1 EXIT ;  /* 0x000000000000994d */ /* 0x001fea0003800000 */
[----:B------:R-:W-:-:S04]  /*06d0*/  LOP3.LUT R2, R0, 0xf, RZ, 0xc0, !PT ;  /* 0x0000000f00027812 */ /* 0x000fc800078ec0ff */
[----:B------:R-:W-:-:S04]  /*06e0*/  IADD3 R2, P1, PT, R2, -0x1, RZ ;  /* 0xffffffff02027810 */ /* 0x000fc80007f3e0ff */
[----:B------:R-:W-:Y:S01]  /*06f0*/  ISETP.GE.U32.AND P0, PT, R2, 0x7, PT ;  /* 0x000000070200780c */ /* 0x000fe20003f06070 */
[----:B------:R-:W-:Y:S01]  /*0700*/  IMAD.X R2, RZ, RZ, -0x1, P1 ;  /* 0xffffffffff027424 */ /* 0x000fe200008e06ff */
[----:B------:R-:W-:-:S04]  /*0710*/  LOP3.LUT P1, RZ, R0, 0x7, RZ, 0xc0, !PT ;  /* 0x0000000700ff7812 */ /* 0x000fc8000782c0ff */
[----:B------:R-:W-:-:S13]  /*0720*/  ISETP.GE.U32.AND.EX P0, PT, R2, RZ, PT, P0 ;  /* 0x000000ff0200720c */ /* 0x000fda0003f06100 */
[----:B------:R-:W-:Y:S05]  /*0730*/  @!P0 BRA `(.L_x_1496) ;  /* 0x0000000000a88947 */ /* 0x000fea0003800000 */
[----:B------:R-:W1:Y:S01]  /*0740*/  LDCU.64 UR6, c[0x0][0x380] ;  /* 0x00007000ff0677ac */ /* 0x000e620008000a00 */
[----:B------:R-:W-:-:S05]  /*0750*/  IADD3 R15, P0, PT, R6, R9, RZ ;  /* 0x00000009060f7210 */ /* 0x000fca0007f1e0ff */
[----:B------:R-:W-:Y:S01]  /*0760*/  IMAD.X R22, R8, 0x1, R7, P0 ;  /* 0x0000000108167824 */ /* 0x000fe200000e0607 */
[----:B-1----:R-:W-:-:S04]  /*0770*/  LEA R4, P0, R15, UR6, 0x2 ;  /* 0x000000060f047c11 */ /* 0x002fc8000f8010ff */
[C---:B------:R-:W-:Y:S01]  /*0780*/  LEA.HI.X R5, R15.reuse, UR7, R22, 0x2, P0 ;  /* 0x000000070f057c11 */ /* 0x040fe200080f1416 */
[----:B------:R-:W0:Y:S04]  /*0790*/  LDCU.64 UR6, c[0x0][0x390] ;  /* 0x00007200ff0677ac */ /* 0x000e280008000a00 */
[----:B------:R-:W2:Y:S04]  /*07a0*/  LDG.E.CONSTANT R3, desc[UR4][R4.64] ;  /* 0x0000000404037981 */ /* 0x000ea8000c1e9900 */
[----:B------:R-:W3:Y:S04]  /*07b0*/  LDG.E.CONSTANT R11, desc[UR4][R4.64+0x4] ;  /* 0x00000404040b7981 */ /* 0x000ee8000c1e9900 */
[----:B------:R-:W4:Y:S04]  /*07c0*/  LDG.E.CONSTANT R13, desc[UR4][R4.64+0x8] ;  /* 0x00000804040d7981 */ /* 0x000f28000c1e9900 */
[----:B------:R-:W5:Y:S04]  /*07d0*/  LDG.E.CONSTANT R16, desc[UR4][R4.64+0xc] ;  /* 0x00000c0404107981 */ /* 0x000f68000c1e9900 */
[----:B------:R-:W5:Y:S04]  /*07e0*/  LDG.E.CONSTANT R17, desc[UR4][R4.64+0x10] ;  /* 0x0000100404117981 */ /* 0x000f68000c1e9900 */
[----:B------:R-:W5:Y:S04]  /*07f0*/  LDG.E.CONSTANT R18, desc[UR4][R4.64+0x14] ;  /* 0x0000140404127981 */ /* 0x000f68000c1e9900 */
[----:B------:R-:W5:Y:S04]  /*0800*/  LDG.E.CONSTANT R19, desc[UR4][R4.64+0x18] ;  /* 0x0000180404137981 */ /* 0x000f68000c1e9900 */
[----:B------:R1:W5:Y:S01]  /*0810*/  LDG.E.CONSTANT R20, desc[UR4][R4.64+0x1c] ;  /* 0x00001c0404147981 */ /* 0x000362000c1e9900 */
[----:B0-----:R-:W-:Y:S01]  /*0820*/  LEA R2, P0, R15, UR6, 0x1 ;  /* 0x000000060f027c11 */ /* 0x001fe2000f8008ff */
[----:B--2---:R-:W-:-:S03]  /*0830*/  VIADD R10, R3, 0x8000 ;  /* 0x00008000030a7836 */ /* 0x004fc60000000000 */
[----:B------:R-:W-:Y:S02]  /*0840*/  LEA.HI.X R3, R15, UR7, R22, 0x1, P0 ;  /* 0x000000070f037c11 */ /* 0x000fe400080f0c16 */
[----:B------:R-:W-:Y:S01]  /*0850*/  IADD3 R9, P0, PT, R9, 0x8, RZ ;  /* 0x0000000809097810 */ /* 0x000fe20007f1e0ff */
[----:B---3--:R-:W-:Y:S01]  /*0860*/  VIADD R12, R11, 0x8000 ;  /* 0x000080000b0c7836 */ /* 0x008fe20000000000 */
[----:B------:R-:W-:Y:S01]  /*0870*/  SHF.R.U32.HI R11, RZ, 0x10, R10 ;  /* 0x00000010ff0b7819 */ /* 0x000fe2000001160a */
[----:B----4-:R-:W-:-:S03]  /*0880*/  VIADD R14, R13, 0x8000 ;  /* 0x000080000d0e7836 */ /* 0x010fc60000000000 */
[----:B------:R-:W-:Y:S01]  /*0890*/  SHF.R.U32.HI R13, RZ, 0x10, R12 ;  /* 0x00000010ff0d7819 */ /* 0x000fe2000001160c */
[----:B------:R0:W-:Y:S01]  /*08a0*/  STG.E.U16 desc[UR4][R2.64], R11 ;  /* 0x0000000b02007986 */ /* 0x0001e2000c101504 */
[----:B------:R-:W-:Y:S02]  /*08b0*/  IMAD.X R7, RZ, RZ, R7, P0 ;  /* 0x000000ffff077224 */ /* 0x000fe400000e0607 */
[----:B-----5:R-:W-:Y:S01]  /*08c0*/  VIADD R16, R16, 0x8000 ;  /* 0x0000800010107836 */ /* 0x020fe20000000000 */
[----:B------:R2:W-:Y:S01]  /*08d0*/  STG.E.U16 desc[UR4][R2.64+0x2], R13 ;  /* 0x0000020d02007986 */ /* 0x0005e2000c101504 */
[----:B------:R-:W-:Y:S01]  /*08e0*/  SHF.R.U32.HI R15, RZ, 0x10, R14 ;  /* 0x00000010ff0f7819 */ /* 0x000fe2000001160e */
[----:B------:R-:W-:Y:S02]  /*08f0*/  VIADD R17, R17, 0x8000 ;  /* 0x0000800011117836 */ /* 0x000fe40000000000 */
[----:B-1----:R-:W-:Y:S01]  /*0900*/  SHF.R.U32.HI R5, RZ, 0x10, R16 ;  /* 0x00000010ff057819 */ /* 0x002fe20000011610 */
[----:B------:R-:W-:-:S02]  /*0910*/  VIADD R18, R18, 0x8000 ;  /* 0x0000800012127836 */ /* 0x000fc40000000000 */
[----:B------:R-:W-:Y:S01]  /*0920*/  SHF.R.U32.HI R17, RZ, 0x10, R17 ;  /* 0x00000010ff117819 */ /* 0x000fe20000011611 */
[----:B------:R3:W-:Y:S01]  /*0930*/  STG.E.U16 desc[UR4][R2.64+0x4], R15 ;  /* 0x0000040f02007986 */ /* 0x0007e2000c101504 */
[----:B------:R-:W-:Y:S01]  /*0940*/  VIADD R4, R19, 0x8000 ;  /* 0x0000800013047836 */ /* 0x000fe20000000000 */
[----:B------:R-:W-:Y:S02]  /*0950*/  SHF.R.U32.HI R19, RZ, 0x10, R18 ;  /* 0x00000010ff137819 */ /* 0x000fe40000011612 */
[----:B------:R3:W-:Y:S01]  /*0960*/  STG.E.U16 desc[UR4][R2.64+0x6], R5 ;  /* 0x0000060502007986 */ /* 0x0007e2000c101504 */
[----:B------:R-:W-:Y:S01]  /*0970*/  VIADD R20, R20, 0x8000 ;  /* 0x0000800014147836 */ /* 0x000fe20000000000 */
[----:B0-----:R-:W-:Y:S02]  /*0980*/  SHF.R.U32.HI R11, RZ, 0x10, R4 ;  /* 0x00000010ff0b7819 */ /* 0x001fe40000011604 */
[----:B------:R3:W-:Y:S02]  /*0990*/  STG.E.U16 desc[UR4][R2.64+0x8], R17 ;  /* 0x0000081102007986 */ /* 0x0007e4000c101504 */
[----:B--2---:R-:W-:-:S02]  /*09a0*/  SHF.R.U32.HI R13, RZ, 0x10, R20 ;  /* 0x00000010ff0d7819 */ /* 0x004fc40000011614 */
[----:B------:R3:W-:Y:S04]  /*09b0*/  STG.E.U16 desc[UR4][R2.64+0xa], R19 ;  /* 0x00000a1302007986 */ /* 0x0007e8000c101504 */
[----:B------:R3:W-:Y:S04]  /*09c0*/  STG.E.U16 desc[UR4][R2.64+0xc], R11 ;  /* 0x00000c0b02007986 */ /* 0x0007e8000c101504 */
[----:B------:R3:W-:Y:S02]  /*09d0*/  STG.E.U16 desc[UR4][R2.64+0xe], R13 ;  /* 0x00000e0d02007986 */ /* 0x0007e4000c101504 */
.L_x_1496:
[----:B------:R-:W-:Y:S05]  /*09e0*/  @!P1 EXIT ;  /* 0x000000000000994d */ /* 0x000fea0003800000 */
[----:B---3--:R-:W-:-:S04]  /*09f0*/  LOP3.LUT R2, R0, 0x7, RZ, 0xc0, !PT ;  /* 0x0000000700027812 */ /* 0x008fc800078ec0ff */
        /* <DEDUP_REMOVED lines=15> */
[----:B------:R-:W5:Y:S01]  /*0af0*/  LDG.E.CONSTANT R14, desc[UR4][R4.64+0xc] ;  /* 0x00000c04040e7981 */ /* 0x000f62000c1e9900 */
[----:B0-----:R-:W-:-:S04]  /*0b00*/  LEA R2, P0, R3, UR6, 0x1 ;  /* 0x0000000603027c11 */ /* 0x001fc8000f8008ff */
[----:B------:R-:W-:Y:S02]  /*0b10*/  LEA.HI.X R3, R3, UR7, R10, 0x1, P0 ;  /* 0x0000000703037c11 */ /* 0x000fe400080f0c0a */
[----:B------:R-:W-:-:S05]  /*0b20*/  IADD3 R9, P0, PT, R9, 0x4, RZ ;  /* 0x0000000409097810 */ /* 0x000fca0007f1e0ff */
[----:B------:R-:W-:Y:S02]  /*0b30*/  IMAD.X R7, RZ, RZ, R7, P0 ;  /* 0x000000ffff077224 */ /* 0x000fe400000e0607 */
[----:B--2---:R-:W-:Y:S02]  /*0b40*/  VIADD R11, R11, 0x8000 ;  /* 0x000080000b0b7836 */ /* 0x004fe40000000000 */
[----:B---3--:R-:W-:-:S03]  /*0b50*/  VIADD R12, R12, 0x8000 ;  /* 0x000080000c0c7836 */ /* 0x008fc60000000000 */
[----:B------:R-:W-:Y:S01]  /*0b60*/  SHF.R.U32.HI R11, RZ, 0x10, R11 ;  /* 0x00000010ff0b7819 */ /* 0x000fe2000001160b */
[----:B----4-:R-:W-:Y:S01]  /*0b70*/  VIADD R10, R13, 0x8000 ;  /* 0x000080000d0a7836 */ /* 0x010fe20000000000 */
[----:B------:R-:W-:-:S03]  /*0b80*/  SHF.R.U32.HI R13, RZ, 0x10, R12 ;  /* 0x00000010ff0d7819 */ /* 0x000fc6000001160c */
[----:B------:R0:W-:Y:S01]  /*0b90*/  STG.E.U16 desc[UR4][R2.64], R11 ;  /* 0x0000000b02007986 */ /* 0x0001e2000c101504 */
[----:B-----5:R-:W-:Y:S01]  /*0ba0*/  VIADD R14, R14, 0x8000 ;  /* 0x000080000e0e7836 */ /* 0x020fe20000000000 */
[----:B------:R-:W-:Y:S02]  /*0bb0*/  SHF.R.U32.HI R15, RZ, 0x10, R10 ;  /* 0x00000010ff0f7819 */ /* 0x000fe4000001160a */
[----:B------:R0:W-:Y:S02]  /*0bc0*/  STG.E.U16 desc[UR4][R2.64+0x2], R13 ;  /* 0x0000020d02007986 */ /* 0x0001e4000c101504 */
[----:B------:R-:W-:Y:S02]  /*0bd0*/  SHF.R.U32.HI R5, RZ, 0x10, R14 ;  /* 0x00000010ff057819 */ /* 0x000fe4000001160e */
[----:B------:R0:W-:Y:S04]  /*0be0*/  STG.E.U16 desc[UR4][R2.64+0x4], R15 ;  /* 0x0000040f02007986 */ /* 0x0001e8000c101504 */
[----:B------:R0:W-:Y:S02]  /*0bf0*/  STG.E.U16 desc[UR4][R2.64+0x6], R5 ;  /* 0x0000060502007986 */ /* 0x0001e4000c101504 */
.L_x_1497:
[----:B------:R-:W-:Y:S05]  /*0c00*/  @!P1 EXIT ;  /* 0x000000000000994d */ /* 0x000fea0003800000 */
[----:B------:R-:W2:Y:S01]  /*0c10*/  LDCU.64 UR6, c[0x0][0x390] ;  /* 0x00007200ff0677ac */ /* 0x000ea20008000a00 */
[----:B------:R-:W-:Y:S02]  /*0c20*/  IADD3 R6, P0, PT, R6, R9, RZ ;  /* 0x0000000906067210 */ /* 0x000fe40007f1e0ff */
[----:B-1----:R-:W-:Y:S01]  /*0c30*/  LOP3.LUT R4, R0, 0x3, RZ, 0xc0, !PT ;  /* 0x0000000300047812 */ /* 0x002fe200078ec0ff */
[----:B------:R-:W1:Y:S02]  /*0c40*/  LDCU.64 UR8, c[0x0][0x380] ;  /* 0x00007000ff0877ac */ /* 0x000e640008000a00 */
[----:B0-----:R-:W-:Y:S01]  /*0c50*/  IMAD.X R3, R8, 0x1, R7, P0 ;  /* 0x0000000108037824 */ /* 0x001fe200000e0607 */
[C---:B--2---:R-:W-:Y:S02]  /*0c60*/  LEA R9, P0, R6.reuse, UR6, 0x1 ;  /* 0x0000000606097c11 */ /* 0x044fe4000f8008ff */
[C---:B-1----:R-:W-:Y:S02]  /*0c70*/  LEA R7, P1, R6.reuse, UR8, 0x2 ;  /* 0x0000000806077c11 */ /* 0x042fe4000f8210ff */
[----:B------:R-:W-:-:S02]  /*0c80*/  LEA.HI.X R10, R6, UR7, R3, 0x1, P0 ;  /* 0x00000007060a7c11 */ /* 0x000fc400080f0c03 */
[----:B------:R-:W-:Y:S01]  /*0c90*/  LEA.HI.X R8, R6, UR9, R3, 0x2, P1 ;  /* 0x0000000906087c11 */ /* 0x000fe200088f1403 */
[----:B------:R-:W-:-:S08]  /*0ca0*/  IMAD.MOV.U32 R6, RZ, RZ, RZ ;  /* 0x000000ffff067224 */ /* 0x000fd000078e00ff */
.L_x_1498:
[----:B0-----:R-:W-:Y:S02]  /*0cb0*/  IMAD.MOV.U32 R2, RZ, RZ, R7 ;  /* 0x000000ffff027224 */ /* 0x001fe400078e0007 */
[----:B------:R-:W-:-:S05]  /*0cc0*/  IMAD.MOV.U32 R3, RZ, RZ, R8 ;  /* 0x000000ffff037224 */ /* 0x000fca00078e0008 */
[----:B------:R0:W2:Y:S01]  /*0cd0*/  LDG.E.CONSTANT R0, desc[UR4][R2.64] ;  /* 0x0000000402007981 */ /* 0x0000a2000c1e9900 */
[----:B------:R-:W-:Y:S02]  /*0ce0*/  IADD3 R4, P0, PT, R4, -0x1, RZ ;  /* 0xffffffff04047810 */ /* 0x000fe40007f1e0ff */
[----:B------:R-:W-:Y:S02]  /*0cf0*/  IADD3 R7, P2, PT, R7, 0x4, RZ ;  /* 0x0000000407077810 */ /* 0x000fe40007f5e0ff */
[----:B------:R-:W-:Y:S02]  /*0d00*/  IADD3.X R6, PT, PT, R6, -0x1, RZ, P0, !PT ;  /* 0xffffffff06067810 */ /* 0x000fe400007fe4ff */
[----:B------:R-:W-:Y:S01]  /*0d10*/  ISETP.NE.U32.AND P0, PT, R4, RZ, PT ;  /* 0x000000ff0400720c */ /* 0x000fe20003f05070 */
[----:B------:R-:W-:Y:S02]  /*0d20*/  IMAD.X R8, RZ, RZ, R8, P2 ;  /* 0x000000ffff087224 */ /* 0x000fe400010e0608 */
[----:B0-----:R-:W-:Y:S01]  /*0d30*/  IMAD.MOV.U32 R2, RZ, RZ, R9 ;  /* 0x000000ffff027224 */ /* 0x001fe200078e0009 */
[----:B------:R-:W-:Y:S01]  /*0d40*/  ISETP.NE.AND.EX P0, PT, R6, RZ, PT, P0 ;  /* 0x000000ff0600720c */ /* 0x000fe20003f05300 */
[----:B------:R-:W-:Y:S01]  /*0d50*/  IMAD.MOV.U32 R3, RZ, RZ, R10 ;  /* 0x000000ffff037224 */ /* 0x000fe200078e000a */
[----:B------:R-:W-:-:S05]  /*0d60*/  IADD3 R9, P1, PT, R9, 0x2, RZ ;  /* 0x0000000209097810 */ /* 0x000fca0007f3e0ff */
[----:B------:R-:W-:Y:S02]  /*0d70*/  IMAD.X R10, RZ, RZ, R10, P1 ;  /* 0x000000ffff0a7224 */ /* 0x000fe400008e060a */
[----:B--2---:R-:W-:-:S05]  /*0d80*/  VIADD R0, R0, 0x8000 ;  /* 0x0000800000007836 */ /* 0x004fca0000000000 */
[----:B------:R-:W-:-:S05]  /*0d90*/  SHF.R.U32.HI R5, RZ, 0x10, R0 ;  /* 0x00000010ff057819 */ /* 0x000fca0000011600 */
[----:B------:R0:W-:Y:S01]  /*0da0*/  STG.E.U16 desc[UR4][R2.64], R5 ;  /* 0x0000000502007986 */ /* 0x0001e2000c101504 */
[----:B------:R-:W-:Y:S05]  /*0db0*/  @P0 BRA `(.L_x_1498) ;  /* 0xfffffffc00bc0947 */ /* 0x000fea000383ffff */
[----:B------:R-:W-:Y:S05]  /*0dc0*/  EXIT ;  /* 0x000000000000794d */ /* 0x000fea0003800000 */
.L_x_1499:
        /* <DEDUP_REMOVED lines=11> */
.L_x_1813:


//--------------------- .text._Z38_fusednbitrowwise_to_float_cuda_kerneliPKhiiPf --------------------------
	.section	.text._Z38_fusednbitrowwise_to_float_cuda_kerneliPKhiiPf,"ax",@progbits
	.align	128
        .global         _Z38_fusednbitrowwise_to_float_cuda_kerneliPKhiiPf
        .type           _Z38_fusednbitrowwise_to_float_cuda_kerneliPKhiiPf,@function
        .size           _Z38_fusednbitrowwise_to_float_cuda_kerneliPKhiiPf,(.L_x_1814 - _Z38_fusednbitrowwise_to_float_cuda_kerneliPKhiiPf)
        .other          _Z38_fusednbitrowwise_to_float_cuda_kerneliPKhiiPf,@"STO_CUDA_ENTRY STV_DEFAULT"
_Z38_fusednbitrowwise_to_float_cuda_kerneliPKhiiPf:
.text._Z38_fusednbitrowwise_to_float_cuda_kerneliPKhiiPf:
[----:B------:R-:W-:Y:S01]  /*0000*/  LDC R1, c[0x0][0x37c] ;  /* 0x0000df00ff017b82 */ /* 0x000fe20000000800 */
[----:B------:R-:W0:Y:S07]  /*0010*/  S2R R11, SR_TID.Y ;  /* 0x00000000000b7919 */ /* 0x000e2e0000002200 */
[----:B------:R-:W0:Y:S01]  /*0020*/  S2UR UR4, SR_CTAID.Y ;  /* 0x00000000000479c3 */ /* 0x000e220000002600 */
[----:B------:R-:W1:Y:S07]  /*0030*/  S2R R7, SR_TID.X ;  /* 0x0000000000077919 */ /* 0x000e6e0000002100 */
[----:B------:R-:W0:Y:S08]  /*0040*/  LDC R10, c[0x0][0x364] ;  /* 0x0000d900ff0a7b82 */ /* 0x000e300000000800 */
[----:B------:R-:W2:Y:S08]  /*0050*/  LDC R12, c[0x0][0x380] ;  /* 0x0000e000ff0c7b82 */ /* 0x000eb00000000800 */
[----:B------:R-:W3:Y:S08]  /*0060*/  LDC.64 R4, c[0x0][0x390] ;  /* 0x0000e400ff047b82 */ /* 0x000ef00000000a00 */
[----:B------:R-:W1:Y:S01]  /*0070*/  S2UR UR5, SR_CTAID.X ;  /* 0x00000000000579c3 */ /* 0x000e620000002500 */
[----:B0-----:R-:W-:-:S07]  /*0080*/  IMAD R3, R10, UR4, R11 ;  /* 0x000000040a037c24 */ /* 0x001fce000f8e020b */
[----:B------:R-:W1:Y:S01]  /*0090*/  LDC R0, c[0x0][0x360] ;  /* 0x0000d800ff007b82 */ /* 0x000e620000000800 */
[----:B--2---:R-:W-:-:S04]  /*00a0*/  IABS R14, R12 ;  /* 0x0000000c000e7213 */ /* 0x004fc80000000000 */
[----:B------:R0:W2:Y:S03]  /*00b0*/  I2F.RP R15, R14 ;  /* 0x0000000e000f7306 */ /* 0x0000a60000209400 */
[----:B------:R-:W4:Y:S01]  /*00c0*/  LDC R13, c[0x0][0x374] ;  /* 0x0000dd00ff0d7b82 */ /* 0x000f220000000800 */
[----:B---3--:R-:W-:Y:S01]  /*00d0*/  ISETP.GE.AND P0, PT, R3, R4, PT ;  /* 0x000000040300720c */ /* 0x008fe20003f06270 */
[----:B-1----:R-:W-:-:S12]  /*00e0*/  IMAD R0, R0, UR5, R7 ;  /* 0x0000000500007c24 */ /* 0x002fd8000f8e0207 */
[----:B0-2---:R-:W-:Y:S05]  /*00f0*/  @P0 EXIT ;  /* 0x000000000000094d */ /* 0x005fea0003800000 */
[----:B----4-:R-:W-:Y:S01]  /*0100*/  IMAD R2, R10, R13, RZ ;  /* 0x0000000d0a027224 */ /* 0x010fe200078e02ff */
[----:B------:R-:W0:Y:S01]  /*0110*/  MUFU.RCP R15, R15 ;  /* 0x0000000f000f7308 */ /* 0x000e220000001000 */
[----:B------:R-:W1:Y:S01]  /*0120*/  LDCU.64 UR6, c[0x0][0x358] ;  /* 0x00006b00ff0677ac */ /* 0x000e620008000a00 */
[----:B------:R-:W-:Y:S01]  /*0130*/  BSSY.RECONVERGENT B0, `(.L_x_1500) ;  /* 0x000008b000007945 */ /* 0x000fe20003800200 */
[C---:B------:R-:W-:Y:S01]  /*0140*/  IMAD.IADD R17, R2.reuse, 0x1, R3 ;  /* 0x0000000102117824 */ /* 0x040fe200078e0203 */
[----:B------:R-:W-:Y:S01]  /*0150*/  ISETP.NE.U32.AND P2, PT, R2, RZ, PT ;  /* 0x000000ff0200720c */ /* 0x000fe20003f45070 */
[----:B------:R-:W-:Y:S01]  /*0160*/  IMAD.MOV R21, RZ, RZ, -R2 ;  /* 0x000000ffff157224 */ /* 0x000fe200078e0a02 */
[----:B------:R-:W2:Y:S02]  /*0170*/  LDCU UR12, c[0x0][0x394] ;  /* 0x00007280ff0c77ac */ /* 0x000ea40008000800 */
[----:B------:R-:W3:Y:S01]  /*0180*/  I2F.U32.RP R16, R2 ;  /* 0x0000000200107306 */ /* 0x000ee20000209000 */
[CC--:B------:R-:W-:Y:S01]  /*0190*/  ISETP.GE.U32.AND P0, PT, R17.reuse, R4.reuse, PT ;  /* 0x000000041100720c */ /* 0x0c0fe20003f06070 */
[----:B------:R-:W4:Y:S01]  /*01a0*/  LDCU UR5, c[0x0][0x380] ;  /* 0x00007000ff0577ac */ /* 0x000f220008000800 */
[----:B------:R-:W-:Y:S01]  /*01b0*/  VIMNMX.U32 R4, PT, PT, R17, R4, !PT ;  /* 0x0000000411047248 */ /* 0x000fe20007fe0000 */
[----:B------:R-:W1:Y:S01]  /*01c0*/  LDCU.64 UR8, c[0x0][0x388] ;  /* 0x00007100ff0877ac */ /* 0x000e620008000a00 */
[----:B0-----:R-:W-:Y:S01]  /*01d0*/  VIADD R8, R15, 0xffffffe ;  /* 0x0ffffffe0f087836 */ /* 0x001fe20000000000 */
[----:B------:R-:W-:Y:S01]  /*01e0*/  SEL R15, RZ, 0x1, P0 ;  /* 0x00000001ff0f7807 */ /* 0x000fe20000000000 */
[----:B------:R-:W0:Y:S02]  /*01f0*/  LDCU.64 UR10, c[0x0][0x398] ;  /* 0x00007300ff0a77ac */ /* 0x000e240008000a00 */
[----:B------:R5:W2:Y:S01]  /*0200*/  F2I.FTZ.U32.TRUNC.NTZ R9, R8 ;  /* 0x0000000800097305 */ /* 0x000aa2000021f000 */
[----:B------:R-:W-:-:S07]  /*0210*/  IADD3 R17, PT, PT, R4, -R17, -R15 ;  /* 0x8000001104117210 */ /* 0x000fce0007ffe80f */
[----:B---3--:R-:W3:Y:S01]  /*0220*/  MUFU.RCP R16, R16 ;  /* 0x0000001000107308 */ /* 0x008ee20000001000 */
[----:B-----5:R-:W-:Y:S02]  /*0230*/  IMAD.MOV.U32 R8, RZ, RZ, RZ ;  /* 0x000000ffff087224 */ /* 0x020fe400078e00ff */
[----:B--2---:R-:W-:-:S04]  /*0240*/  IMAD.MOV R19, RZ, RZ, -R9 ;  /* 0x000000ffff137224 */ /* 0x004fc800078e0a09 */
[----:B------:R-:W-:-:S04]  /*0250*/  IMAD R19, R19, R14, RZ ;  /* 0x0000000e13137224 */ /* 0x000fc800078e02ff */
[----:B------:R-:W-:-:S04]  /*0260*/  IMAD.HI.U32 R8, R9, R19, R8 ;  /* 0x0000001309087227 */ /* 0x000fc800078e0008 */
[----:B---3--:R-:W-:Y:S02]  /*0270*/  VIADD R6, R16, 0xffffffe ;  /* 0x0ffffffe10067836 */ /* 0x008fe40000000000 */
[----:B------:R-:W-:Y:S02]  /*0280*/  VIADD R16, R5, 0xfffffffc ;  /* 0xfffffffc05107836 */ /* 0x000fe40000000000 */
[----:B------:R2:W3:Y:S02]  /*0290*/  F2I.FTZ.U32.TRUNC.NTZ R7, R6 ;  /* 0x0000000600077305 */ /* 0x0004e4000021f000 */
[----:B--2---:R-:W-:Y:S02]  /*02a0*/  IMAD.MOV.U32 R6, RZ, RZ, RZ ;  /* 0x000000ffff067224 */ /* 0x004fe400078e00ff */
[----:B---3--:R-:W-:-:S04]  /*02b0*/  IMAD R21, R21, R7, RZ ;  /* 0x0000000715157224 */ /* 0x008fc800078e02ff */
[----:B------:R-:W-:-:S04]  /*02c0*/  IMAD.HI.U32 R6, R7, R21, R6 ;  /* 0x0000001507067227 */ /* 0x000fc800078e0006 */
[----:B------:R-:W-:-:S04]  /*02d0*/  IMAD.HI.U32 R7, R8, 0x8, RZ ;  /* 0x0000000808077827 */ /* 0x000fc800078e00ff */
[----:B------:R-:W-:-:S04]  /*02e0*/  IMAD.HI.U32 R6, R6, R17, RZ ;  /* 0x0000001106067227 */ /* 0x000fc800078e00ff */
[----:B------:R-:W-:Y:S01]  /*02f0*/  IMAD.MOV R9, RZ, RZ, -R7 ;  /* 0x000000ffff097224 */ /* 0x000fe200078e0a07 */
[----:B------:R-:W-:-:S03]  /*0300*/  IADD3 R4, PT, PT, -R6, RZ, RZ ;  /* 0x000000ff06047210 */ /* 0x000fc60007ffe1ff */
[----:B------:R-:W-:Y:S02]  /*0310*/  IMAD R9, R14, R9, 0x8 ;  /* 0x000000080e097424 */ /* 0x000fe400078e0209 */
[----:B------:R-:W-:Y:S01]  /*0320*/  IMAD R17, R2, R4, R17 ;  /* 0x0000000402117224 */ /* 0x000fe200078e0211 */
[----:B------:R-:W-:Y:S02]  /*0330*/  LOP3.LUT R4, R12, 0x8, RZ, 0x3c, !PT ;  /* 0x000000080c047812 */ /* 0x000fe400078e3cff */
[----:B------:R-:W-:Y:S02]  /*0340*/  ISETP.GT.U32.AND P5, PT, R14, R9, PT ;  /* 0x000000090e00720c */ /* 0x000fe40003fa4070 */
[----:B------:R-:W-:Y:S02]  /*0350*/  ISETP.GE.U32.AND P4, PT, R17, R2, PT ;  /* 0x000000021100720c */ /* 0x000fe40003f86070 */
[----:B------:R-:W-:-:S09]  /*0360*/  ISETP.GE.AND P3, PT, R4, RZ, PT ;  /* 0x000000ff0400720c */ /* 0x000fd20003f66270 */
[----:B------:R-:W-:Y:S02]  /*0370*/  @!P5 IMAD.IADD R9, R9, 0x1, -R14 ;  /* 0x000000010909d824 */ /* 0x000fe400078e0a0e */
[----:B------:R-:W-:Y:S02]  /*0380*/  @P4 IMAD.IADD R17, R17, 0x1, -R2 ;  /* 0x0000000111114824 */ /* 0x000fe400078e0a02 */
[----:B------:R-:W-:Y:S01]  /*0390*/  @P4 VIADD R6, R6, 0x1 ;  /* 0x0000000106064836 */ /* 0x000fe20000000000 */
[----:B------:R-:W-:Y:S01]  /*03a0*/  ISETP.GE.U32.AND P1, PT, R9, R14, PT ;  /* 0x0000000e0900720c */ /* 0x000fe20003f26070 */
[----:B------:R-:W-:Y:S01]  /*03b0*/  @!P5 VIADD R7, R7, 0x1 ;  /* 0x000000010707d836 */ /* 0x000fe20000000000 */
[----:B------:R-:W-:Y:S02]  /*03c0*/  ISETP.GE.U32.AND P0, PT, R17, R2, PT ;  /* 0x000000021100720c */ /* 0x000fe40003f06070 */
[----:B------:R-:W-:-:S09]  /*03d0*/  ISETP.NE.AND P4, PT, R12, RZ, PT ;  /* 0x000000ff0c00720c */ /* 0x000fd20003f85270 */
[----:B------:R-:W-:Y:S02]  /*03e0*/  @P1 IADD3 R7, PT, PT, R7, 0x1, RZ ;  /* 0x0000000107071810 */ /* 0x000fe40007ffe0ff */
[----:B------:R-:W-:Y:S01]  /*03f0*/  @P0 VIADD R6, R6, 0x1 ;  /* 0x0000000106060836 */ /* 0x000fe20000000000 */
[----:B------:R-:W-:Y:S02]  /*0400*/  @!P2 LOP3.LUT R6, RZ, R2, RZ, 0x33, !PT ;  /* 0x00000002ff06a212 */ /* 0x000fe400078e33ff */
[----:B------:R-:W-:Y:S01]  /*0410*/  @!P3 IMAD.MOV R7, RZ, RZ, -R7 ;  /* 0x000000ffff07b224 */ /* 0x000fe200078e0a07 */
[----:B------:R-:W-:Y:S02]  /*0420*/  @!P4 LOP3.LUT R7, RZ, R12, RZ, 0x33, !PT ;  /* 0x0000000cff07c212 */ /* 0x000fe400078e33ff */
[----:B------:R-:W-:Y:S02]  /*0430*/  IMAD.IADD R14, R15, 0x1, R6 ;  /* 0x000000010f0e7824 */ /* 0x000fe400078e0206 */
[----:B------:R-:W-:-:S02]  /*0440*/  IMAD.MOV.U32 R15, RZ, RZ, -0x1 ;  /* 0xffffffffff0f7424 */ /* 0x000fc400078e00ff */
[----:B------:R-:W-:Y:S01]  /*0450*/  IMAD R9, R7, R16, RZ ;  /* 0x0000001007097224 */ /* 0x000fe200078e02ff */
[----:B------:R-:W-:Y:S02]  /*0460*/  LOP3.LUT R4, R14, 0x3, RZ, 0xc0, !PT ;  /* 0x000000030e047812 */ /* 0x000fe400078ec0ff */
[----:B------:R-:W-:Y:S02]  /*0470*/  SHF.L.U32 R6, R15, R12, RZ ;  /* 0x0000000c0f067219 */ /* 0x000fe400000006ff */
[----:B------:R-:W-:Y:S02]  /*0480*/  ISETP.NE.AND P0, PT, R4, 0x3, PT ;  /* 0x000000030400780c */ /* 0x000fe40003f05270 */
[----:B------:R-:W-:Y:S02]  /*0490*/  SHF.R.S32.HI R4, RZ, 0x1f, R0 ;  /* 0x0000001fff047819 */ /* 0x000fe40000011400 */
[----:B------:R-:W-:-:S09]  /*04a0*/  IADD3 R8, PT, PT, R7, -0x1, R9 ;  /* 0xffffffff07087810 */ /* 0x000fd20007ffe009 */
[----:B01--4-:R-:W-:Y:S05]  /*04b0*/  @!P0 BRA `(.L_x_1501) ;  /* 0x0000000400488947 */ /* 0x013fea0003800000 */
[----:B------:R-:W-:Y:S01]  /*04c0*/  VIADD R12, R14, 0x1 ;  /* 0x000000010e0c7836 */ /* 0x000fe20000000000 */
[----:B------:R-:W-:Y:S01]  /*04d0*/  ISETP.GE.AND P0, PT, R0, R9, PT ;  /* 0x000000090000720c */ /* 0x000fe20003f06270 */
[C---:B------:R-:W-:Y:S02]  /*04e0*/  IMAD R15, R7.reuse, R3, RZ ;  /* 0x00000003070f7224 */ /* 0x040fe400078e02ff */
[----:B------:R-:W-:Y:S01]  /*04f0*/  IMAD R17, R7, R2, RZ ;  /* 0x0000000207117224 */ /* 0x000fe200078e02ff */
[----:B------:R-:W-:Y:S01]  /*0500*/  LOP3.LUT R12, R12, 0x3, RZ, 0xc0, !PT ;  /* 0x000000030c0c7812 */ /* 0x000fe200078ec0ff */
[----:B------:R-:W-:Y:S02]  /*0510*/  IMAD R15, R16, R15, RZ ;  /* 0x0000000f100f7224 */ /* 0x000fe400078e02ff */
[----:B------:R-:W-:Y:S02]  /*0520*/  IMAD R5, R3, R5, RZ ;  /* 0x0000000503057224 */ /* 0x000fe400078e02ff */
[----:B------:R-:W-:-:S02]  /*0530*/  IMAD R13, R12, R13, UR4 ;  /* 0x000000040c0d7e24 */ /* 0x000fc4000f8e020d */
[----:B------:R-:W-:Y:S02]  /*0540*/  IMAD R16, R16, R17, RZ ;  /* 0x0000001110107224 */ /* 0x000fe400078e02ff */
[----:B------:R-:W-:Y:S02]  /*0550*/  IMAD R3, R13, R10, R11 ;  /* 0x0000000a0d037224 */ /* 0x000fe400078e020b */
[----:B------:R-:W-:-:S07]  /*0560*/  IMAD.MOV R17, RZ, RZ, -R12 ;  /* 0x000000ffff117224 */ /* 0x000fce00078e0a0c */
.L_x_1504:
[----:B------:R-:W-:Y:S01]  /*0570*/  IADD3 R17, PT, PT, R17, 0x1, RZ ;  /* 0x0000000111117810 */ /* 0x000fe20007ffe0ff */
[----:B------:R-:W-:Y:S03]  /*0580*/  BSSY.RECONVERGENT B1, `(.L_x_1502) ;  /* 0x0000042000017945 */ /* 0x000fe60003800200 */
[----:B------:R-:W-:Y:S01]  /*0590*/  ISETP.NE.AND P1, PT, R17, RZ, PT ;  /* 0x000000ff1100720c */ /* 0x000fe20003f25270 */
[----:B0-----:R-:W-:-:S12]  /*05a0*/  @P0 BRA `(.L_x_1503) ;  /* 0x0000000000fc0947 */ /* 0x001fd80003800000 */
[-C--:B------:R-:W-:Y:S02]  /*05b0*/  IABS R12, R7.reuse ;  /* 0x00000007000c7213 */ /* 0x080fe40000000000 */
[----:B------:R-:W-:Y:S02]  /*05c0*/  IABS R18, R7 ;  /* 0x0000000700127213 */ /* 0x000fe40000000000 */
[----:B------:R-:W0:Y:S01]  /*05d0*/  I2F.RP R13, R12 ;  /* 0x0000000c000d7306 */ /* 0x000e220000209400 */
[----:B------:R-:W-:-:S07]  /*05e0*/  IABS R20, R0 ;  /* 0x0000000000147213 */ /* 0x000fce0000000000 */
[----:B0-----:R-:W0:Y:S02]  /*05f0*/  MUFU.RCP R13, R13 ;  /* 0x0000000d000d7308 */ /* 0x001e240000001000 */
[----:B0-----:R-:W-:Y:S02]  /*0600*/  VIADD R10, R13, 0xffffffe ;  /* 0x0ffffffe0d0a7836 */ /* 0x001fe40000000000 */
[----:B------:R-:W-:-:S04]  /*0610*/  IMAD.MOV R13, RZ, RZ, -R18 ;  /* 0x000000ffff0d7224 */ /* 0x000fc800078e0a12 */
[----:B------:R0:W1:Y:S01]  /*0620*/  F2I.FTZ.U32.TRUNC.NTZ R11, R10 ;  /* 0x0000000a000b7305 */ /* 0x000062000021f000 */
[----:B------:R-:W-:Y:S02]  /*0630*/  IMAD.MOV.U32 R18, RZ, RZ, R20 ;  /* 0x000000ffff127224 */ /* 0x000fe400078e0014 */
[----:B0-----:R-:W-:Y:S02]  /*0640*/  IMAD.MOV.U32 R10, RZ, RZ, RZ ;  /* 0x000000ffff0a7224 */ /* 0x001fe400078e00ff */
[----:B-1----:R-:W-:-:S04]  /*0650*/  IMAD.MOV R19, RZ, RZ, -R11 ;  /* 0x000000ffff137224 */ /* 0x002fc800078e0a0b */
[----:B------:R-:W-:-:S04]  /*0660*/  IMAD R19, R19, R12, RZ ;  /* 0x0000000c13137224 */ /* 0x000fc800078e02ff */
[----:B------:R-:W-:-:S06]  /*0670*/  IMAD.HI.U32 R11, R11, R19, R10 ;  /* 0x000000130b0b7227 */ /* 0x000fcc00078e000a */
[----:B------:R-:W-:-:S04]  /*0680*/  IMAD.HI.U32 R10, R11, R18, RZ ;  /* 0x000000120b0a7227 */ /* 0x000fc800078e00ff */
[----:B------:R-:W-:Y:S01]  /*0690*/  IMAD R19, R10, R13, R18 ;  /* 0x0000000d0a137224 */ /* 0x000fe200078e0212 */
[----:B------:R-:W-:-:S04]  /*06a0*/  IABS R18, R8 ;  /* 0x0000000800127213 */ /* 0x000fc80000000000 */
[----:B------:R-:W-:Y:S01]  /*06b0*/  ISETP.GT.U32.AND P4, PT, R12, R19, PT ;  /* 0x000000130c00720c */ /* 0x000fe20003f84070 */
[----:B------:R-:W-:-:S04]  /*06c0*/  IMAD.HI.U32 R11, R11, R18, RZ ;  /* 0x000000120b0b7227 */ /* 0x000fc800078e00ff */
[----:B------:R-:W-:Y:S01]  /*06d0*/  IMAD R13, R11, R13, R18 ;  /* 0x0000000d0b0d7224 */ /* 0x000fe200078e0212 */
[----:B------:R-:W-:-:S04]  /*06e0*/  LOP3.LUT R18, R0, R7, RZ, 0x3c, !PT ;  /* 0x0000000700127212 */ /* 0x000fc800078e3cff */
[----:B------:R-:W-:Y:S02]  /*06f0*/  ISETP.GT.U32.AND P2, PT, R12, R13, PT ;  /* 0x0000000d0c00720c */ /* 0x000fe40003f44070 */
[----:B------:R-:W-:Y:S01]  /*0700*/  ISETP.GE.AND P5, PT, R18, RZ, PT ;  /* 0x000000ff1200720c */ /* 0x000fe20003fa6270 */
[----:B------:R-:W-:Y:S01]  /*0710*/  @!P4 IMAD.IADD R19, R19, 0x1, -R12 ;  /* 0x000000011313c824 */ /* 0x000fe200078e0a0c */
[----:B------:R-:W-:Y:S02]  /*0720*/  @!P4 IADD3 R10, PT, PT, R10, 0x1, RZ ;  /* 0x000000010a0ac810 */ /* 0x000fe40007ffe0ff */
[----:B------:R-:W-:Y:S02]  /*0730*/  ISETP.NE.AND P4, PT, R7, RZ, PT ;  /* 0x000000ff0700720c */ /* 0x000fe40003f85270 */
[----:B------:R-:W-:-:S05]  /*0740*/  ISETP.GE.U32.AND P3, PT, R19, R12, PT ;  /* 0x0000000c1300720c */ /* 0x000fca0003f66070 */
[----:B------:R-:W-:Y:S02]  /*0750*/  @!P2 IMAD.IADD R13, R13, 0x1, -R12 ;  /* 0x000000010d0da824 */ /* 0x000fe400078e0a0c */
[----:B------:R-:W-:-:S06]  /*0760*/  @!P2 VIADD R11, R11, 0x1 ;  /* 0x000000010b0ba836 */ /* 0x000fcc0000000000 */
[----:B------:R-:W-:Y:S01]  /*0770*/  @P3 VIADD R10, R10, 0x1 ;  /* 0x000000010a0a3836 */ /* 0x000fe20000000000 */
[----:B------:R-:W-:Y:S02]  /*0780*/  ISETP.GE.U32.AND P3, PT, R13, R12, PT ;  /* 0x0000000c0d00720c */ /* 0x000fe40003f66070 */
[-C--:B------:R-:W-:Y:S01]  /*0790*/  LOP3.LUT R12, R8, R7.reuse, RZ, 0x3c, !PT ;  /* 0x00000007080c7212 */ /* 0x080fe200078e3cff */
[----:B------:R-:W-:Y:S01]  /*07a0*/  IMAD.MOV.U32 R13, RZ, RZ, R10 ;  /* 0x000000ffff0d7224 */ /* 0x000fe200078e000a */
[----:B------:R-:W-:Y:S02]  /*07b0*/  LOP3.LUT R10, RZ, R7, RZ, 0x33, !PT ;  /* 0x00000007ff0a7212 */ /* 0x000fe400078e33ff */
[----:B------:R-:W-:Y:S01]  /*07c0*/  ISETP.GE.AND P2, PT, R12, RZ, PT ;  /* 0x000000ff0c00720c */ /* 0x000fe20003f46270 */
[----:B------:R-:W-:Y:S01]  /*07d0*/  @!P5 IMAD.MOV R13, RZ, RZ, -R13 ;  /* 0x000000ffff0dd224 */ /* 0x000fe200078e0a0d */
[----:B------:R-:W-:-:S04]  /*07e0*/  IADD3 R18, P5, PT, R5, UR8, RZ ;  /* 0x0000000805127c10 */ /* 0x000fc8000ffbe0ff */
[----:B------:R-:W-:Y:S01]  /*07f0*/  SEL R20, R10, R13, !P4 ;  /* 0x0000000d0a147207 */ /* 0x000fe20006000000 */
[----:B------:R-:W-:Y:S01]  /*0800*/  @P3 VIADD R11, R11, 0x1 ;  /* 0x000000010b0b3836 */ /* 0x000fe20000000000 */
[----:B------:R-:W-:Y:S02]  /*0810*/  LEA.HI.X.SX32 R19, R5, UR9, 0x1, P5 ;  /* 0x0000000905137c11 */ /* 0x000fe4000a8f0eff */
[----:B------:R-:W-:-:S03]  /*0820*/  IADD3 R12, P3, PT, R20, R18, RZ ;  /* 0x00000012140c7210 */ /* 0x000fc60007f7e0ff */
[----:B------:R-:W-:Y:S02]  /*0830*/  @!P2 IADD3 R11, PT, PT, -R11, RZ, RZ ;  /* 0x000000ff0b0ba210 */ /* 0x000fe40007ffe1ff */
[----:B------:R-:W-:-:S05]  /*0840*/  LEA.HI.X.SX32 R13, R20, R19, 0x1, P3 ;  /* 0x00000013140d7211 */ /* 0x000fca00018f0eff */
[----:B------:R0:W2:Y:S01]  /*0850*/  LDG.E.U8 R12, desc[UR6][R12.64] ;  /* 0x000000060c0c7981 */ /* 0x0000a2000c1e1100 */
[----:B------:R-:W-:-:S04]  /*0860*/  SEL R11, R10, R11, !P4 ;  /* 0x0000000b0a0b7207 */ /* 0x000fc80006000000 */
[----:B------:R-:W-:-:S04]  /*0870*/  IADD3 R10, P2, PT, R11, R18, RZ ;  /* 0x000000120b0a7210 */ /* 0x000fc80007f5e0ff */
[----:B------:R-:W-:-:S05]  /*0880*/  LEA.HI.X.SX32 R11, R11, R19, 0x1, P2 ;  /* 0x000000130b0b7211 */ /* 0x000fca00010f0eff */
[----:B------:R-:W3:Y:S04]  /*0890*/  LDG.E.U16 R18, desc[UR6][R10.64] ;  /* 0x000000060a127981 */ /* 0x000ee8000c1e1500 */
[----:B------:R-:W4:Y:S01]  /*08a0*/  LDG.E.U16 R19, desc[UR6][R10.64+0x2] ;  /* 0x000002060a137981 */ /* 0x000f22000c1e1500 */
[----:B------:R-:W-:Y:S01]  /*08b0*/  IMAD.MOV R20, RZ, RZ, -R20 ;  /* 0x000000ffff147224 */ /* 0x000fe200078e0a14 */
[----:B------:R-:W-:Y:S02]  /*08c0*/  SHF.R.S32.HI R23, RZ, 0x1f, R15 ;  /* 0x0000001fff177819 */ /* 0x000fe4000001140f */
[----:B0-----:R-:W-:Y:S01]  /*08d0*/  IADD3 R13, P2, PT, R0, R15, RZ ;  /* 0x0000000f000d7210 */ /* 0x001fe20007f5e0ff */
[----:B------:R-:W-:-:S04]  /*08e0*/  IMAD R20, R7, R20, R0 ;  /* 0x0000001407147224 */ /* 0x000fc800078e0200 */
[----:B------:R-:W-:Y:S02]  /*08f0*/  IMAD R21, R20, UR5, RZ ;  /* 0x0000000514157c24 */ /* 0x000fe4000f8e02ff */
[----:B------:R-:W-:-:S03]  /*0900*/  IMAD.X R20, R4, 0x1, R23, P2 ;  /* 0x0000000104147824 */ /* 0x000fc600010e0617 */
[----:B--2---:R-:W-:Y:S02]  /*0910*/  SHF.R.U32.HI R21, RZ, R21, R12 ;  /* 0x00000015ff157219 */ /* 0x004fe4000001160c */
[----:B------:R-:W-:Y:S02]  /*0920*/  LEA R12, P2, R13, UR10, 0x2 ;  /* 0x0000000a0d0c7c11 */ /* 0x000fe4000f8410ff */
[----:B------:R-:W-:Y:S02]  /*0930*/  LOP3.LUT R21, R21, R6, RZ, 0x30, !PT ;  /* 0x0000000615157212 */ /* 0x000fe400078e30ff */
[----:B------:R-:W-:-:S04]  /*0940*/  LEA.HI.X R13, R13, UR11, R20, 0x2, P2 ;  /* 0x0000000b0d0d7c11 */ /* 0x000fc800090f1414 */
[----:B------:R-:W0:Y:S01]  /*0950*/  I2F.U16 R21, R21 ;  /* 0x0000001500157306 */ /* 0x000e220000101000 */
[----:B---3--:R-:W-:Y:S02]  /*0960*/  HADD2.F32 R18, -RZ, R18.H0_H0 ;  /* 0x20000012ff127230 */ /* 0x008fe40000004100 */
[----:B----4-:R-:W-:-:S05]  /*0970*/  HADD2.F32 R11, -RZ, R19.H0_H0 ;  /* 0x20000013ff0b7230 */ /* 0x010fca0000004100 */
[----:B0-----:R-:W-:-:S05]  /*0980*/  FFMA R11, R18, R21, R11 ;  /* 0x00000015120b7223 */ /* 0x001fca000000000b */
[----:B------:R0:W-:Y:S02]  /*0990*/  STG.E desc[UR6][R12.64], R11 ;  /* 0x0000000b0c007986 */ /* 0x0001e4000c101906 */
.L_x_1503:
[----:B------:R-:W-:Y:S05]  /*09a0*/  BSYNC.RECONVERGENT B1 ;  /* 0x0000000000017941 */ /* 0x000fea0003800200 */
.L_x_1502:
[----:B------:R-:W-:Y:S02]  /*09b0*/  IMAD.IADD R15, R16, 0x1, R15 ;  /* 0x00000001100f7824 */ /* 0x000fe400078e020f */
[----:B------:R-:W-:Y:S01]  /*09c0*/  IMAD R5, R2, UR12, R5 ;  /* 0x0000000c02057c24 */ /* 0x000fe2000f8e0205 */
[----:B------:R-:W-:Y:S06]  /*09d0*/  @P1 BRA `(.L_x_1504) ;  /* 0xfffffff800e41947 */ /* 0x000fec000383ffff */
.L_x_1501:
[----:B------:R-:W-:Y:S05]  /*09e0*/  BSYNC.RECONVERGENT B0 ;  /* 0x0000000000007941 */ /* 0x000fea0003800200 */
.L_x_1500:
[----:B------:R-:W-:-:S13]  /*09f0*/  ISETP.GE.U32.AND P0, PT, R14, 0x3, PT ;  /* 0x000000030e00780c */ /* 0x000fda0003f06070 */
[----:B------:R-:W-:Y:S05]  /*0a00*/  @!P0 EXIT ;  /* 0x000000000000894d */ /* 0x000fea0003800000 */
[-C--:B------:R-:W-:Y:S01]  /*0a10*/  IABS R5, R7.reuse ;  /* 0x0000000700057213 */ /* 0x080fe20000000000 */
[----:B------:R-:W1:Y:S01]  /*0a20*/  LDCU UR4, c[0x0][0x380] ;  /* 0x00007000ff0477ac */ /* 0x000e620008000800 */
[----:B------:R-:W-:Y:S02]  /*0a30*/  IABS R15, R7 ;  /* 0x00000007000f7213 */ /* 0x000fe40000000000 */
[----:B0-----:R-:W0:Y:S01]  /*0a40*/  I2F.RP R12, R5 ;  /* 0x00000005000c7306 */ /* 0x001e220000209400 */
[----:B------:R-:W2:Y:S02]  /*0a50*/  LDCU UR5, c[0x0][0x394] ;  /* 0x00007280ff0577ac */ /* 0x000ea40008000800 */
[----:B------:R-:W-:Y:S01]  /*0a60*/  IMAD.MOV R15, RZ, RZ, -R15 ;  /* 0x000000ffff0f7224 */ /* 0x000fe200078e0a0f */
[----:B------:R-:W3:Y:S01]  /*0a70*/  LDCU UR12, c[0x0][0x380] ;  /* 0x00007000ff0c77ac */ /* 0x000ee20008000800 */
[----:B------:R-:W4:Y:S01]  /*0a80*/  LDCU UR13, c[0x0][0x390] ;  /* 0x00007200ff0d77ac */ /* 0x000f220008000800 */
[----:B------:R-:W1:Y:S02]  /*0a90*/  LDCU.64 UR8, c[0x0][0x388] ;  /* 0x00007100ff0877ac */ /* 0x000e640008000a00 */
[----:B0-----:R-:W0:Y:S01]  /*0aa0*/  MUFU.RCP R12, R12 ;  /* 0x0000000c000c7308 */ /* 0x001e220000001000 */
[----:B------:R-:W1:Y:S01]  /*0ab0*/  LDCU.64 UR10, c[0x0][0x398] ;  /* 0x00007300ff0a77ac */ /* 0x000e620008000a00 */
[----:B0-----:R-:W-:Y:S01]  /*0ac0*/  VIADD R10, R12, 0xffffffe ;  /* 0x0ffffffe0c0a7836 */ /* 0x001fe20000000000 */
[----:B------:R-:W-:-:S05]  /*0ad0*/  IABS R12, R0 ;  /* 0x00000000000c7213 */ /* 0x000fca0000000000 */
[----:B------:R0:W5:Y:S02]  /*0ae0*/  F2I.FTZ.U32.TRUNC.NTZ R11, R10 ;  /* 0x0000000a000b7305 */ /* 0x000164000021f000 */
[----:B0-----:R-:W-:Y:S02]  /*0af0*/  HFMA2 R10, -RZ, RZ, 0, 0 ;  /* 0x00000000ff0a7431 */ /* 0x001fe400000001ff */
[----:B-----5:R-:W-:-:S04]  /*0b00*/  IMAD.MOV R14, RZ, RZ, -R11 ;  /* 0x000000ffff0e7224 */ /* 0x020fc800078e0a0b */
[----:B------:R-:W-:-:S04]  /*0b10*/  IMAD R13, R14, R5, RZ ;  /* 0x000000050e0d7224 */ /* 0x000fc800078e02ff */
[----:B------:R-:W-:Y:S01]  /*0b20*/  IMAD.HI.U32 R13, R11, R13, R10 ;  /* 0x0000000d0b0d7227 */ /* 0x000fe200078e000a */
[----:B------:R-:W-:Y:S02]  /*0b30*/  IABS R10, R8 ;  /* 0x00000008000a7213 */ /* 0x000fe40000000000 */
[----:B------:R-:W-:Y:S01]  /*0b40*/  LOP3.LUT R8, R8, R7, RZ, 0x3c, !PT ;  /* 0x0000000708087212 */ /* 0x000fe200078e3cff */
[----:B------:R-:W-:Y:S02]  /*0b50*/  IMAD.MOV.U32 R11, RZ, RZ, R15 ;  /* 0x000000ffff0b7224 */ /* 0x000fe400078e000f */
[----:B------:R-:W-:-:S04]  /*0b60*/  IMAD.HI.U32 R14, R13, R12, RZ ;  /* 0x0000000c0d0e7227 */ /* 0x000fc800078e00ff */
[----:B------:R-:W-:Y:S02]  /*0b70*/  IMAD R12, R14, R11, R12 ;  /* 0x0000000b0e0c7224 */ /* 0x000fe400078e020c */
[----:B------:R-:W-:-:S03]  /*0b80*/  IMAD.HI.U32 R13, R13, R10, RZ ;  /* 0x0000000a0d0d7227 */ /* 0x000fc600078e00ff */
[----:B------:R-:W-:Y:S01]  /*0b90*/  ISETP.GT.U32.AND P3, PT, R5, R12, PT ;  /* 0x0000000c0500720c */ /* 0x000fe20003f64070 */
[----:B------:R-:W-:Y:S01]  /*0ba0*/  IMAD R10, R13, R11, R10 ;  /* 0x0000000b0d0a7224 */ /* 0x000fe200078e020a */
[----:B------:R-:W-:-:S04]  /*0bb0*/  LOP3.LUT R11, R0, R7, RZ, 0x3c, !PT ;  /* 0x00000007000b7212 */ /* 0x000fc800078e3cff */
[----:B------:R-:W-:Y:S02]  /*0bc0*/  ISETP.GT.U32.AND P2, PT, R5, R10, PT ;  /* 0x0000000a0500720c */ /* 0x000fe40003f44070 */
[----:B------:R-:W-:-:S05]  /*0bd0*/  ISETP.GE.AND P1, PT, R11, RZ, PT ;  /* 0x000000ff0b00720c */ /* 0x000fca0003f26270 */
[--C-:B------:R-:W-:Y:S02]  /*0be0*/  @!P3 IMAD.IADD R12, R12, 0x1, -R5.reuse ;  /* 0x000000010c0cb824 */ /* 0x100fe400078e0a05 */
[----:B------:R-:W-:Y:S01]  /*0bf0*/  @!P3 VIADD R14, R14, 0x1 ;  /* 0x000000010e0eb836 */ /* 0x000fe20000000000 */
[----:B------:R-:W-:Y:S02]  /*0c00*/  ISETP.GE.AND P3, PT, R8, RZ, PT ;  /* 0x000000ff0800720c */ /* 0x000fe40003f66270 */
[-C--:B------:R-:W-:Y:S01]  /*0c10*/  ISETP.GE.U32.AND P4, PT, R12, R5.reuse, PT ;  /* 0x000000050c00720c */ /* 0x080fe20003f86070 */
[----:B------:R-:W-:Y:S02]  /*0c20*/  @!P2 IMAD.IADD R10, R10, 0x1, -R5 ;  /* 0x000000010a0aa824 */ /* 0x000fe400078e0a05 */
[----:B------:R-:W-:Y:S01]  /*0c30*/  @!P2 VIADD R13, R13, 0x1 ;  /* 0x000000010d0da836 */ /* 0x000fe20000000000 */
[----:B------:R-:W-:Y:S02]  /*0c40*/  ISETP.NE.AND P2, PT, R7, RZ, PT ;  /* 0x000000ff0700720c */ /* 0x000fe40003f45270 */
[----:B------:R-:W-:-:S02]  /*0c50*/  ISETP.GE.U32.AND P0, PT, R10, R5, PT ;  /* 0x000000050a00720c */ /* 0x000fc40003f06070 */
[----:B------:R-:W-:-:S05]  /*0c60*/  LOP3.LUT R10, RZ, R7, RZ, 0x33, !PT ;  /* 0x00000007ff0a7212 */ /* 0x000fca00078e33ff */
[----:B------:R-:W-:-:S05]  /*0c70*/  @P4 VIADD R14, R14, 0x1 ;  /* 0x000000010e0e4836 */ /* 0x000fca0000000000 */
[----:B------:R-:W-:Y:S01]  /*0c80*/  MOV R5, R14 ;  /* 0x0000000e00057202 */ /* 0x000fe20000000f00 */
[----:B------:R-:W-:Y:S01]  /*0c90*/  @P0 VIADD R13, R13, 0x1 ;  /* 0x000000010d0d0836 */ /* 0x000fe20000000000 */
[----:B------:R-:W-:-:S03]  /*0ca0*/  ISETP.GE.AND P0, PT, R0, R9, PT ;  /* 0x000000090000720c */ /* 0x000fc60003f06270 */
[----:B------:R-:W-:Y:S02]  /*0cb0*/  @!P1 IMAD.MOV R5, RZ, RZ, -R5 ;  /* 0x000000ffff059224 */ /* 0x000fe400078e0a05 */
[----:B------:R-:W-:-:S03]  /*0cc0*/  IMAD.MOV.U32 R8, RZ, RZ, R13 ;  /* 0x000000ffff087224 */ /* 0x000fc600078e000d */
[----:B------:R-:W-:Y:S01]  /*0cd0*/  SEL R5, R10, R5, !P2 ;  /* 0x000000050a057207 */ /* 0x000fe20005000000 */
[----:B------:R-:W-:-:S03]  /*0ce0*/  @!P3 IMAD.MOV R8, RZ, RZ, -R8 ;  /* 0x000000ffff08b224 */ /* 0x000fc600078e0a08 */
[--C-:B------:R-:W-:Y:S01]  /*0cf0*/  SHF.R.S32.HI R15, RZ, 0x1f, R5.reuse ;  /* 0x0000001fff0f7819 */ /* 0x100fe20000011405 */
[----:B------:R-:W-:Y:S01]  /*0d00*/  IMAD.MOV R16, RZ, RZ, -R5 ;  /* 0x000000ffff107224 */ /* 0x000fe200078e0a05 */
[----:B------:R-:W-:-:S03]  /*0d10*/  SEL R8, R10, R8, !P2 ;  /* 0x000000080a087207 */ /* 0x000fc60005000000 */
[----:B------:R-:W-:Y:S01]  /*0d20*/  IMAD R16, R7, R16, R0 ;  /* 0x0000001007107224 */ /* 0x000fe200078e0200 */
[----:B------:R-:W-:-:S03]  /*0d30*/  SHF.R.S32.HI R14, RZ, 0x1f, R8 ;  /* 0x0000001fff0e7819 */ /* 0x000fc60000011408 */
[----:B-1234-:R-:W-:-:S07]  /*0d40*/  IMAD R16, R16, UR4, RZ ;  /* 0x0000000410107c24 */ /* 0x01efce000f8e02ff */
.L_x_1513:
[----:B------:R-:W-:Y:S01]  /*0d50*/  IMAD.IADD R18, R2, 0x1, R3 ;  /* 0x0000000102127824 */ /* 0x000fe200078e0203 */
[----:B------:R-:W-:Y:S01]  /*0d60*/  BSSY.RECONVERGENT B0, `(.L_x_1505) ;  /* 0x000001a000007945 */ /* 0x000fe20003800200 */
[----:B------:R-:W-:-:S03]  /*0d70*/  ISETP.GE.AND P1, PT, R0, R9, PT ;  /* 0x000000090000720c */ /* 0x000fc60003f26270 */
[----:B-1----:R-:W-:Y:S01]  /*0d80*/  IADD3 R17, PT, PT, R2, R18, RZ ;  /* 0x0000001202117210 */ /* 0x002fe20007ffe0ff */
[----:B0-----:R-:W-:Y:S09]  /*0d90*/  @P0 BRA `(.L_x_1506) ;  /* 0x0000000000580947 */ /* 0x001ff20003800000 */
[----:B------:R-:W-:-:S05]  /*0da0*/  IMAD R10, R3, UR5, RZ ;  /* 0x00000005030a7c24 */ /* 0x000fca000f8e02ff */
[----:B------:R-:W-:-:S04]  /*0db0*/  IADD3 R12, P2, PT, R10, UR8, RZ ;  /* 0x000000080a0c7c10 */ /* 0x000fc8000ff5e0ff */
[----:B------:R-:W-:Y:S02]  /*0dc0*/  LEA.HI.X.SX32 R13, R10, UR9, 0x1, P2 ;  /* 0x000000090a0d7c11 */ /* 0x000fe400090f0eff */
[----:B------:R-:W-:-:S05]  /*0dd0*/  IADD3 R10, P2, PT, R5, R12, RZ ;  /* 0x0000000c050a7210 */ /* 0x000fca0007f5e0ff */
[----:B------:R-:W-:-:S06]  /*0de0*/  IMAD.X R11, R15, 0x1, R13, P2 ;  /* 0x000000010f0b7824 */ /* 0x000fcc00010e060d */
[----:B------:R0:W2:Y:S01]  /*0df0*/  LDG.E.U8 R11, desc[UR6][R10.64] ;  /* 0x000000060a0b7981 */ /* 0x0000a2000c1e1100 */
[----:B------:R-:W-:-:S05]  /*0e00*/  IADD3 R12, P2, PT, R8, R12, RZ ;  /* 0x0000000c080c7210 */ /* 0x000fca0007f5e0ff */
[----:B------:R-:W-:-:S05]  /*0e10*/  IMAD.X R13, R14, 0x1, R13, P2 ;  /* 0x000000010e0d7824 */ /* 0x000fca00010e060d */
[----:B------:R-:W3:Y:S04]  /*0e20*/  LDG.E.U16 R19, desc[UR6][R12.64] ;  /* 0x000000060c137981 */ /* 0x000ee8000c1e1500 */
[----:B------:R-:W4:Y:S01]  /*0e30*/  LDG.E.U16 R20, desc[UR6][R12.64+0x2] ;  /* 0x000002060c147981 */ /* 0x000f22000c1e1500 */
[----:B------:R-:W-:-:S05]  /*0e40*/  IMAD R3, R9, R3, RZ ;  /* 0x0000000309037224 */ /* 0x000fca00078e02ff */
[----:B------:R-:W-:-:S04]  /*0e50*/  IADD3 R22, P2, PT, R0, R3, RZ ;  /* 0x0000000300167210 */ /* 0x000fc80007f5e0ff */
[----:B------:R-:W-:Y:S02]  /*0e60*/  LEA.HI.X.SX32 R3, R3, R4, 0x1, P2 ;  /* 0x0000000403037211 */ /* 0x000fe400010f0eff */
[C---:B0-----:R-:W-:Y:S02]  /*0e70*/  LEA R10, P2, R22.reuse, UR10, 0x2 ;  /* 0x0000000a160a7c11 */ /* 0x041fe4000f8410ff */
[----:B--2---:R-:W-:Y:S02]  /*0e80*/  SHF.R.U32.HI R21, RZ, R16, R11 ;  /* 0x00000010ff157219 */ /* 0x004fe4000001160b */
[----:B------:R-:W-:Y:S02]  /*0e90*/  LEA.HI.X R11, R22, UR11, R3, 0x2, P2 ;  /* 0x0000000b160b7c11 */ /* 0x000fe400090f1403 */
[----:B------:R-:W-:-:S06]  /*0ea0*/  LOP3.LUT R21, R21, R6, RZ, 0x30, !PT ;  /* 0x0000000615157212 */ /* 0x000fcc00078e30ff */
[----:B------:R-:W0:Y:S01]  /*0eb0*/  I2F.U16 R21, R21 ;  /* 0x0000001500157306 */ /* 0x000e220000101000 */
[----:B---3--:R-:W-:Y:S02]  /*0ec0*/  HADD2.F32 R19, -RZ, R19.H0_H0 ;  /* 0x20000013ff137230 */ /* 0x008fe40000004100 */
[----:B----4-:R-:W-:-:S05]  /*0ed0*/  HADD2.F32 R20, -RZ, R20.H0_H0 ;  /* 0x20000014ff147230 */ /* 0x010fca0000004100 */
[----:B0-----:R-:W-:-:S05]  /*0ee0*/  FFMA R19, R19, R21, R20 ;  /* 0x0000001513137223 */ /* 0x001fca0000000014 */
[----:B------:R0:W-:Y:S02]  /*0ef0*/  STG.E desc[UR6][R10.64], R19 ;  /* 0x000000130a007986 */ /* 0x0001e4000c101906 */
.L_x_1506:
[----:B------:R-:W-:Y:S05]  /*0f00*/  BSYNC.RECONVERGENT B0 ;  /* 0x0000000000007941 */ /* 0x000fea0003800200 */
.L_x_1505:
[----:B------:R-:W-:Y:S04]  /*0f10*/  BSSY.RECONVERGENT B0, `(.L_x_1507) ;  /* 0x0000018000007945 */ /* 0x000fe80003800200 */
[----:B------:R-:W-:Y:S05]  /*0f20*/  @P1 BRA `(.L_x_1508) ;  /* 0x0000000000581947 */ /* 0x000fea0003800000 */
[----:B------:R-:W-:-:S05]  /*0f30*/  IMAD R3, R18, UR5, RZ ;  /* 0x0000000512037c24 */ /* 0x000fca000f8e02ff */
[----:B0-----:R-:W-:-:S04]  /*0f40*/  IADD3 R10, P2, PT, R3, UR8, RZ ;  /* 0x00000008030a7c10 */ /* 0x001fc8000ff5e0ff */
[----:B------:R-:W-:Y:S02]  /*0f50*/  LEA.HI.X.SX32 R3, R3, UR9, 0x1, P2 ;  /* 0x0000000903037c11 */ /* 0x000fe400090f0eff */
[----:B------:R-:W-:-:S05]  /*0f60*/  IADD3 R12, P2, PT, R5, R10, RZ ;  /* 0x0000000a050c7210 */ /* 0x000fca0007f5e0ff */
[----:B------:R-:W-:-:S06]  /*0f70*/  IMAD.X R13, R15, 0x1, R3, P2 ;  /* 0x000000010f0d7824 */ /* 0x000fcc00010e0603 */
[----:B------:R-:W2:Y:S01]  /*0f80*/  LDG.E.U8 R13, desc[UR6][R12.64] ;  /* 0x000000060c0d7981 */ /* 0x000ea2000c1e1100 */
[----:B------:R-:W-:-:S05]  /*0f90*/  IADD3 R10, P2, PT, R8, R10, RZ ;  /* 0x0000000a080a7210 */ /* 0x000fca0007f5e0ff */
[----:B------:R-:W-:-:S05]  /*0fa0*/  IMAD.X R11, R14, 0x1, R3, P2 ;  /* 0x000000010e0b7824 */ /* 0x000fca00010e0603 */
[----:B------:R-:W3:Y:S04]  /*0fb0*/  LDG.E.U16 R3, desc[UR6][R10.64] ;  /* 0x000000060a037981 */ /* 0x000ee8000c1e1500 */
[----:B------:R-:W4:Y:S01]  /*0fc0*/  LDG.E.U16 R19, desc[UR6][R10.64+0x2] ;  /* 0x000002060a137981 */ /* 0x000f22000c1e1500 */
[----:B--2---:R-:W-:-:S04]  /*0fd0*/  SHF.R.U32.HI R21, RZ, R16, R13 ;  /* 0x00000010ff157219 */ /* 0x004fc8000001160d */
[----:B------:R-:W-:Y:S01]  /*0fe0*/  LOP3.LUT R20, R21, R6, RZ, 0x30, !PT ;  /* 0x0000000615147212 */ /* 0x000fe200078e30ff */
[----:B------:R-:W-:-:S05]  /*0ff0*/  IMAD R21, R9, R18, RZ ;  /* 0x0000001209157224 */ /* 0x000fca00078e02ff */
[----:B------:R-:W0:Y:S01]  /*1000*/  I2F.U16 R20, R20 ;  /* 0x0000001400147306 */ /* 0x000e220000101000 */
[----:B------:R-:W-:Y:S01]  /*1010*/  IADD3 R22, P2, PT, R0, R21, RZ ;  /* 0x0000001500167210 */ /* 0x000fe20007f5e0ff */
[----:B---3--:R-:W-:-:S03]  /*1020*/  HADD2.F32 R3, -RZ, R3.H0_H0 ;  /* 0x20000003ff037230 */ /* 0x008fc60000004100 */
[----:B------:R-:W-:Y:S01]  /*1030*/  LEA.HI.X.SX32 R21, R21, R4, 0x1, P2 ;  /* 0x0000000415157211 */ /* 0x000fe200010f0eff */
[----:B----4-:R-:W-:Y:S01]  /*1040*/  HADD2.F32 R18, -RZ, R19.H0_H0 ;  /* 0x20000013ff127230 */ /* 0x010fe20000004100 */
[----:B------:R-:W-:-:S04]  /*1050*/  LEA R12, P2, R22, UR10, 0x2 ;  /* 0x0000000a160c7c11 */ /* 0x000fc8000f8410ff */
[----:B------:R-:W-:Y:S01]  /*1060*/  LEA.HI.X R13, R22, UR11, R21, 0x2, P2 ;  /* 0x0000000b160d7c11 */ /* 0x000fe200090f1415 */
[----:B0-----:R-:W-:-:S05]  /*1070*/  FFMA R3, R3, R20, R18 ;  /* 0x0000001403037223 */ /* 0x001fca0000000012 */
[----:B------:R1:W-:Y:S03]  /*1080*/  STG.E desc[UR6][R12.64], R3 ;  /* 0x000000030c007986 */ /* 0x0003e6000c101906 */
.L_x_1508:
[----:B------:R-:W-:Y:S05]  /*1090*/  BSYNC.RECONVERGENT B0 ;  /* 0x0000000000007941 */ /* 0x000fea0003800200 */
.L_x_1507:
[----:B------:R-:W-:Y:S04]  /*10a0*/  BSSY.RECONVERGENT B0, `(.L_x_1509) ;  /* 0x000001b000007945 */ /* 0x000fe80003800200 */
[----:B------:R-:W-:Y:S05]  /*10b0*/  @P1 BRA `(.L_x_1510) ;  /* 0x0000000000641947 */ /* 0x000fea0003800000 */
[----:B-1----:R-:W-:-:S05]  /*10c0*/  IMAD R3, R17, UR5, RZ ;  /* 0x0000000511037c24 */ /* 0x002fca000f8e02ff */
[----:B------:R-:W-:-:S04]  /*10d0*/  IADD3 R12, P2, PT, R3, UR8, RZ ;  /* 0x00000008030c7c10 */ /* 0x000fc8000ff5e0ff */
[----:B------:R-:W-:Y:S02]  /*10e0*/  LEA.HI.X.SX32 R3, R3, UR9, 0x1, P2 ;  /* 0x0000000903037c11 */ /* 0x000fe400090f0eff */
[----:B0-----:R-:W-:-:S04]  /*10f0*/  IADD3 R10, P2, PT, R5, R12, RZ ;  /* 0x0000000c050a7210 */ /* 0x001fc80007f5e0ff */
[----:B------:R-:W-:-:S05]  /*1100*/  LEA.HI.X.SX32 R11, R5, R3, 0x1, P2 ;  /* 0x00000003050b7211 */ /* 0x000fca00010f0eff */
[----:B------:R-:W2:Y:S01]  /*1110*/  LDG.E.U8 R10, desc[UR6][R10.64] ;  /* 0x000000060a0a7981 */ /* 0x000ea2000c1e1100 */
[----:B------:R-:W-:-:S05]  /*1120*/  IADD3 R12, P2, PT, R8, R12, RZ ;  /* 0x0000000c080c7210 */ /* 0x000fca0007f5e0ff */
[----:B------:R-:W-:-:S05]  /*1130*/  IMAD.X R13, R14, 0x1, R3, P2 ;  /* 0x000000010e0d7824 */ /* 0x000fca00010e0603 */
[----:B------:R-:W3:Y:S04]  /*1140*/  LDG.E.U16 R3, desc[UR6][R12.64] ;  /* 0x000000060c037981 */ /* 0x000ee8000c1e1500 */
[----:B------:R-:W4:Y:S01]  /*1150*/  LDG.E.U16 R18, desc[UR6][R12.64+0x2] ;  /* 0x000002060c127981 */ /* 0x000f22000c1e1500 */
[----:B------:R-:W-:-:S04]  /*1160*/  IMAD.MOV R19, RZ, RZ, -R5 ;  /* 0x000000ffff137224 */ /* 0x000fc800078e0a05 */
[----:B------:R-:W-:-:S04]  /*1170*/  IMAD R19, R7, R19, R0 ;  /* 0x0000001307137224 */ /* 0x000fc800078e0200 */
[----:B------:R-:W-:-:S05]  /*1180*/  IMAD R19, R19, UR12, RZ ;  /* 0x0000000c13137c24 */ /* 0x000fca000f8e02ff */
        /* <DEDUP_REMOVED lines=12> */
.L_x_1510:
[----:B------:R-:W-:Y:S05]  /*1250*/  BSYNC.RECONVERGENT B0 ;  /* 0x0000000000007941 */ /* 0x000fea0003800200 */
.L_x_1509:
[----:B------:R-:W-:Y:S01]  /*1260*/  BSSY.RECONVERGENT B0, `(.L_x_1511) ;  /* 0x000001c000007945 */ /* 0x000fe20003800200 */
[----:B-12---:R-:W-:-:S03]  /*1270*/  IADD3 R3, PT, PT, R2, R17, RZ ;  /* 0x0000001102037210 */ /* 0x006fc60007ffe0ff */
[----:B------:R-:W-:Y:S05]  /*1280*/  @P1 BRA `(.L_x_1512) ;  /* 0x0000000000641947 */ /* 0x000fea0003800000 */
[----:B0-----:R-:W-:-:S05]  /*1290*/  IMAD R10, R3, UR5, RZ ;  /* 0x00000005030a7c24 */ /* 0x001fca000f8e02ff */
[----:B------:R-:W-:-:S04]  /*12a0*/  IADD3 R12, P1, PT, R10, UR8, RZ ;  /* 0x000000080a0c7c10 */ /* 0x000fc8000ff3e0ff */
[----:B------:R-:W-:Y:S02]  /*12b0*/  LEA.HI.X.SX32 R13, R10, UR9, 0x1, P1 ;  /* 0x000000090a0d7c11 */ /* 0x000fe400088f0eff */
[----:B------:R-:W-:-:S05]  /*12c0*/  IADD3 R10, P1, PT, R5, R12, RZ ;  /* 0x0000000c050a7210 */ /* 0x000fca0007f3e0ff */
[----:B------:R-:W-:-:S05]  /*12d0*/  IMAD.X R11, R15, 0x1, R13, P1 ;  /* 0x000000010f0b7824 */ /* 0x000fca00008e060d */
        /* <DEDUP_REMOVED lines=20> */
.L_x_1512:
[----:B------:R-:W-:Y:S05]  /*1420*/  BSYNC.RECONVERGENT B0 ;  /* 0x0000000000007941 */ /* 0x000fea0003800200 */
.L_x_1511:
[----:B------:R-:W-:-:S05]  /*1430*/  IMAD.IADD R3, R2, 0x1, R3 ;  /* 0x0000000102037824 */ /* 0x000fca00078e0203 */
[----:B------:R-:W-:-:S13]  /*1440*/  ISETP.GE.AND P1, PT, R3, UR13, PT ;  /* 0x0000000d03007c0c */ /* 0x000fda000bf26270 */
[----:B------:R-:W-:Y:S05]  /*1450*/  @!P1 BRA `(.L_x_1513) ;  /* 0xfffffff8003c9947 */ /* 0x000fea000383ffff */
[----:B------:R-:W-:Y:S05]  /*1460*/  EXIT ;  /* 0x000000000000794d */ /* 0x000fea0003800000 */
.L_x_1514:
        /* <DEDUP_REMOVED lines=9> */
.L_x_1814:


//--------------------- .text._Z38_float_to_fusednbitrowwise_cuda_kerneliPKfiiPh --------------------------
	.section	.text._Z38_float_to_fusednbitrowwise_cuda_kerneliPKfiiPh,"ax",@progbits
	.align	128
        .global         _Z38_float_to_fusednbitrowwise_cuda_kerneliPKfiiPh
        .type           _Z38_float_to_fusednbitrowwise_cuda_kerneliPKfiiPh,@function
        .size           _Z38_float_to_fusednbitrowwise_cuda_kerneliPKfiiPh,(.L_x_1792 - _Z38_float_to_fusednbitrowwise_cuda_kerneliPKfiiPh)
        .other          _Z38_float_to_fusednbitrowwise_cuda_kerneliPKfiiPh,@"STO_CUDA_ENTRY STV_DEFAULT"
_Z38_float_to_fusednbitrowwise_cuda_kerneliPKfiiPh:
.text._Z38_float_to_fusednbitrowwise_cuda_kerneliPKfiiPh:
[----:B------:R-:W-:Y:S08]  /*0000*/  LDC R1, c[0x0][0x37c] ;  /* 0x0000df00ff017b82 */ /* 0x000ff00000000800 */
[----:B------:R-:W0:Y:S01]  /*0010*/  LDC R6, c[0x0][0x380] ;  /* 0x0000e000ff067b82 */ /* 0x000e220000000800 */
[----:B------:R-:W1:Y:S07]  /*0020*/  LDCU UR5, c[0x0][0x390] ;  /* 0x00007200ff0577ac */ /* 0x000e6e0008000800 */
[----:B------:R-:W2:Y:S01]  /*0030*/  S2UR UR4, SR_CTAID.X ;  /* 0x00000000000479c3 */ /* 0x000ea20000002500 */
[----:B0-----:R-:W-:-:S04]  /*0040*/  IABS R4, R6 ;  /* 0x0000000600047213 */ /* 0x001fc80000000000 */
[----:B------:R-:W0:Y:S08]  /*0050*/  I2F.RP R0, R4 ;  /* 0x0000000400007306 */ /* 0x000e300000209400 */
[----:B0-----:R-:W0:Y:S02]  /*0060*/  MUFU.RCP R0, R0 ;  /* 0x0000000000007308 */ /* 0x001e240000001000 */
[----:B0-----:R-:W-:-:S02]  /*0070*/  VIADD R2, R0, 0xffffffe ;  /* 0x0ffffffe00027836 */ /* 0x001fc40000000000 */
[----:B------:R-:W2:Y:S04]  /*0080*/  LDC R0, c[0x0][0x360] ;  /* 0x0000d800ff007b82 */ /* 0x000ea80000000800 */
[----:B------:R0:W3:Y:S02]  /*0090*/  F2I.FTZ.U32.TRUNC.NTZ R3, R2 ;  /* 0x0000000200037305 */ /* 0x0000e4000021f000 */
[----:B0-----:R-:W-:Y:S02]  /*00a0*/  IMAD.MOV.U32 R2, RZ, RZ, RZ ;  /* 0x000000ffff027224 */ /* 0x001fe400078e00ff */
[----:B---3--:R-:W-:-:S04]  /*00b0*/  IMAD.MOV R5, RZ, RZ, -R3 ;  /* 0x000000ffff057224 */ /* 0x008fc800078e0a03 */
[----:B------:R-:W-:-:S04]  /*00c0*/  IMAD R5, R5, R4, RZ ;  /* 0x0000000405057224 */ /* 0x000fc800078e02ff */
[----:B------:R-:W-:Y:S01]  /*00d0*/  IMAD.HI.U32 R3, R3, R5, R2 ;  /* 0x0000000503037227 */ /* 0x000fe200078e0002 */
[----:B------:R-:W-:Y:S01]  /*00e0*/  LOP3.LUT R2, R6, 0x8, RZ, 0x3c, !PT ;  /* 0x0000000806027812 */ /* 0x000fe200078e3cff */
[----:B------:R-:W2:Y:S03]  /*00f0*/  S2R R5, SR_TID.X ;  /* 0x0000000000057919 */ /* 0x000ea60000002100 */
[----:B------:R-:W-:Y:S01]  /*0100*/  ISETP.GE.AND P2, PT, R2, RZ, PT ;  /* 0x000000ff0200720c */ /* 0x000fe20003f46270 */
[----:B------:R-:W-:-:S04]  /*0110*/  IMAD.HI.U32 R13, R3, 0x8, RZ ;  /* 0x00000008030d7827 */ /* 0x000fc800078e00ff */
[----:B------:R-:W-:-:S04]  /*0120*/  IMAD.MOV R3, RZ, RZ, -R13 ;  /* 0x000000ffff037224 */ /* 0x000fc800078e0a0d */
[----:B------:R-:W-:-:S05]  /*0130*/  IMAD R3, R4, R3, 0x8 ;  /* 0x0000000804037424 */ /* 0x000fca00078e0203 */
[----:B------:R-:W-:-:S13]  /*0140*/  ISETP.GT.U32.AND P1, PT, R4, R3, PT ;  /* 0x000000030400720c */ /* 0x000fda0003f24070 */
[----:B------:R-:W-:Y:S02]  /*0150*/  @!P1 IMAD.IADD R3, R3, 0x1, -R4 ;  /* 0x0000000103039824 */ /* 0x000fe400078e0a04 */
[----:B------:R-:W-:Y:S01]  /*0160*/  @!P1 VIADD R13, R13, 0x1 ;  /* 0x000000010d0d9836 */ /* 0x000fe20000000000 */
[----:B------:R-:W-:Y:S01]  /*0170*/  ISETP.NE.AND P1, PT, R6, RZ, PT ;  /* 0x000000ff0600720c */ /* 0x000fe20003f25270 */
[----:B--2---:R-:W-:Y:S01]  /*0180*/  IMAD R0, R0, UR4, R5 ;  /* 0x0000000400007c24 */ /* 0x004fe2000f8e0205 */
[----:B------:R-:W-:-:S13]  /*0190*/  ISETP.GE.U32.AND P0, PT, R3, R4, PT ;  /* 0x000000040300720c */ /* 0x000fda0003f06070 */
[----:B------:R-:W-:Y:S01]  /*01a0*/  @P0 VIADD R13, R13, 0x1 ;  /* 0x000000010d0d0836 */ /* 0x000fe20000000000 */
[----:B-1----:R-:W-:-:S03]  /*01b0*/  ISETP.GE.AND P0, PT, R0, UR5, PT ;  /* 0x0000000500007c0c */ /* 0x002fc6000bf06270 */
[----:B------:R-:W-:Y:S01]  /*01c0*/  @!P2 IMAD.MOV R13, RZ, RZ, -R13 ;  /* 0x000000ffff0da224 */ /* 0x000fe200078e0a0d */
[----:B------:R-:W-:-:S09]  /*01d0*/  @!P1 LOP3.LUT R13, RZ, R6, RZ, 0x33, !PT ;  /* 0x00000006ff0d9212 */ /* 0x000fd200078e33ff */
[----:B------:R-:W-:Y:S05]  /*01e0*/  @P0 EXIT ;  /* 0x000000000000094d */ /* 0x000fea0003800000 */
[-C--:B------:R-:W-:Y:S01]  /*01f0*/  IABS R11, R13.reuse ;  /* 0x0000000d000b7213 */ /* 0x080fe20000000000 */
[----:B------:R-:W0:Y:S01]  /*0200*/  LDC R3, c[0x0][0x394] ;  /* 0x0000e500ff037b82 */ /* 0x000e220000000800 */
[----:B------:R-:W-:Y:S01]  /*0210*/  IABS R10, R13 ;  /* 0x0000000d000a7213 */ /* 0x000fe20000000000 */
[----:B------:R-:W1:Y:S01]  /*0220*/  LDCU.64 UR4, c[0x0][0x398] ;  /* 0x00007300ff0477ac */ /* 0x000e620008000a00 */
[----:B------:R-:W2:Y:S03]  /*0230*/  I2F.RP R7, R11 ;  /* 0x0000000b00077306 */ /* 0x000ea60000209400 */
[----:B------:R-:W-:Y:S01]  /*0240*/  IMAD.MOV R10, RZ, RZ, -R10 ;  /* 0x000000ffff0a7224 */ /* 0x000fe200078e0a0a */
[----:B------:R-:W3:Y:S01]  /*0250*/  LDCU.64 UR8, c[0x0][0x358] ;  /* 0x00006b00ff0877ac */ /* 0x000ee20008000a00 */
[----:B------:R-:W4:Y:S03]  /*0260*/  LDC.64 R18, c[0x0][0x388] ;  /* 0x0000e200ff127b82 */ /* 0x000f260000000a00 */
[----:B--2---:R-:W2:Y:S01]  /*0270*/  MUFU.RCP R7, R7 ;  /* 0x0000000700077308 */ /* 0x004ea20000001000 */
[----:B0-----:R-:W-:Y:S01]  /*0280*/  IADD3 R2, PT, PT, R13, -0x1, R3 ;  /* 0xffffffff0d027810 */ /* 0x001fe20007ffe003 */
[----:B--2---:R-:W-:-:S06]  /*0290*/  VIADD R4, R7, 0xffffffe ;  /* 0x0ffffffe07047836 */ /* 0x004fcc0000000000 */
[----:B------:R0:W2:Y:S02]  /*02a0*/  F2I.FTZ.U32.TRUNC.NTZ R5, R4 ;  /* 0x0000000400057305 */ /* 0x0000a4000021f000 */
[----:B0-----:R-:W-:Y:S02]  /*02b0*/  IMAD.MOV.U32 R4, RZ, RZ, RZ ;  /* 0x000000ffff047224 */ /* 0x001fe400078e00ff */
[----:B--2---:R-:W-:-:S04]  /*02c0*/  IMAD.MOV R8, RZ, RZ, -R5 ;  /* 0x000000ffff087224 */ /* 0x004fc800078e0a05 */
[----:B------:R-:W-:Y:S01]  /*02d0*/  IMAD R9, R8, R11, RZ ;  /* 0x0000000b08097224 */ /* 0x000fe200078e02ff */
[----:B------:R-:W-:Y:S02]  /*02e0*/  IABS R8, R2 ;  /* 0x0000000200087213 */ /* 0x000fe40000000000 */
[----:B------:R-:W-:Y:S01]  /*02f0*/  LOP3.LUT R2, R2, R13, RZ, 0x3c, !PT ;  /* 0x0000000d02027212 */ /* 0x000fe200078e3cff */
[----:B------:R-:W-:-:S03]  /*0300*/  IMAD.HI.U32 R5, R5, R9, R4 ;  /* 0x0000000905057227 */ /* 0x000fc600078e0004 */
[----:B------:R-:W-:Y:S01]  /*0310*/  ISETP.GE.AND P2, PT, R2, RZ, PT ;  /* 0x000000ff0200720c */ /* 0x000fe20003f46270 */
[----:B------:R-:W-:Y:S02]  /*0320*/  IMAD.MOV.U32 R4, RZ, RZ, R10 ;  /* 0x000000ffff047224 */ /* 0x000fe400078e000a */
[----:B------:R-:W-:-:S04]  /*0330*/  IMAD.HI.U32 R9, R5, R8, RZ ;  /* 0x0000000805097227 */ /* 0x000fc800078e00ff */
[----:B------:R-:W-:Y:S01]  /*0340*/  IMAD R4, R9, R4, R8 ;  /* 0x0000000409047224 */ /* 0x000fe200078e0208 */
[----:B------:R-:W-:-:S04]  /*0350*/  SHF.R.S32.HI R8, RZ, 0x1f, R3 ;  /* 0x0000001fff087819 */ /* 0x000fc80000011403 */
[----:B------:R-:W-:-:S13]  /*0360*/  ISETP.GT.U32.AND P1, PT, R11, R4, PT ;  /* 0x000000040b00720c */ /* 0x000fda0003f24070 */
[----:B------:R-:W-:Y:S02]  /*0370*/  @!P1 IMAD.IADD R4, R4, 0x1, -R11 ;  /* 0x0000000104049824 */ /* 0x000fe400078e0a0b */
[----:B------:R-:W-:Y:S01]  /*0380*/  @!P1 VIADD R9, R9, 0x1 ;  /* 0x0000000109099836 */ /* 0x000fe20000000000 */
[----:B------:R-:W-:Y:S02]  /*0390*/  ISETP.NE.AND P1, PT, R13, RZ, PT ;  /* 0x000000ff0d00720c */ /* 0x000fe40003f25270 */
[----:B------:R-:W-:-:S13]  /*03a0*/  ISETP.GE.U32.AND P0, PT, R4, R11, PT ;  /* 0x0000000b0400720c */ /* 0x000fda0003f06070 */
[----:B------:R-:W-:-:S04]  /*03b0*/  @P0 VIADD R9, R9, 0x1 ;  /* 0x0000000109090836 */ /* 0x000fc80000000000 */
[----:B------:R-:W-:Y:S01]  /*03c0*/  @!P2 IMAD.MOV R9, RZ, RZ, -R9 ;  /* 0x000000ffff09a224 */ /* 0x000fe200078e0a09 */
[----:B------:R-:W-:Y:S02]  /*03d0*/  @!P1 LOP3.LUT R9, RZ, R13, RZ, 0x33, !PT ;  /* 0x0000000dff099212 */ /* 0x000fe400078e33ff */
[----:B------:R-:W-:Y:S02]  /*03e0*/  ISETP.NE.AND P2, PT, R3, RZ, PT ;  /* 0x000000ff0300720c */ /* 0x000fe40003f45270 */
[----:B------:R-:W-:Y:S01]  /*03f0*/  SHF.R.S32.HI R7, RZ, 0x1f, R9 ;  /* 0x0000001fff077819 */ /* 0x000fe20000011409 */
[----:B------:R-:W-:-:S04]  /*0400*/  VIADD R5, R9, 0x4 ;  /* 0x0000000409057836 */ /* 0x000fc80000000000 */
[C---:B------:R-:W-:Y:S02]  /*0410*/  IMAD R2, R0.reuse, R5, RZ ;  /* 0x0000000500027224 */ /* 0x040fe400078e02ff */
[----:B------:R-:W-:-:S03]  /*0420*/  IMAD R5, R0, R3, RZ ;  /* 0x0000000300057224 */ /* 0x000fc600078e02ff */
[----:B-1----:R-:W-:Y:S01]  /*0430*/  IADD3 R0, P0, PT, R2, UR4, RZ ;  /* 0x0000000402007c10 */ /* 0x002fe2000ff1e0ff */
[----:B----4-:R-:W-:-:S03]  /*0440*/  IMAD.WIDE R18, R5, 0x4, R18 ;  /* 0x0000000405127825 */ /* 0x010fc600078e0212 */
[----:B------:R-:W-:Y:S01]  /*0450*/  LEA.HI.X.SX32 R2, R2, UR5, 0x1, P0 ;  /* 0x0000000502027c11 */ /* 0x000fe200080f0eff */
[--C-:B------:R-:W-:Y:S02]  /*0460*/  IMAD.MOV.U32 R15, RZ, RZ, R18.reuse ;  /* 0x000000ffff0f7224 */ /* 0x100fe400078e0012 */
[--C-:B------:R-:W-:Y:S02]  /*0470*/  IMAD.MOV.U32 R20, RZ, RZ, R19.reuse ;  /* 0x000000ffff147224 */ /* 0x100fe400078e0013 */
[----:B------:R-:W-:Y:S01]  /*0480*/  IMAD.WIDE R4, R3, 0x4, R18 ;  /* 0x0000000403047825 */ /* 0x000fe200078e0212 */
[----:B---3--:R-:W-:Y:S06]  /*0490*/  @!P2 BRA `(.L_x_1515) ;  /* 0x00000010003ca947 */ /* 0x008fec0003800000 */
[C---:B------:R-:W-:Y:S01]  /*04a0*/  LOP3.LUT P1, RZ, R3.reuse, 0x3, RZ, 0xc0, !PT ;  /* 0x0000000303ff7812 */ /* 0x040fe2000782c0ff */
[--C-:B------:R-:W-:Y:S01]  /*04b0*/  IMAD.MOV.U32 R15, RZ, RZ, R18.reuse ;  /* 0x000000ffff0f7224 */ /* 0x100fe200078e0012 */
[----:B------:R-:W-:Y:S01]  /*04c0*/  IADD3 R11, P0, PT, R3, -0x1, RZ ;  /* 0xffffffff030b7810 */ /* 0x000fe20007f1e0ff */
[--C-:B------:R-:W-:Y:S02]  /*04d0*/  IMAD.MOV.U32 R20, RZ, RZ, R19.reuse ;  /* 0x000000ffff147224 */ /* 0x100fe400078e0013 */
[----:B------:R-:W-:Y:S01]  /*04e0*/  IMAD.MOV.U32 R21, RZ, RZ, R18 ;  /* 0x000000ffff157224 */ /* 0x000fe200078e0012 */
[----:B------:R-:W-:Y:S01]  /*04f0*/  IADD3.X R10, PT, PT, R8, -0x1, RZ, P0, !PT ;  /* 0xffffffff080a7810 */ /* 0x000fe200007fe4ff */
[----:B------:R-:W-:Y:S01]  /*0500*/  IMAD.MOV.U32 R17, RZ, RZ, R19 ;  /* 0x000000ffff117224 */ /* 0x000fe200078e0013 */
[----:B------:R-:W-:Y:S02]  /*0510*/  ISETP.GE.U32.AND P0, PT, R11, 0x3, PT ;  /* 0x000000030b00780c */ /* 0x000fe40003f06070 */
[----:B------:R-:W-:-:S04]  /*0520*/  LOP3.LUT R10, R10, 0x3fffffff, RZ, 0xc0, !PT ;  /* 0x3fffffff0a0a7812 */ /* 0x000fc800078ec0ff */
[----:B------:R-:W-:Y:S01]  /*0530*/  ISETP.GE.U32.AND.EX P0, PT, R10, RZ, PT, P0 ;  /* 0x000000ff0a00720c */ /* 0x000fe20003f06100 */
[----:B------:R-:W-:-:S12]  /*0540*/  @!P1 BRA `(.L_x_1516) ;  /* 0x0000000000549947 */ /* 0x000fd80003800000 */
[----:B------:R0:W5:Y:S01]  /*0550*/  LDG.E.CONSTANT R12, desc[UR8][R18.64] ;  /* 0x00000008120c7981 */ /* 0x000162000c1e9900 */
[----:B------:R-:W-:Y:S01]  /*0560*/  LOP3.LUT R14, R3, 0x3, RZ, 0xc0, !PT ;  /* 0x00000003030e7812 */ /* 0x000fe200078ec0ff */
[----:B------:R-:W-:Y:S02]  /*0570*/  IMAD.MOV.U32 R16, RZ, RZ, RZ ;  /* 0x000000ffff107224 */ /* 0x000fe400078e00ff */
[--C-:B------:R-:W-:Y:S02]  /*0580*/  IMAD.MOV.U32 R15, RZ, RZ, R18.reuse ;  /* 0x000000ffff0f7224 */ /* 0x100fe400078e0012 */
[--C-:B------:R-:W-:Y:S02]  /*0590*/  IMAD.MOV.U32 R20, RZ, RZ, R19.reuse ;  /* 0x000000ffff147224 */ /* 0x100fe400078e0013 */
[----:B------:R-:W-:Y:S02]  /*05a0*/  IMAD.MOV.U32 R21, RZ, RZ, R18 ;  /* 0x000000ffff157224 */ /* 0x000fe400078e0012 */
[----:B0-----:R-:W-:-:S07]  /*05b0*/  IMAD.MOV.U32 R17, RZ, RZ, R19 ;  /* 0x000000ffff117224 */ /* 0x001fce00078e0013 */
.L_x_1517:
[----:B------:R-:W-:Y:S02]  /*05c0*/  IMAD.MOV.U32 R11, RZ, RZ, R17 ;  /* 0x000000ffff0b7224 */ /* 0x000fe400078e0011 */
[----:B------:R-:W-:-:S05]  /*05d0*/  IMAD.MOV.U32 R10, RZ, RZ, R21 ;  /* 0x000000ffff0a7224 */ /* 0x000fca00078e0015 */
[----:B------:R-:W2:Y:S01]  /*05e0*/  LDG.E.CONSTANT R11, desc[UR8][R10.64] ;  /* 0x000000080a0b7981 */ /* 0x000ea2000c1e9900 */
[----:B------:R-:W-:-:S04]  /*05f0*/  IADD3 R14, P1, PT, R14, -0x1, RZ ;  /* 0xffffffff0e0e7810 */ /* 0x000fc80007f3e0ff */
[----:B------:R-:W-:Y:S02]  /*0600*/  IADD3.X R16, PT, PT, R16, -0x1, RZ, P1, !PT ;  /* 0xffffffff10107810 */ /* 0x000fe40000ffe4ff */
[----:B------:R-:W-:-:S04]  /*0610*/  ISETP.NE.U32.AND P1, PT, R14, RZ, PT ;  /* 0x000000ff0e00720c */ /* 0x000fc80003f25070 */
[----:B------:R-:W-:Y:S02]  /*0620*/  ISETP.NE.AND.EX P1, PT, R16, RZ, PT, P1 ;  /* 0x000000ff1000720c */ /* 0x000fe40003f25310 */
[----:B--2--5:R-:W-:-:S04]  /*0630*/  FSETP.GEU.AND P3, PT, R11, R12, PT ;  /* 0x0000000c0b00720b */ /* 0x024fc80003f6e000 */
[----:B------:R-:W-:Y:S02]  /*0640*/  SEL R15, R15, R21, P3 ;  /* 0x000000150f0f7207 */ /* 0x000fe40001800000 */
[----:B------:R-:W-:Y:S02]  /*0650*/  IADD3 R21, P4, PT, R21, 0x4, RZ ;  /* 0x0000000415157810 */ /* 0x000fe40007f9e0ff */
[----:B------:R-:W-:Y:S02]  /*0660*/  SEL R20, R20, R17, P3 ;  /* 0x0000001114147207 */ /* 0x000fe40001800000 */
[----:B------:R-:W-:Y:S01]  /*0670*/  FSEL R12, R12, R11, P3 ;  /* 0x0000000b0c0c7208 */ /* 0x000fe20001800000 */
[----:B------:R-:W-:Y:S01]  /*0680*/  IMAD.X R17, RZ, RZ, R17, P4 ;  /* 0x000000ffff117224 */ /* 0x000fe200020e0611 */
[----:B------:R-:W-:Y:S07]  /*0690*/  @P1 BRA `(.L_x_1517) ;  /* 0xfffffffc00c81947 */ /* 0x000fee000383ffff */
.L_x_1516:
[----:B------:R-:W-:Y:S05]  /*06a0*/  @!P0 BRA `(.L_x_1515) ;  /* 0x0000000c00b88947 */ /* 0x000fea0003800000 */
[----:B------:R-:W-:Y:S02]  /*06b0*/  IMAD.MOV.U32 R22, RZ, RZ, R15 ;  /* 0x000000ffff167224 */ /* 0x000fe400078e000f */
[----:B------:R-:W-:-:S05]  /*06c0*/  IMAD.MOV.U32 R23, RZ, RZ, R20 ;  /* 0x000000ffff177224 */ /* 0x000fca00078e0014 */
[----:B------:R0:W5:Y:S01]  /*06d0*/  LDG.E.CONSTANT R14, desc[UR8][R22.64] ;  /* 0x00000008160e7981 */ /* 0x000162000c1e9900 */
[----:B------:R-:W-:Y:S01]  /*06e0*/  ISETP.GE.U32.AND P0, PT, R21, R4, PT ;  /* 0x000000041500720c */ /* 0x000fe20003f06070 */
[----:B------:R-:W-:Y:S04]  /*06f0*/  BSSY.RECONVERGENT B0, `(.L_x_1515) ;  /* 0x00000e9000007945 */ /* 0x000fe80003800200 */
[----:B------:R-:W-:Y:S01]  /*0700*/  BSSY.RELIABLE B1, `(.L_x_1518) ;  /* 0x00000c7000017945 */ /* 0x000fe20003800100 */
[----:B------:R-:W-:Y:S01]  /*0710*/  IMAD.MOV.U32 R10, RZ, RZ, R21 ;  /* 0x000000ffff0a7224 */ /* 0x000fe200078e0015 */
[----:B------:R-:W-:Y:S01]  /*0720*/  ISETP.GE.AND.EX P0, PT, R17, R5, PT, P0 ;  /* 0x000000051100720c */ /* 0x000fe20003f06300 */
[----:B------:R-:W-:-:S12]  /*0730*/  IMAD.MOV.U32 R11, RZ, RZ, R17 ;  /* 0x000000ffff0b7224 */ /* 0x000fd800078e0011 */
[----:B0-----:R-:W-:Y:S05]  /*0740*/  @P0 BRA `(.L_x_1519) ;  /* 0x0000000c00080947 */ /* 0x001fea0003800000 */
[----:B------:R-:W-:Y:S01]  /*0750*/  IADD3 R12, P0, PT, R4, -R21, RZ ;  /* 0x80000015040c7210 */ /* 0x000fe20007f1e0ff */
[----:B------:R-:W-:Y:S03]  /*0760*/  BSSY.RECONVERGENT B2, `(.L_x_1520) ;  /* 0x000007c000027945 */ /* 0x000fe60003800200 */
[----:B------:R-:W-:Y:S01]  /*0770*/  ISETP.GT.U32.AND P1, PT, R12, 0x30, PT ;  /* 0x000000300c00780c */ /* 0x000fe20003f24070 */
[----:B------:R-:W-:Y:S01]  /*0780*/  IMAD.X R12, R5, 0x1, ~R17, P0 ;  /* 0x00000001050c7824 */ /* 0x000fe200000e0e11 */
[----:B------:R-:W-:-:S04]  /*0790*/  PLOP3.LUT P0, PT, PT, PT, PT, 0x80, 0x8 ;  /* 0x000000000008781c */ /* 0x000fc80003f0f070 */
[----:B------:R-:W-:-:S13]  /*07a0*/  ISETP.GT.AND.EX P1, PT, R12, RZ, PT, P1 ;  /* 0x000000ff0c00720c */ /* 0x000fda0003f24310 */
[----:B------:R-:W-:Y:S05]  /*07b0*/  @!P1 BRA `(.L_x_1521) ;  /* 0x0000000400d89947 */ /* 0x000fea0003800000 */
[----:B------:R-:W-:Y:S02]  /*07c0*/  IADD3 R16, P1, PT, R4, -0x30, RZ ;  /* 0xffffffd004107810 */ /* 0x000fe40007f3e0ff */
[----:B------:R-:W-:Y:S02]  /*07d0*/  PLOP3.LUT P0, PT, PT, PT, PT, 0x8, 0x80 ;  /* 0x000000000080781c */ /* 0x000fe40003f0e170 */
[----:B------:R-:W-:-:S11]  /*07e0*/  IADD3.X R12, PT, PT, R5, -0x1, RZ, P1, !PT ;  /* 0xffffffff050c7810 */ /* 0x000fd60000ffe4ff */
.L_x_1522:
[----:B------:R-:W2:Y:S04]  /*07f0*/  LDG.E.CONSTANT R23, desc[UR8][R10.64] ;  /* 0x000000080a177981 */ /* 0x000ea8000c1e9900 */
[----:B------:R-:W3:Y:S01]  /*0800*/  LDG.E.CONSTANT R25, desc[UR8][R10.64+0x8] ;  /* 0x000008080a197981 */ /* 0x000ee2000c1e9900 */
[----:B--2--5:R-:W-:-:S04]  /*0810*/  FSETP.GEU.AND P1, PT, R23, R14, PT ;  /* 0x0000000e1700720b */ /* 0x024fc80003f2e000 */
[----:B------:R-:W-:Y:S02]  /*0820*/  SEL R14, R15, R10, P1 ;  /* 0x0000000a0f0e7207 */ /* 0x000fe40000800000 */
[----:B------:R-:W-:Y:S02]  /*0830*/  SEL R15, R20, R11, P1 ;  /* 0x0000000b140f7207 */ /* 0x000fe40000800000 */
[----:B------:R-:W2:Y:S04]  /*0840*/  LDG.E.CONSTANT R20, desc[UR8][R10.64+0x4] ;  /* 0x000004080a147981 */ /* 0x000ea8000c1e9900 */
[----:B------:R-:W2:Y:S01]  /*0850*/  LDG.E.CONSTANT R23, desc[UR8][R14.64] ;  /* 0x000000080e177981 */ /* 0x000ea2000c1e9900 */
[----:B------:R-:W-:-:S05]  /*0860*/  IADD3 R27, P5, PT, R10, 0x8, RZ ;  /* 0x000000080a1b7810 */ /* 0x000fca0007fbe0ff */
[----:B------:R-:W-:Y:S01]  /*0870*/  IMAD.X R22, RZ, RZ, R11, P5 ;  /* 0x000000ffff167224 */ /* 0x000fe200028e060b */
[----:B--2---:R-:W-:-:S04]  /*0880*/  FSETP.GEU.AND P1, PT, R20, R23, PT ;  /* 0x000000171400720b */ /* 0x004fc80003f2e000 */
[----:B------:R-:W-:-:S04]  /*0890*/  FSEL R20, R23, R20, P1 ;  /* 0x0000001417147208 */ /* 0x000fc80000800000 */
[----:B---3--:R-:W-:Y:S02]  /*08a0*/  FSETP.GEU.AND P3, PT, R25, R20, PT ;  /* 0x000000141900720b */ /* 0x008fe40003f6e000 */
[----:B------:R-:W-:Y:S01]  /*08b0*/  IADD3 R23, P4, PT, R10, 0x4, RZ ;  /* 0x000000040a177810 */ /* 0x000fe20007f9e0ff */
[----:B------:R-:W2:Y:S10]  /*08c0*/  LDG.E.CONSTANT R20, desc[UR8][R10.64+0xc] ;  /* 0x00000c080a147981 */ /* 0x000eb4000c1e9900 */
[----:B------:R-:W-:Y:S01]  /*08d0*/  @P3 SEL R27, R14, R23, P1 ;  /* 0x000000170e1b3207 */ /* 0x000fe20000800000 */
[----:B------:R-:W-:-:S05]  /*08e0*/  IMAD.X R23, RZ, RZ, R11, P4 ;  /* 0x000000ffff177224 */ /* 0x000fca00020e060b */
[----:B------:R-:W-:Y:S01]  /*08f0*/  @P3 SEL R22, R15, R23, P1 ;  /* 0x000000170f163207 */ /* 0x000fe20000800000 */
[----:B------:R-:W-:Y:S01]  /*0900*/  IMAD.MOV.U32 R14, RZ, RZ, R27 ;  /* 0x000000ffff0e7224 */ /* 0x000fe200078e001b */
[----:B------:R-:W3:Y:S03]  /*0910*/  LDG.E.CONSTANT R23, desc[UR8][R10.64+0x10] ;  /* 0x000010080a177981 */ /* 0x000ee6000c1e9900 */
[----:B------:R-:W-:-:S06]  /*0920*/  IMAD.MOV.U32 R15, RZ, RZ, R22 ;  /* 0x000000ffff0f7224 */ /* 0x000fcc00078e0016 */
        /* <DEDUP_REMOVED lines=14> */
[----:B------:R-:W3:Y:S01]  /*0a10*/  LDG.E.CONSTANT R15, desc[UR8][R14.64] ;  /* 0x000000080e0f7981 */ /* 0x000ee2000c1e9900 */
[----:B------:R-:W-:-:S05]  /*0a20*/  IADD3 R27, P5, PT, R10, 0x18, RZ ;  /* 0x000000180a1b7810 */ /* 0x000fca0007fbe0ff */
[----:B------:R-:W-:Y:S01]  /*0a30*/  IMAD.X R22, RZ, RZ, R11, P5 ;  /* 0x000000ffff167224 */ /* 0x000fe200028e060b */
[----:B---3--:R-:W-:-:S04]  /*0a40*/  FSETP.GEU.AND P1, PT, R20, R15, PT ;  /* 0x0000000f1400720b */ /* 0x008fc80003f2e000 */
[----:B------:R-:W-:-:S04]  /*0a50*/  FSEL R20, R15, R20, P1 ;  /* 0x000000140f147208 */ /* 0x000fc80000800000 */
[----:B--2---:R-:W-:Y:S02]  /*0a60*/  FSETP.GEU.AND P3, PT, R23, R20, PT ;  /* 0x000000141700720b */ /* 0x004fe40003f6e000 */
        /* <DEDUP_REMOVED lines=51> */
[----:B------:R-:W-:-:S03]  /*0da0*/  IADD3 R22, P5, PT, R10, 0x38, RZ ;  /* 0x000000380a167810 */ /* 0x000fc60007fbe0ff */
[----:B------:R0:W4:Y:S01]  /*0db0*/  LDG.E.CONSTANT R14, desc[UR8][R10.64+0x3c] ;  /* 0x00003c080a0e7981 */ /* 0x000122000c1e9900 */
[----:B---3--:R-:W-:-:S04]  /*0dc0*/  FSETP.GEU.AND P1, PT, R20, R15, PT ;  /* 0x0000000f1400720b */ /* 0x008fc80003f2e000 */
[----:B------:R-:W-:-:S04]  /*0dd0*/  FSEL R20, R15, R20, P1 ;  /* 0x000000140f147208 */ /* 0x000fc80000800000 */
[----:B--2---:R-:W-:Y:S02]  /*0de0*/  FSETP.GEU.AND P3, PT, R23, R20, PT ;  /* 0x000000141700720b */ /* 0x004fe40003f6e000 */
[----:B------:R-:W-:Y:S01]  /*0df0*/  IADD3 R20, P4, PT, R10, 0x34, RZ ;  /* 0x000000340a147810 */ /* 0x000fe20007f9e0ff */
[----:B------:R-:W-:-:S10]  /*0e00*/  IMAD.X R23, RZ, RZ, R11, P5 ;  /* 0x000000ffff177224 */ /* 0x000fd400028e060b */
[----:B------:R-:W-:Y:S01]  /*0e10*/  @P3 SEL R22, R25, R20, P1 ;  /* 0x0000001419163207 */ /* 0x000fe20000800000 */
[----:B------:R-:W-:-:S05]  /*0e20*/  IMAD.X R20, RZ, RZ, R11, P4 ;  /* 0x000000ffff147224 */ /* 0x000fca00020e060b */
[----:B------:R-:W-:-:S05]  /*0e30*/  @P3 SEL R23, R24, R20, P1 ;  /* 0x0000001418173207 */ /* 0x000fca0000800000 */
[----:B------:R-:W4:Y:S01]  /*0e40*/  LDG.E.CONSTANT R15, desc[UR8][R22.64] ;  /* 0x00000008160f7981 */ /* 0x000f22000c1e9900 */
[----:B------:R-:W-:-:S05]  /*0e50*/  IADD3 R21, P1, PT, R21, 0x40, RZ ;  /* 0x0000004015157810 */ /* 0x000fca0007f3e0ff */
[----:B------:R-:W-:Y:S01]  /*0e60*/  IMAD.X R17, RZ, RZ, R17, P1 ;  /* 0x000000ffff117224 */ /* 0x000fe200008e0611 */
[----:B------:R-:W-:-:S04]  /*0e70*/  ISETP.GE.U32.AND P1, PT, R21, R16, PT ;  /* 0x000000101500720c */ /* 0x000fc80003f26070 */
[----:B------:R-:W-:Y:S02]  /*0e80*/  ISETP.GE.AND.EX P1, PT, R17, R12, PT, P1 ;  /* 0x0000000c1100720c */ /* 0x000fe40003f26310 */
[C---:B------:R-:W-:Y:S02]  /*0e90*/  IADD3 R20, P3, PT, R10.reuse, 0x3c, RZ ;  /* 0x0000003c0a147810 */ /* 0x040fe40007f7e0ff */
[----:B0-----:R-:W-:-:S03]  /*0ea0*/  IADD3 R10, P5, PT, R10, 0x40, RZ ;  /* 0x000000400a0a7810 */ /* 0x001fc60007fbe0ff */
[--C-:B------:R-:W-:Y:S02]  /*0eb0*/  IMAD.X R24, RZ, RZ, R11.reuse, P3 ;  /* 0x000000ffff187224 */ /* 0x100fe400018e060b */
[----:B------:R-:W-:Y:S01]  /*0ec0*/  IMAD.X R11, RZ, RZ, R11, P5 ;  /* 0x000000ffff0b7224 */ /* 0x000fe200028e060b */
[----:B----4-:R-:W-:-:S04]  /*0ed0*/  FSETP.GEU.AND P4, PT, R14, R15, PT ;  /* 0x0000000f0e00720b */ /* 0x010fc80003f8e000 */
[----:B------:R-:W-:Y:S02]  /*0ee0*/  FSEL R14, R15, R14, P4 ;  /* 0x0000000e0f0e7208 */ /* 0x000fe40002000000 */
[----:B------:R-:W-:Y:S02]  /*0ef0*/  SEL R15, R22, R20, P4 ;  /* 0x00000014160f7207 */ /* 0x000fe40002000000 */
[----:B------:R-:W-:Y:S01]  /*0f00*/  SEL R20, R23, R24, P4 ;  /* 0x0000001817147207 */ /* 0x000fe20002000000 */
[----:B------:R-:W-:Y:S06]  /*0f10*/  @!P1 BRA `(.L_x_1522) ;  /* 0xfffffff800349947 */ /* 0x000fec000383ffff */
.L_x_1521:
[----:B------:R-:W-:Y:S05]  /*0f20*/  BSYNC.RECONVERGENT B2 ;  /* 0x0000000000027941 */ /* 0x000fea0003800200 */
.L_x_1520:
[----:B------:R-:W-:Y:S01]  /*0f30*/  IADD3 R12, P3, PT, R4, -R21, RZ ;  /* 0x80000015040c7210 */ /* 0x000fe20007f7e0ff */
[----:B------:R-:W-:Y:S03]  /*0f40*/  BSSY.RECONVERGENT B2, `(.L_x_1523) ;  /* 0x000003e000027945 */ /* 0x000fe60003800200 */
[----:B------:R-:W-:Y:S01]  /*0f50*/  ISETP.GT.U32.AND P1, PT, R12, 0x10, PT ;  /* 0x000000100c00780c */ /* 0x000fe20003f24070 */
[----:B------:R-:W-:-:S05]  /*0f60*/  IMAD.X R12, R5, 0x1, ~R17, P3 ;  /* 0x00000001050c7824 */ /* 0x000fca00018e0e11 */
[----:B------:R-:W-:-:S13]  /*0f70*/  ISETP.GT.AND.EX P1, PT, R12, RZ, PT, P1 ;  /* 0x000000ff0c00720c */ /* 0x000fda0003f24310 */
[----:B------:R-:W-:Y:S05]  /*0f80*/  @!P1 BRA `(.L_x_1524) ;  /* 0x0000000000e49947 */ /* 0x000fea0003800000 */
[----:B------:R-:W2:Y:S04]  /*0f90*/  LDG.E.CONSTANT R23, desc[UR8][R10.64] ;  /* 0x000000080a177981 */ /* 0x000ea8000c1e9900 */
[----:B------:R-:W3:Y:S04]  /*0fa0*/  LDG.E.CONSTANT R12, desc[UR8][R10.64+0x4] ;  /* 0x000004080a0c7981 */ /* 0x000ee8000c1e9900 */
[----:B------:R-:W4:Y:S01]  /*0fb0*/  LDG.E.CONSTANT R25, desc[UR8][R10.64+0x8] ;  /* 0x000008080a197981 */ /* 0x000f22000c1e9900 */
[----:B--2--5:R-:W-:-:S04]  /*0fc0*/  FSETP.GEU.AND P0, PT, R23, R14, PT ;  /* 0x0000000e1700720b */ /* 0x024fc80003f0e000 */
[----:B------:R-:W-:Y:S02]  /*0fd0*/  SEL R14, R15, R10, P0 ;  /* 0x0000000a0f0e7207 */ /* 0x000fe40000000000 */
[----:B------:R-:W-:-:S05]  /*0fe0*/  SEL R15, R20, R11, P0 ;  /* 0x0000000b140f7207 */ /* 0x000fca0000000000 */
[----:B------:R-:W3:Y:S01]  /*0ff0*/  LDG.E.CONSTANT R23, desc[UR8][R14.64] ;  /* 0x000000080e177981 */ /* 0x000ee2000c1e9900 */
[----:B------:R-:W-:-:S05]  /*1000*/  IADD3 R27, P4, PT, R10, 0x8, RZ ;  /* 0x000000080a1b7810 */ /* 0x000fca0007f9e0ff */
[----:B------:R-:W-:Y:S01]  /*1010*/  IMAD.X R22, RZ, RZ, R11, P4 ;  /* 0x000000ffff167224 */ /* 0x000fe200020e060b */
[----:B---3--:R-:W-:-:S04]  /*1020*/  FSETP.GEU.AND P0, PT, R12, R23, PT ;  /* 0x000000170c00720b */ /* 0x008fc80003f0e000 */
[----:B------:R-:W-:-:S04]  /*1030*/  FSEL R12, R23, R12, P0 ;  /* 0x0000000c170c7208 */ /* 0x000fc80000000000 */
[----:B----4-:R-:W-:Y:S02]  /*1040*/  FSETP.GEU.AND P1, PT, R25, R12, PT ;  /* 0x0000000c1900720b */ /* 0x010fe40003f2e000 */
[----:B------:R-:W-:Y:S01]  /*1050*/  IADD3 R23, P3, PT, R10, 0x4, RZ ;  /* 0x000000040a177810 */ /* 0x000fe20007f7e0ff */
[----:B------:R-:W2:Y:S04]  /*1060*/  LDG.E.CONSTANT R12, desc[UR8][R10.64+0xc] ;  /* 0x00000c080a0c7981 */ /* 0x000ea8000c1e9900 */
[----:B------:R-:W-:-:S06]  /*1070*/  IMAD.X R25, RZ, RZ, R11, P3 ;  /* 0x000000ffff197224 */ /* 0x000fcc00018e060b */
[----:B------:R-:W-:Y:S02]  /*1080*/  @P1 SEL R22, R15, R25, P0 ;  /* 0x000000190f161207 */ /* 0x000fe40000000000 */
[----:B------:R-:W-:Y:S02]  /*1090*/  @P1 SEL R27, R14, R23, P0 ;  /* 0x000000170e1b1207 */ /* 0x000fe40000000000 */
[----:B------:R-:W3:Y:S01]  /*10a0*/  LDG.E.CONSTANT R23, desc[UR8][R10.64+0x10] ;  /* 0x000010080a177981 */ /* 0x000ee2000c1e9900 */
[----:B------:R-:W-:Y:S02]  /*10b0*/  IMAD.MOV.U32 R15, RZ, RZ, R22 ;  /* 0x000000ffff0f7224 */ /* 0x000fe400078e0016 */
[----:B------:R-:W-:-:S05]  /*10c0*/  IMAD.MOV.U32 R14, RZ, RZ, R27 ;  /* 0x000000ffff0e7224 */ /* 0x000fca00078e001b */
[----:B------:R-:W2:Y:S01]  /*10d0*/  LDG.E.CONSTANT R15, desc[UR8][R14.64] ;  /* 0x000000080e0f7981 */ /* 0x000ea2000c1e9900 */
[----:B------:R-:W-:-:S05]  /*10e0*/  IADD3 R25, P4, PT, R10, 0x10, RZ ;  /* 0x000000100a197810 */ /* 0x000fca0007f9e0ff */
[----:B------:R-:W-:Y:S01]  /*10f0*/  IMAD.X R20, RZ, RZ, R11, P4 ;  /* 0x000000ffff147224 */ /* 0x000fe200020e060b */
[----:B--2---:R-:W-:-:S04]  /*1100*/  FSETP.GEU.AND P0, PT, R12, R15, PT ;  /* 0x0000000f0c00720b */ /* 0x004fc80003f0e000 */
[----:B------:R-:W-:-:S04]  /*1110*/  FSEL R12, R15, R12, P0 ;  /* 0x0000000c0f0c7208 */ /* 0x000fc80000000000 */
[----:B---3--:R-:W-:Y:S02]  /*1120*/  FSETP.GEU.AND P1, PT, R23, R12, PT ;  /* 0x0000000c1700720b */ /* 0x008fe40003f2e000 */
        /* <DEDUP_REMOVED lines=8> */
[----:B------:R-:W3:Y:S01]  /*11b0*/  LDG.E.CONSTANT R15, desc[UR8][R14.64] ;  /* 0x000000080e0f7981 */ /* 0x000ee2000c1e9900 */
[----:B------:R-:W-:-:S03]  /*11c0*/  IADD3 R22, P4, PT, R10, 0x18, RZ ;  /* 0x000000180a167810 */ /* 0x000fc60007f9e0ff */
[----:B------:R0:W4:Y:S01]  /*11d0*/  LDG.E.CONSTANT R14, desc[UR8][R10.64+0x1c] ;  /* 0x00001c080a0e7981 */ /* 0x000122000c1e9900 */
[----:B---3--:R-:W-:-:S04]  /*11e0*/  FSETP.GEU.AND P0, PT, R12, R15, PT ;  /* 0x0000000f0c00720b */ /* 0x008fc80003f0e000 */
[----:B------:R-:W-:-:S04]  /*11f0*/  FSEL R12, R15, R12, P0 ;  /* 0x0000000c0f0c7208 */ /* 0x000fc80000000000 */
[----:B--2---:R-:W-:Y:S02]  /*1200*/  FSETP.GEU.AND P1, PT, R23, R12, PT ;  /* 0x0000000c1700720b */ /* 0x004fe40003f2e000 */
[----:B------:R-:W-:Y:S01]  /*1210*/  IADD3 R12, P3, PT, R10, 0x14, RZ ;  /* 0x000000140a0c7810 */ /* 0x000fe20007f7e0ff */
[----:B------:R-:W-:-:S04]  /*1220*/  IMAD.X R23, RZ, RZ, R11, P4 ;  /* 0x000000ffff177224 */ /* 0x000fc800020e060b */
[----:B------:R-:W-:-:S06]  /*1230*/  IMAD.X R16, RZ, RZ, R11, P3 ;  /* 0x000000ffff107224 */ /* 0x000fcc00018e060b */
[----:B------:R-:W-:Y:S02]  /*1240*/  @P1 SEL R22, R25, R12, P0 ;  /* 0x0000000c19161207 */ /* 0x000fe40000000000 */
[----:B------:R-:W-:-:S05]  /*1250*/  @P1 SEL R23, R20, R16, P0 ;  /* 0x0000001014171207 */ /* 0x000fca0000000000 */
[----:B------:R-:W4:Y:S01]  /*1260*/  LDG.E.CONSTANT R15, desc[UR8][R22.64] ;  /* 0x00000008160f7981 */ /* 0x000f22000c1e9900 */
[----:B------:R-:W-:Y:S02]  /*1270*/  IADD3 R12, P3, PT, R10, 0x1c, RZ ;  /* 0x0000001c0a0c7810 */ /* 0x000fe40007f7e0ff */
[----:B------:R-:W-:-:S03]  /*1280*/  IADD3 R21, P4, PT, R21, 0x20, RZ ;  /* 0x0000002015157810 */ /* 0x000fc60007f9e0ff */
[----:B------:R-:W-:Y:S01]  /*1290*/  IMAD.X R20, RZ, RZ, R11, P3 ;  /* 0x000000ffff147224 */ /* 0x000fe200018e060b */
[----:B0-----:R-:W-:Y:S01]  /*12a0*/  IADD3 R10, P3, PT, R10, 0x20, RZ ;  /* 0x000000200a0a7810 */ /* 0x001fe20007f7e0ff */
[----:B------:R-:W-:Y:S01]  /*12b0*/  IMAD.X R17, RZ, RZ, R17, P4 ;  /* 0x000000ffff117224 */ /* 0x000fe200020e0611 */
[----:B------:R-:W-:-:S03]  /*12c0*/  PLOP3.LUT P0, PT, PT, PT, PT, 0x8, 0x80 ;  /* 0x000000000080781c */ /* 0x000fc60003f0e170 */
[----:B------:R-:W-:Y:S01]  /*12d0*/  IMAD.X R11, RZ, RZ, R11, P3 ;  /* 0x000000ffff0b7224 */ /* 0x000fe200018e060b */
[----:B----4-:R-:W-:-:S04]  /*12e0*/  FSETP.GEU.AND P1, PT, R14, R15, PT ;  /* 0x0000000f0e00720b */ /* 0x010fc80003f2e000 */
[----:B------:R-:W-:Y:S02]  /*12f0*/  FSEL R14, R15, R14, P1 ;  /* 0x0000000e0f0e7208 */ /* 0x000fe40000800000 */
[----:B------:R-:W-:Y:S02]  /*1300*/  SEL R15, R22, R12, P1 ;  /* 0x0000000c160f7207 */ /* 0x000fe40000800000 */
[----:B------:R-:W-:-:S07]  /*1310*/  SEL R20, R23, R20, P1 ;  /* 0x0000001417147207 */ /* 0x000fce0000800000 */
.L_x_1524:
[----:B------:R-:W-:Y:S05]  /*1320*/  BSYNC.RECONVERGENT B2 ;  /* 0x0000000000027941 */ /* 0x000fea0003800200 */
.L_x_1523:
[----:B------:R-:W-:-:S04]  /*1330*/  ISETP.NE.U32.AND P1, PT, R21, R4, PT ;  /* 0x000000041500720c */ /* 0x000fc80003f25070 */
[----:B------:R-:W-:-:S13]  /*1340*/  ISETP.NE.OR.EX P0, PT, R17, R5, P0, P1 ;  /* 0x000000051100720c */ /* 0x000fda0000705710 */
[----:B------:R-:W-:Y:S05]  /*1350*/  @!P0 BREAK.RELIABLE B1 ;  /* 0x0000000000018942 */ /* 0x000fea0003800100 */
[----:B------:R-:W-:Y:S05]  /*1360*/  @!P0 BRA `(.L_x_1525) ;  /* 0x0000000000848947 */ /* 0x000fea0003800000 */
.L_x_1519:
[----:B------:R-:W-:Y:S05]  /*1370*/  BSYNC.RELIABLE B1 ;  /* 0x0000000000017941 */ /* 0x000fea0003800100 */
.L_x_1518:
        /* <DEDUP_REMOVED lines=12> */
[----:B------:R-:W-:-:S05]  /*1440*/  IADD3 R23, P0, PT, R10, 0x4, RZ ;  /* 0x000000040a177810 */ /* 0x000fca0007f1e0ff */
[----:B------:R-:W-:-:S06]  /*1450*/  IMAD.X R25, RZ, RZ, R11, P0 ;  /* 0x000000ffff197224 */ /* 0x000fcc00000e060b */
[----:B------:R-:W-:Y:S02]  /*1460*/  @P4 SEL R27, R15, R25, P1 ;  /* 0x000000190f1b4207 */ /* 0x000fe40000800000 */
[----:B------:R-:W-:Y:S02]  /*1470*/  @P4 SEL R22, R14, R23, P1 ;  /* 0x000000170e164207 */ /* 0x000fe40000800000 */
[----:B------:R0:W2:Y:S01]  /*1480*/  LDG.E.CONSTANT R14, desc[UR8][R10.64+0xc] ;  /* 0x00000c080a0e7981 */ /* 0x0000a2000c1e9900 */
[----:B------:R-:W-:-:S06]  /*1490*/  IMAD.MOV.U32 R23, RZ, RZ, R27 ;  /* 0x000000ffff177224 */ /* 0x000fcc00078e001b */
[----:B------:R-:W2:Y:S01]  /*14a0*/  LDG.E.CONSTANT R23, desc[UR8][R22.64] ;  /* 0x0000000816177981 */ /* 0x000ea2000c1e9900 */
[----:B------:R-:W-:-:S05]  /*14b0*/  IADD3 R21, P0, PT, R21, 0x10, RZ ;  /* 0x0000001015157810 */ /* 0x000fca0007f1e0ff */
[----:B------:R-:W-:Y:S01]  /*14c0*/  IMAD.X R17, RZ, RZ, R17, P0 ;  /* 0x000000ffff117224 */ /* 0x000fe200000e0611 */
[----:B------:R-:W-:-:S04]  /*14d0*/  ISETP.NE.U32.AND P0, PT, R21, R4, PT ;  /* 0x000000041500720c */ /* 0x000fc80003f05070 */
[----:B------:R-:W-:Y:S02]  /*14e0*/  ISETP.NE.AND.EX P0, PT, R17, R5, PT, P0 ;  /* 0x000000051100720c */ /* 0x000fe40003f05300 */
[C---:B------:R-:W-:Y:S02]  /*14f0*/  IADD3 R15, P1, PT, R10.reuse, 0xc, RZ ;  /* 0x0000000c0a0f7810 */ /* 0x040fe40007f3e0ff */
[----:B0-----:R-:W-:-:S03]  /*1500*/  IADD3 R10, P4, PT, R10, 0x10, RZ ;  /* 0x000000100a0a7810 */ /* 0x001fc60007f9e0ff */
[--C-:B------:R-:W-:Y:S02]  /*1510*/  IMAD.X R20, RZ, RZ, R11.reuse, P1 ;  /* 0x000000ffff147224 */ /* 0x100fe400008e060b */
[----:B------:R-:W-:Y:S01]  /*1520*/  IMAD.X R11, RZ, RZ, R11, P4 ;  /* 0x000000ffff0b7224 */ /* 0x000fe200020e060b */
[----:B--2---:R-:W-:-:S04]  /*1530*/  FSETP.GEU.AND P3, PT, R14, R23, PT ;  /* 0x000000170e00720b */ /* 0x004fc80003f6e000 */
[----:B------:R-:W-:Y:S02]  /*1540*/  FSEL R14, R23, R14, P3 ;  /* 0x0000000e170e7208 */ /* 0x000fe40001800000 */
[----:B------:R-:W-:Y:S02]  /*1550*/  SEL R15, R22, R15, P3 ;  /* 0x0000000f160f7207 */ /* 0x000fe40001800000 */
[----:B------:R-:W-:Y:S01]  /*1560*/  SEL R20, R27, R20, P3 ;  /* 0x000000141b147207 */ /* 0x000fe20001800000 */
[----:B------:R-:W-:Y:S06]  /*1570*/  @P0 BRA `(.L_x_1518) ;  /* 0xfffffffc00800947 */ /* 0x000fec000383ffff */
.L_x_1525:
[----:B------:R-:W-:Y:S05]  /*1580*/  BSYNC.RECONVERGENT B0 ;  /* 0x0000000000007941 */ /* 0x000fea0003800200 */
.L_x_1515:
[----:B------:R-:W-:Y:S02]  /*1590*/  IMAD.MOV.U32 R10, RZ, RZ, R15 ;  /* 0x000000ffff0a7224 */ /* 0x000fe400078e000f */
[----:B------:R-:W-:-:S05]  /*15a0*/  IMAD.MOV.U32 R11, RZ, RZ, R20 ;  /* 0x000000ffff0b7224 */ /* 0x000fca00078e0014 */
[----:B------:R0:W5:Y:S01]  /*15b0*/  LDG.E.CONSTANT R12, desc[UR8][R10.64] ;  /* 0x000000080a0c7981 */ /* 0x000162000c1e9900 */
[----:B------:R-:W-:Y:S02]  /*15c0*/  IMAD.MOV.U32 R15, RZ, RZ, R18 ;  /* 0x000000ffff0f7224 */ /* 0x000fe400078e0012 */
[----:B------:R-:W-:Y:S01]  /*15d0*/  IMAD.MOV.U32 R22, RZ, RZ, R19 ;  /* 0x000000ffff167224 */ /* 0x000fe200078e0013 */
[----:B------:R-:W-:Y:S06]  /*15e0*/  @!P2 BRA `(.L_x_1526) ;  /* 0x00000010003ca947 */ /* 0x000fec0003800000 */
[C---:B------:R-:W-:Y:S01]  /*15f0*/  LOP3.LUT P1, RZ, R3.reuse, 0x3, RZ, 0xc0, !PT ;  /* 0x0000000303ff7812 */ /* 0x040fe2000782c0ff */
[--C-:B------:R-:W-:Y:S01]  /*1600*/  IMAD.MOV.U32 R15, RZ, RZ, R18.reuse ;  /* 0x000000ffff0f7224 */ /* 0x100fe200078e0012 */
[----:B0-----:R-:W-:Y:S01]  /*1610*/  IADD3 R11, P0, PT, R3, -0x1, RZ ;  /* 0xffffffff030b7810 */ /* 0x001fe20007f1e0ff */
        /* <DEDUP_REMOVED lines=8> */
[----:B-----5:R0:W5:Y:S01]  /*16a0*/  LDG.E.CONSTANT R14, desc[UR8][R18.64] ;  /* 0x00000008120e7981 */ /* 0x020162000c1e9900 */
[----:B------:R-:W-:Y:S01]  /*16b0*/  LOP3.LUT R16, R3, 0x3, RZ, 0xc0, !PT ;  /* 0x0000000303107812 */ /* 0x000fe200078ec0ff */
[----:B------:R-:W-:Y:S02]  /*16c0*/  IMAD.MOV.U32 R20, RZ, RZ, RZ ;  /* 0x000000ffff147224 */ /* 0x000fe400078e00ff */
[--C-:B------:R-:W-:Y:S02]  /*16d0*/  IMAD.MOV.U32 R15, RZ, RZ, R18.reuse ;  /* 0x000000ffff0f7224 */ /* 0x100fe400078e0012 */
[--C-:B------:R-:W-:Y:S02]  /*16e0*/  IMAD.MOV.U32 R22, RZ, RZ, R19.reuse ;  /* 0x000000ffff167224 */ /* 0x100fe400078e0013 */
[----:B------:R-:W-:Y:S02]  /*16f0*/  IMAD.MOV.U32 R21, RZ, RZ, R18 ;  /* 0x000000ffff157224 */ /* 0x000fe400078e0012 */
[----:B0-----:R-:W-:-:S07]  /*1700*/  IMAD.MOV.U32 R17, RZ, RZ, R19 ;  /* 0x000000ffff117224 */ /* 0x001fce00078e0013 */
.L_x_1528:
        /* <DEDUP_REMOVED lines=14> */
.L_x_1527:
        /* <DEDUP_REMOVED lines=11> */
[----:B-----5:R-:W-:Y:S01]  /*18a0*/  IADD3 R14, P0, PT, R4, -R21, RZ ;  /* 0x80000015040e7210 */ /* 0x020fe20007f1e0ff */
        /* <DEDUP_REMOVED lines=9> */
.L_x_1533:
[----:B------:R-:W2:Y:S04]  /*1940*/  LDG.E.CONSTANT R14, desc[UR8][R10.64] ;  /* 0x000000080a0e7981 */ /* 0x000ea8000c1e9900 */
[----:B------:R-:W3:Y:S01]  /*1950*/  LDG.E.CONSTANT R24, desc[UR8][R10.64+0x8] ;  /* 0x000008080a187981 */ /* 0x000ee2000c1e9900 */
[----:B--2---:R-:W-:-:S04]  /*1960*/  FSETP.GEU.AND P1, PT, R3, R14, PT ;  /* 0x0000000e0300720b */ /* 0x004fc80003f2e000 */
[----:B------:R-:W-:Y:S02]  /*1970*/  SEL R14, R15, R10, P1 ;  /* 0x0000000a0f0e7207 */ /* 0x000fe40000800000 */
[----:B------:R-:W-:Y:S02]  /*1980*/  SEL R15, R22, R11, P1 ;  /* 0x0000000b160f7207 */ /* 0x000fe40000800000 */
[----:B------:R-:W2:Y:S04]  /*1990*/  LDG.E.CONSTANT R22, desc[UR8][R10.64+0x4] ;  /* 0x000004080a167981 */ /* 0x000ea8000c1e9900 */
[----:B------:R-:W2:Y:S01]  /*19a0*/  LDG.E.CONSTANT R3, desc[UR8][R14.64] ;  /* 0x000000080e037981 */ /* 0x000ea2000c1e9900 */
[----:B------:R-:W-:-:S05]  /*19b0*/  IADD3 R28, P4, PT, R10, 0x8, RZ ;  /* 0x000000080a1c7810 */ /* 0x000fca0007f9e0ff */
[----:B------:R-:W-:Y:S01]  /*19c0*/  IMAD.X R29, RZ, RZ, R11, P4 ;  /* 0x000000ffff1d7224 */ /* 0x000fe200020e060b */
[----:B--2---:R-:W-:-:S04]  /*19d0*/  FSETP.GEU.AND P1, PT, R3, R22, PT ;  /* 0x000000160300720b */ /* 0x004fc80003f2e000 */
[----:B------:R-:W-:Y:S02]  /*19e0*/  FSEL R3, R3, R22, P1 ;  /* 0x0000001603037208 */ /* 0x000fe40000800000 */
[----:B------:R-:W2:Y:S02]  /*19f0*/  LDG.E.CONSTANT R22, desc[UR8][R10.64+0xc] ;  /* 0x00000c080a167981 */ /* 0x000ea4000c1e9900 */
[----:B---3--:R-:W-:Y:S02]  /*1a00*/  FSETP.GEU.AND P2, PT, R3, R24, PT ;  /* 0x000000180300720b */ /* 0x008fe40003f4e000 */
[----:B------:R-:W-:Y:S01]  /*1a10*/  IADD3 R3, P3, PT, R10, 0x4, RZ ;  /* 0x000000040a037810 */ /* 0x000fe20007f7e0ff */
[----:B------:R-:W3:Y:S10]  /*1a20*/  LDG.E.CONSTANT R24, desc[UR8][R10.64+0x10] ;  /* 0x000010080a187981 */ /* 0x000ef4000c1e9900 */
[----:B------:R-:W-:Y:S01]  /*1a30*/  @P2 SEL R28, R14, R3, P1 ;  /* 0x000000030e1c2207 */ /* 0x000fe20000800000 */
[----:B------:R-:W-:-:S05]  /*1a40*/  IMAD.X R3, RZ, RZ, R11, P3 ;  /* 0x000000ffff037224 */ /* 0x000fca00018e060b */
[----:B------:R-:W-:Y:S01]  /*1a50*/  @P2 SEL R29, R15, R3, P1 ;  /* 0x000000030f1d2207 */ /* 0x000fe20000800000 */
[----:B------:R-:W-:-:S04]  /*1a60*/  IMAD.MOV.U32 R14, RZ, RZ, R28 ;  /* 0x000000ffff0e7224 */ /* 0x000fc800078e001c */
[----:B------:R-:W-:-:S05]  /*1a70*/  IMAD.MOV.U32 R15, RZ, RZ, R29 ;  /* 0x000000ffff0f7224 */ /* 0x000fca00078e001d */
        /* <DEDUP_REMOVED lines=70> */
[----:B------:R-:W2:Y:S04]  /*1ee0*/  LDG.E.CONSTANT R3, desc[UR8][R14.64] ;  /* 0x000000080e037981 */ /* 0x000ea8000c1e9900 */
[----:B------:R0:W4:Y:S01]  /*1ef0*/  LDG.E.CONSTANT R14, desc[UR8][R10.64+0x3c] ;  /* 0x00003c080a0e7981 */ /* 0x000122000c1e9900 */
[----:B--2---:R-:W-:-:S04]  /*1f00*/  FSETP.GEU.AND P1, PT, R3, R22, PT ;  /* 0x000000160300720b */ /* 0x004fc80003f2e000 */
[----:B------:R-:W-:-:S04]  /*1f10*/  FSEL R3, R3, R22, P1 ;  /* 0x0000001603037208 */ /* 0x000fc80000800000 */
[----:B---3--:R-:W-:Y:S02]  /*1f20*/  FSETP.GEU.AND P2, PT, R3, R24, PT ;  /* 0x000000180300720b */ /* 0x008fe40003f4e000 */
[C---:B------:R-:W-:Y:S02]  /*1f30*/  IADD3 R3, P3, PT, R10.reuse, 0x34, RZ ;  /* 0x000000340a037810 */ /* 0x040fe40007f7e0ff */
[----:B------:R-:W-:-:S09]  /*1f40*/  IADD3 R22, P4, PT, R10, 0x38, RZ ;  /* 0x000000380a167810 */ /* 0x000fd20007f9e0ff */
[----:B------:R-:W-:Y:S01]  /*1f50*/  @P2 SEL R22, R26, R3, P1 ;  /* 0x000000031a162207 */ /* 0x000fe20000800000 */
[--C-:B------:R-:W-:Y:S02]  /*1f60*/  IMAD.X R3, RZ, RZ, R11.reuse, P3 ;  /* 0x000000ffff037224 */ /* 0x100fe400018e060b */
[----:B------:R-:W-:-:S03]  /*1f70*/  IMAD.X R23, RZ, RZ, R11, P4 ;  /* 0x000000ffff177224 */ /* 0x000fc600020e060b */
        /* <DEDUP_REMOVED lines=11> */
[----:B------:R-:W-:Y:S02]  /*2030*/  SEL R15, R22, R15, P2 ;  /* 0x0000000f160f7207 */ /* 0x000fe40001000000 */
[----:B------:R-:W-:Y:S02]  /*2040*/  FSEL R3, R3, R14, P2 ;  /* 0x0000000e03037208 */ /* 0x000fe40001000000 */
[----:B------:R-:W-:Y:S01]  /*2050*/  SEL R22, R23, R24, P2 ;  /* 0x0000001817167207 */ /* 0x000fe20001000000 */
[----:B------:R-:W-:Y:S06]  /*2060*/  @!P1 BRA `(.L_x_1533) ;  /* 0xfffffff800349947 */ /* 0x000fec000383ffff */
.L_x_1532:
[----:B------:R-:W-:Y:S05]  /*2070*/  BSYNC.RECONVERGENT B2 ;  /* 0x0000000000027941 */ /* 0x000fea0003800200 */
.L_x_1531:
        /* <DEDUP_REMOVED lines=9> */
[----:B--2---:R-:W-:-:S04]  /*2110*/  FSETP.GEU.AND P0, PT, R3, R14, PT ;  /* 0x0000000e0300720b */ /* 0x004fc80003f0e000 */
[----:B------:R-:W-:Y:S02]  /*2120*/  SEL R14, R15, R10, P0 ;  /* 0x0000000a0f0e7207 */ /* 0x000fe40000000000 */
[----:B------:R-:W-:-:S05]  /*2130*/  SEL R15, R22, R11, P0 ;  /* 0x0000000b160f7207 */ /* 0x000fca0000000000 */
[----:B------:R-:W3:Y:S01]  /*2140*/  LDG.E.CONSTANT R3, desc[UR8][R14.64] ;  /* 0x000000080e037981 */ /* 0x000ee2000c1e9900 */
[----:B------:R-:W-:-:S05]  /*2150*/  IADD3 R24, P3, PT, R10, 0x8, RZ ;  /* 0x000000080a187810 */ /* 0x000fca0007f7e0ff */
[----:B------:R-:W-:Y:S01]  /*2160*/  IMAD.X R25, RZ, RZ, R11, P3 ;  /* 0x000000ffff197224 */ /* 0x000fe200018e060b */
[----:B---3--:R-:W-:-:S04]  /*2170*/  FSETP.GEU.AND P0, PT, R3, R16, PT ;  /* 0x000000100300720b */ /* 0x008fc80003f0e000 */
[----:B------:R-:W-:Y:S02]  /*2180*/  FSEL R3, R3, R16, P0 ;  /* 0x0000001003037208 */ /* 0x000fe40000000000 */
[----:B------:R-:W2:Y:S02]  /*2190*/  LDG.E.CONSTANT R16, desc[UR8][R10.64+0xc] ;  /* 0x00000c080a107981 */ /* 0x000ea4000c1e9900 */
[----:B----4-:R-:W-:Y:S02]  /*21a0*/  FSETP.GEU.AND P1, PT, R3, R20, PT ;  /* 0x000000140300720b */ /* 0x010fe40003f2e000 */
[----:B------:R-:W-:Y:S01]  /*21b0*/  IADD3 R3, P2, PT, R10, 0x4, RZ ;  /* 0x000000040a037810 */ /* 0x000fe20007f5e0ff */
[----:B------:R-:W3:Y:S04]  /*21c0*/  LDG.E.CONSTANT R20, desc[UR8][R10.64+0x10] ;  /* 0x000010080a147981 */ /* 0x000ee8000c1e9900 */
[----:B------:R-:W-:-:S06]  /*21d0*/  IMAD.X R23, RZ, RZ, R11, P2 ;  /* 0x000000ffff177224 */ /* 0x000fcc00010e060b */
[----:B------:R-:W-:Y:S02]  /*21e0*/  @P1 SEL R24, R14, R3, P0 ;  /* 0x000000030e181207 */ /* 0x000fe40000000000 */
[----:B------:R-:W-:-:S03]  /*21f0*/  @P1 SEL R25, R15, R23, P0 ;  /* 0x000000170f191207 */ /* 0x000fc60000000000 */
        /* <DEDUP_REMOVED lines=17> */
[----:B------:R-:W-:-:S05]  /*2310*/  IADD3 R24, P3, PT, R10, 0x18, RZ ;  /* 0x000000180a187810 */ /* 0x000fca0007f7e0ff */
[----:B------:R-:W-:Y:S01]  /*2320*/  IMAD.X R25, RZ, RZ, R11, P3 ;  /* 0x000000ffff197224 */ /* 0x000fe200018e060b */
[----:B------:R0:W4:Y:S01]  /*2330*/  LDG.E.CONSTANT R14, desc[UR8][R10.64+0x1c] ;  /* 0x00001c080a0e7981 */ /* 0x000122000c1e9900 */
[----:B---3--:R-:W-:-:S04]  /*2340*/  FSETP.GEU.AND P0, PT, R3, R16, PT ;  /* 0x000000100300720b */ /* 0x008fc80003f0e000 */
[----:B------:R-:W-:-:S04]  /*2350*/  FSEL R3, R3, R16, P0 ;  /* 0x0000001003037208 */ /* 0x000fc80000000000 */
[----:B--2---:R-:W-:Y:S02]  /*2360*/  FSETP.GEU.AND P1, PT, R3, R20, PT ;  /* 0x000000140300720b */ /* 0x004fe40003f2e000 */
[----:B------:R-:W-:-:S05]  /*2370*/  IADD3 R3, P2, PT, R10, 0x14, RZ ;  /* 0x000000140a037810 */ /* 0x000fca0007f5e0ff */
        /* <DEDUP_REMOVED lines=15> */
.L_x_1535:
[----:B------:R-:W-:Y:S05]  /*2470*/  BSYNC.RECONVERGENT B2 ;  /* 0x0000000000027941 */ /* 0x000fea0003800200 */
.L_x_1534:
[----:B------:R-:W-:-:S04]  /*2480*/  ISETP.NE.U32.AND P1, PT, R21, R4, PT ;  /* 0x000000041500720c */ /* 0x000fc80003f25070 */
[----:B------:R-:W-:-:S13]  /*2490*/  ISETP.NE.OR.EX P0, PT, R17, R5, P0, P1 ;  /* 0x000000051100720c */ /* 0x000fda0000705710 */
[----:B------:R-:W-:Y:S05]  /*24a0*/  @!P0 BREAK.RELIABLE B1 ;  /* 0x0000000000018942 */ /* 0x000fea0003800100 */
[----:B------:R-:W-:Y:S05]  /*24b0*/  @!P0 BRA `(.L_x_1536) ;  /* 0x0000000000848947 */ /* 0x000fea0003800000 */
.L_x_1530:
[----:B------:R-:W-:Y:S05]  /*24c0*/  BSYNC.RELIABLE B1 ;  /* 0x0000000000017941 */ /* 0x000fea0003800100 */
.L_x_1529:
[----:B-----5:R-:W2:Y:S04]  /*24d0*/  LDG.E.CONSTANT R14, desc[UR8][R10.64] ;  /* 0x000000080a0e7981 */ /* 0x020ea8000c1e9900 */
        /* <DEDUP_REMOVED lines=10> */
[----:B------:R0:W2:Y:S02]  /*2580*/  LDG.E.CONSTANT R16, desc[UR8][R10.64+0xc] ;  /* 0x00000c080a107981 */ /* 0x0000a4000c1e9900 */
[----:B----4-:R-:W-:Y:S02]  /*2590*/  FSETP.GEU.AND P3, PT, R3, R20, PT ;  /* 0x000000140300720b */ /* 0x010fe40003f6e000 */
[----:B------:R-:W-:-:S05]  /*25a0*/  IADD3 R3, P0, PT, R10, 0x4, RZ ;  /* 0x000000040a037810 */ /* 0x000fca0007f1e0ff */
[----:B------:R-:W-:-:S06]  /*25b0*/  IMAD.X R23, RZ, RZ, R11, P0 ;  /* 0x000000ffff177224 */ /* 0x000fcc00000e060b */
[----:B------:R-:W-:Y:S02]  /*25c0*/  @P3 SEL R25, R15, R23, P1 ;  /* 0x000000170f193207 */ /* 0x000fe40000800000 */
[----:B------:R-:W-:-:S03]  /*25d0*/  @P3 SEL R22, R14, R3, P1 ;  /* 0x000000030e163207 */ /* 0x000fc60000800000 */
[----:B------:R-:W-:-:S05]  /*25e0*/  IMAD.MOV.U32 R23, RZ, RZ, R25 ;  /* 0x000000ffff177224 */ /* 0x000fca00078e0019 */
        /* <DEDUP_REMOVED lines=10> */
[----:B------:R-:W-:Y:S02]  /*2690*/  SEL R15, R22, R15, P2 ;  /* 0x0000000f160f7207 */ /* 0x000fe40001000000 */
[----:B------:R-:W-:Y:S02]  /*26a0*/  FSEL R3, R3, R16, P2 ;  /* 0x0000001003037208 */ /* 0x000fe40001000000 */
[----:B------:R-:W-:Y:S01]  /*26b0*/  SEL R22, R25, R14, P2 ;  /* 0x0000000e19167207 */ /* 0x000fe20001000000 */
[----:B------:R-:W-:Y:S06]  /*26c0*/  @P0 BRA `(.L_x_1529) ;  /* 0xfffffffc00800947 */ /* 0x000fec000383ffff */
.L_x_1536:
[----:B------:R-:W-:Y:S05]  /*26d0*/  BSYNC.RECONVERGENT B0 ;  /* 0x0000000000007941 */ /* 0x000fea0003800200 */
.L_x_1526:
[----:B0-----:R-:W-:Y:S02]  /*26e0*/  IMAD.MOV.U32 R10, RZ, RZ, R15 ;  /* 0x000000ffff0a7224 */ /* 0x001fe400078e000f */
[----:B------:R-:W-:-:S05]  /*26f0*/  IMAD.MOV.U32 R11, RZ, RZ, R22 ;  /* 0x000000ffff0b7224 */ /* 0x000fca00078e0016 */
[----:B------:R-:W2:Y:S01]  /*2700*/  LDG.E.CONSTANT R4, desc[UR8][R10.64] ;  /* 0x000000080a047981 */ /* 0x000ea2000c1e9900 */
[----:B-----5:R-:W-:Y:S01]  /*2710*/  F2FP.F16.F32.PACK_AB R3, RZ, R12 ;  /* 0x0000000cff03723e */ /* 0x020fe200000000ff */
[----:B------:R-:W-:Y:S01]  /*2720*/  BSSY.RECONVERGENT B0, `(.L_x_1537) ;  /* 0x0000018000007945 */ /* 0x000fe20003800200 */
[----:B------:R-:W-:-:S03]  /*2730*/  IMAD.MOV.U32 R5, RZ, RZ, 0x3f800000 ;  /* 0x3f800000ff057424 */ /* 0x000fc600078e00ff */
[----:B------:R-:W-:-:S05]  /*2740*/  HADD2.F32 R3, -RZ, R3.H0_H0 ;  /* 0x20000003ff037230 */ /* 0x000fca0000004100 */
[----:B--2---:R-:W-:-:S05]  /*2750*/  FADD R4, R4, -R3 ;  /* 0x8000000304047221 */ /* 0x004fca0000000000 */
[----:B------:R-:W-:-:S13]  /*2760*/  FSETP.NEU.AND P0, PT, R4, RZ, PT ;  /* 0x000000ff0400720b */ /* 0x000fda0003f0d000 */
[----:B------:R-:W-:Y:S05]  /*2770*/  @!P0 BRA `(.L_x_1538) ;  /* 0x0000000000488947 */ /* 0x000fea0003800000 */
[----:B------:R-:W-:Y:S01]  /*2780*/  IMAD.MOV.U32 R5, RZ, RZ, -0x1 ;  /* 0xffffffffff057424 */ /* 0x000fe200078e00ff */
[----:B------:R-:W-:Y:S04]  /*2790*/  BSSY.RECONVERGENT B1, `(.L_x_1539) ;  /* 0x000000f000017945 */ /* 0x000fe80003800200 */
[----:B------:R-:W-:-:S04]  /*27a0*/  SHF.L.U32 R6, R5, R6, RZ ;  /* 0x0000000605067219 */ /* 0x000fc800000006ff */
[----:B------:R-:W-:-:S04]  /*27b0*/  LOP3.LUT R6, RZ, R6, RZ, 0x33, !PT ;  /* 0x00000006ff067212 */ /* 0x000fc800078e33ff */
[----:B------:R-:W-:-:S04]  /*27c0*/  I2FP.F32.U32 R5, R6 ;  /* 0x0000000600057245 */ /* 0x000fc80000201000 */
[----:B------:R-:W0:Y:S08]  /*27d0*/  MUFU.RCP R6, R5 ;  /* 0x0000000500067308 */ /* 0x000e300000001000 */
[----:B------:R-:W1:Y:S01]  /*27e0*/  FCHK P0, R4, R5 ;  /* 0x0000000504007302 */ /* 0x000e620000000000 */
[----:B0-----:R-:W-:-:S04]  /*27f0*/  FFMA R11, -R5, R6, 1 ;  /* 0x3f800000050b7423 */ /* 0x001fc80000000106 */
[----:B------:R-:W-:-:S04]  /*2800*/  FFMA R11, R6, R11, R6 ;  /* 0x0000000b060b7223 */ /* 0x000fc80000000006 */
[----:B------:R-:W-:-:S04]  /*2810*/  FFMA R6, R4, R11, RZ ;  /* 0x0000000b04067223 */ /* 0x000fc800000000ff */
[----:B------:R-:W-:-:S04]  /*2820*/  FFMA R10, -R5, R6, R4 ;  /* 0x00000006050a7223 */ /* 0x000fc80000000104 */
[----:B------:R-:W-:Y:S01]  /*2830*/  FFMA R6, R11, R10, R6 ;  /* 0x0000000a0b067223 */ /* 0x000fe20000000006 */
[----:B-1----:R-:W-:Y:S06]  /*2840*/  @!P0 BRA `(.L_x_1540) ;  /* 0x00000000000c8947 */ /* 0x002fec0003800000 */
[----:B------:R-:W-:-:S07]  /*2850*/  MOV R6, 0x2870 ;  /* 0x0000287000067802 */ /* 0x000fce0000000f00 */
[----:B------:R-:W-:Y:S05]  /*2860*/  CALL.REL.NOINC `($__internal_3_$__cuda_sm3x_div_rn_noftz_f32_slowpath) ;  /* 0x0000003c00147944 */ /* 0x000fea0003c00000 */
[----:B------:R-:W-:-:S07]  /*2870*/  IMAD.MOV.U32 R6, RZ, RZ, R10 ;  /* 0x000000ffff067224 */ /* 0x000fce00078e000a */
.L_x_1540:
[----:B------:R-:W-:Y:S05]  /*2880*/  BSYNC.RECONVERGENT B1 ;  /* 0x0000000000017941 */ /* 0x000fea0003800200 */
.L_x_1539:
[----:B------:R-:W-:-:S07]  /*2890*/  IMAD.MOV.U32 R5, RZ, RZ, R6 ;  /* 0x000000ffff057224 */ /* 0x000fce00078e0006 */
.L_x_1538:
[----:B------:R-:W-:Y:S05]  /*28a0*/  BSYNC.RECONVERGENT B0 ;  /* 0x0000000000007941 */ /* 0x000fea0003800200 */
.L_x_1537:
[----:B------:R-:W-:Y:S01]  /*28b0*/  F2FP.F16.F32.PACK_AB R5, RZ, R5 ;  /* 0x00000005ff05723e */ /* 0x000fe200000000ff */
[----:B------:R-:W0:Y:S01]  /*28c0*/  LDCU UR4, c[0x0][0x394] ;  /* 0x00007280ff0477ac */ /* 0x000e220008000800 */
[----:B------:R-:W-:Y:S01]  /*28d0*/  IADD3 R6, P1, PT, R9, R0, RZ ;  /* 0x0000000009067210 */ /* 0x000fe20007f3e0ff */
[----:B------:R-:W-:Y:S02]  /*28e0*/  BSSY.RECONVERGENT B0, `(.L_x_1541) ;  /* 0x0000012000007945 */ /* 0x000fe40003800200 */
[----:B------:R-:W-:Y:S02]  /*28f0*/  HADD2.F32 R5, -RZ, R5.H0_H0 ;  /* 0x20000005ff057230 */ /* 0x000fe40000004100 */
[----:B------:R-:W-:-:S03]  /*2900*/  IMAD.X R7, R7, 0x1, R2, P1 ;  /* 0x0000000107077824 */ /* 0x000fc600008e0602 */
[----:B------:R-:W-:-:S04]  /*2910*/  FSETP.NEU.AND P0, PT, R5, RZ, PT ;  /* 0x000000ff0500720b */ /* 0x000fc80003f0d000 */
[----:B------:R-:W-:-:S05]  /*2920*/  FSEL R4, R5, 1, P0 ;  /* 0x3f80000005047808 */ /* 0x000fca0000000000 */
[----:B------:R-:W-:Y:S01]  /*2930*/  VIADD R5, R4, 0x1800000 ;  /* 0x0180000004057836 */ /* 0x000fe20000000000 */
[----:B0-----:R-:W-:-:S04]  /*2940*/  ISETP.NE.AND P3, PT, RZ, UR4, PT ;  /* 0x00000004ff007c0c */ /* 0x001fc8000bf65270 */
[----:B------:R-:W-:-:S04]  /*2950*/  LOP3.LUT R5, R5, 0x7f800000, RZ, 0xc0, !PT ;  /* 0x7f80000005057812 */ /* 0x000fc800078ec0ff */
[----:B------:R-:W-:-:S13]  /*2960*/  ISETP.GT.U32.AND P0, PT, R5, 0x1ffffff, PT ;  /* 0x01ffffff0500780c */ /* 0x000fda0003f04070 */
[----:B------:R-:W-:Y:S05]  /*2970*/  @P0 BRA `(.L_x_1542) ;  /* 0x0000000000100947 */ /* 0x000fea0003800000 */
[----:B------:R-:W-:-:S07]  /*2980*/  MOV R10, 0x29a0 ;  /* 0x000029a0000a7802 */ /* 0x000fce0000000f00 */
[----:B------:R-:W-:Y:S05]  /*2990*/  CALL.REL.NOINC `($__internal_1_$__cuda_sm20_rcp_rn_f32_slowpath) ;  /* 0x0000003000f47944 */ /* 0x000fea0003c00000 */
[----:B------:R-:W-:Y:S01]  /*29a0*/  IMAD.MOV.U32 R5, RZ, RZ, R9 ;  /* 0x000000ffff057224 */ /* 0x000fe200078e0009 */
[----:B------:R-:W-:Y:S06]  /*29b0*/  BRA `(.L_x_1543) ;  /* 0x0000000000107947 */ /* 0x000fec0003800000 */
.L_x_1542:
[----:B------:R-:W0:Y:S02]  /*29c0*/  MUFU.RCP R5, R4 ;  /* 0x0000000400057308 */ /* 0x000e240000001000 */
[----:B0-----:R-:W-:-:S04]  /*29d0*/  FFMA R9, R4, R5, -1 ;  /* 0xbf80000004097423 */ /* 0x001fc80000000005 */
[----:B------:R-:W-:-:S04]  /*29e0*/  FADD.FTZ R10, -R9, -RZ ;  /* 0x800000ff090a7221 */ /* 0x000fc80000010100 */
[----:B------:R-:W-:-:S07]  /*29f0*/  FFMA R5, R5, R10, R5 ;  /* 0x0000000a05057223 */ /* 0x000fce0000000005 */
.L_x_1543:
[----:B------:R-:W-:Y:S05]  /*2a00*/  BSYNC.RECONVERGENT B0 ;  /* 0x0000000000007941 */ /* 0x000fea0003800200 */
.L_x_1541:
[----:B------:R-:W-:-:S04]  /*2a10*/  FSETP.NEU.AND P0, PT, |R5|, +INF , PT ;  /* 0x7f8000000500780b */ /* 0x000fc80003f0d200 */
[----:B------:R-:W-:-:S04]  /*2a20*/  FSEL R4, R4, 1, P0 ;  /* 0x3f80000004047808 */ /* 0x000fc80000000000 */
[----:B------:R-:W-:-:S04]  /*2a30*/  F2FP.F16.F32.PACK_AB R4, R3, R4 ;  /* 0x000000040304723e */ /* 0x000fc800000000ff */
[----:B------:R-:W-:Y:S01]  /*2a40*/  PRMT R9, R4, 0x7632, R9 ;  /* 0x0000763204097816 */ /* 0x000fe20000000009 */
[----:B------:R0:W-:Y:S04]  /*2a50*/  STG.E.U16 desc[UR8][R6.64], R4 ;  /* 0x0000000406007986 */ /* 0x0001e8000c101508 */
[----:B------:R0:W-:Y:S01]  /*2a60*/  STG.E.U16 desc[UR8][R6.64+0x2], R9 ;  /* 0x0000020906007986 */ /* 0x0001e2000c101508 */
[----:B------:R-:W-:Y:S05]  /*2a70*/  @!P3 EXIT ;  /* 0x000000000000b94d */ /* 0x000fea0003800000 */
[----:B------:R-:W1:Y:S01]  /*2a80*/  LDCU UR6, c[0x0][0x394] ;  /* 0x00007280ff0677ac */ /* 0x000e620008000800 */
[----:B0-----:R-:W-:Y:S01]  /*2a90*/  FSEL R4, R5, 1, P0 ;  /* 0x3f80000005047808 */ /* 0x001fe20000000000 */
[----:B------:R-:W-:Y:S01]  /*2aa0*/  VIADD R5, R13, 0xffffffff ;  /* 0xffffffff0d057836 */ /* 0x000fe20000000000 */
[----:B------:R-:W-:Y:S01]  /*2ab0*/  SHF.R.S32.HI R12, RZ, 0x1f, R13 ;  /* 0x0000001fff0c7819 */ /* 0x000fe2000001140d */
[----:B------:R-:W0:Y:S01]  /*2ac0*/  LDCU UR4, c[0x0][0x380] ;  /* 0x00007000ff0477ac */ /* 0x000e220008000800 */
[----:B------:R-:W-:Y:S01]  /*2ad0*/  CS2R R6, SRZ ;  /* 0x0000000000067805 */ /* 0x000fe2000001ff00 */
[----:B------:R-:W-:Y:S01]  /*2ae0*/  UMOV UR5, 0xffffffff ;  /* 0xffffffff00057882 */ /* 0x000fe20000000000 */
[----:B-1----:R-:W-:Y:S02]  /*2af0*/  UISETP.GE.U32.AND UP0, UPT, UR6, 0x4, UPT ;  /* 0x000000040600788c */ /* 0x002fe4000bf06070 */
[----:B0-----:R-:W-:-:S04]  /*2b00*/  USHF.L.U32 UR4, UR5, UR4, URZ ;  /* 0x0000000405047299 */ /* 0x001fc800080006ff */
[----:B------:R-:W-:-:S03]  /*2b10*/  ULOP3.LUT UR5, URZ, UR4, URZ, 0x33, !UPT ;  /* 0x00000004ff057292 */ /* 0x000fc6000f8e33ff */
[----:B------:R-:W-:Y:S09]  /*2b20*/  BRA.U !UP0, `(.L_x_1544) ;  /* 0x0000001908607547 */ /* 0x000ff2000b800000 */
[----:B------:R-:W-:Y:S01]  /*2b30*/  ULOP3.LUT UR4, UR6, 0xfffffffc, URZ, 0xc0, !UPT ;  /* 0xfffffffc06047892 */ /* 0x000fe2000f8ec0ff */
[----:B------:R-:W-:Y:S01]  /*2b40*/  IMAD.MOV.U32 R7, RZ, RZ, R8 ;  /* 0x000000ffff077224 */ /* 0x000fe200078e0008 */
[----:B------:R-:W-:Y:S01]  /*2b50*/  CS2R R8, SRZ ;  /* 0x0000000000087805 */ /* 0x000fe2000001ff00 */
[----:B------:R-:W0:Y:S03]  /*2b60*/  LDCU UR7, c[0x0][0x380] ;  /* 0x00007000ff0777ac */ /* 0x000e260008000800 */
[----:B------:R-:W-:-:S07]  /*2b70*/  IMAD.U32 R6, RZ, RZ, UR4 ;  /* 0x00000004ff067e24 */ /* 0x000fce000f8e00ff */
.L_x_1577:
[----:B-1----:R-:W-:-:S04]  /*2b80*/  LEA R20, P0, R8, R18, 0x2 ;  /* 0x0000001208147211 */ /* 0x002fc800078010ff */
[----:B------:R-:W-:-:S05]  /*2b90*/  LEA.HI.X R21, R8, R19, R9, 0x2, P0 ;  /* 0x0000001308157211 */ /* 0x000fca00000f1409 */
[----:B0-----:R-:W2:Y:S01]  /*2ba0*/  LDG.E.CONSTANT R10, desc[UR8][R20.64] ;  /* 0x00000008140a7981 */ /* 0x001ea2000c1e9900 */
[----:B------:R-:W-:-:S04]  /*2bb0*/  LOP3.LUT R23, R9, R12, RZ, 0xfc, !PT ;  /* 0x0000000c09177212 */ /* 0x000fc800078efcff */
[----:B------:R-:W-:Y:S01]  /*2bc0*/  ISETP.NE.AND.EX P2, PT, R23, RZ, PT, !PT ;  /* 0x000000ff1700720c */ /* 0x000fe20003f453f0 */
[----:B--2---:R-:W-:-:S04]  /*2bd0*/  FADD R11, -R3, R10 ;  /* 0x0000000a030b7221 */ /* 0x004fc80000000100 */
[----:B------:R-:W-:-:S06]  /*2be0*/  FMUL R11, R4, R11 ;  /* 0x0000000b040b7220 */ /* 0x000fcc0000400000 */
[----:B------:R-:W1:Y:S02]  /*2bf0*/  F2I.S64 R10, R11 ;  /* 0x0000000b000a7311 */ /* 0x000e640000201900 */
[C---:B-1----:R-:W-:Y:S02]  /*2c00*/  LOP3.LUT P1, RZ, R10.reuse, 0x80000000, RZ, 0xc0, !PT ;  /* 0x800000000aff7812 */ /* 0x042fe4000782c0ff */
[C---:B------:R-:W-:Y:S02]  /*2c10*/  ISETP.GE.AND P0, PT, R10.reuse, UR5, PT ;  /* 0x000000050a007c0c */ /* 0x040fe4000bf06270 */
[----:B------:R-:W-:-:S04]  /*2c20*/  SEL R24, R10, RZ, !P1 ;  /* 0x000000ff0a187207 */ /* 0x000fc80004800000 */
[----:B------:R-:W-:Y:S01]  /*2c30*/  SEL R24, R24, UR5, !P0 ;  /* 0x0000000518187c07 */ /* 0x000fe2000c000000 */
[----:B------:R-:W-:Y:S06]  /*2c40*/  @P2 BRA `(.L_x_1545) ;  /* 0x0000000000502947 */ /* 0x000fec0003800000 */
[----:B------:R-:W1:Y:S01]  /*2c50*/  I2F.U32.RP R14, R13 ;  /* 0x0000000d000e7306 */ /* 0x000e620000209000 */
[----:B------:R-:W-:Y:S01]  /*2c60*/  IMAD.MOV R15, RZ, RZ, -R13 ;  /* 0x000000ffff0f7224 */ /* 0x000fe200078e0a0d */
[----:B------:R-:W-:-:S06]  /*2c70*/  ISETP.NE.U32.AND P1, PT, R13, RZ, PT ;  /* 0x000000ff0d00720c */ /* 0x000fcc0003f25070 */
[----:B-1----:R-:W1:Y:S02]  /*2c80*/  MUFU.RCP R14, R14 ;  /* 0x0000000e000e7308 */ /* 0x002e640000001000 */
[----:B-1----:R-:W-:-:S06]  /*2c90*/  VIADD R10, R14, 0xffffffe ;  /* 0x0ffffffe0e0a7836 */ /* 0x002fcc0000000000 */
[----:B------:R1:W2:Y:S02]  /*2ca0*/  F2I.FTZ.U32.TRUNC.NTZ R11, R10 ;  /* 0x0000000a000b7305 */ /* 0x0002a4000021f000 */
[----:B-1----:R-:W-:Y:S02]  /*2cb0*/  IMAD.MOV.U32 R10, RZ, RZ, RZ ;  /* 0x000000ffff0a7224 */ /* 0x002fe400078e00ff */
[----:B--2---:R-:W-:-:S04]  /*2cc0*/  IMAD R15, R15, R11, RZ ;  /* 0x0000000b0f0f7224 */ /* 0x004fc800078e02ff */
[----:B------:R-:W-:-:S06]  /*2cd0*/  IMAD.HI.U32 R11, R11, R15, R10 ;  /* 0x0000000f0b0b7227 */ /* 0x000fcc00078e000a */
[----:B------:R-:W-:-:S04]  /*2ce0*/  IMAD.HI.U32 R11, R11, R8, RZ ;  /* 0x000000080b0b7227 */ /* 0x000fc800078e00ff */
[----:B------:R-:W-:-:S04]  /*2cf0*/  IMAD.MOV R11, RZ, RZ, -R11 ;  /* 0x000000ffff0b7224 */ /* 0x000fc800078e0a0b */
[----:B------:R-:W-:-:S05]  /*2d00*/  IMAD R16, R13, R11, R8 ;  /* 0x0000000b0d107224 */ /* 0x000fca00078e0208 */
[----:B------:R-:W-:-:S13]  /*2d10*/  ISETP.GE.U32.AND P0, PT, R16, R13, PT ;  /* 0x0000000d1000720c */ /* 0x000fda0003f06070 */
[----:B------:R-:W-:-:S05]  /*2d20*/  @P0 IMAD.IADD R16, R16, 0x1, -R13 ;  /* 0x0000000110100824 */ /* 0x000fca00078e0a0d */
[----:B------:R-:W-:-:S13]  /*2d30*/  ISETP.GE.U32.AND P0, PT, R16, R13, PT ;  /* 0x0000000d1000720c */ /* 0x000fda0003f06070 */
[----:B------:R-:W-:Y:S01]  /*2d40*/  @P0 IMAD.IADD R16, R16, 0x1, -R13 ;  /* 0x0000000110100824 */ /* 0x000fe200078e0a0d */
[----:B------:R-:W-:-:S04]  /*2d50*/  @!P1 LOP3.LUT R16, RZ, R13, RZ, 0x33, !PT ;  /* 0x0000000dff109212 */ /* 0x000fc800078e33ff */
[----:B------:R-:W-:-:S04]  /*2d60*/  ISETP.NE.U32.AND P0, PT, R16, RZ, PT ;  /* 0x000000ff1000720c */ /* 0x000fc80003f05070 */
[----:B------:R-:W-:Y:S01]  /*2d70*/  ISETP.NE.AND.EX P0, PT, RZ, RZ, PT, P0 ;  /* 0x000000ffff00720c */ /* 0x000fe20003f05300 */
[----:B------:R-:W-:-:S12]  /*2d80*/  BRA `(.L_x_1546) ;  /* 0x0000000000187947 */ /* 0x000fd80003800000 */
.L_x_1545:
[----:B------:R-:W-:Y:S01]  /*2d90*/  IMAD.MOV.U32 R14, RZ, RZ, R8 ;  /* 0x000000ffff0e7224 */ /* 0x000fe200078e0008 */
[----:B------:R-:W-:Y:S01]  /*2da0*/  MOV R10, 0x2dd0 ;  /* 0x00002dd0000a7802 */ /* 0x000fe20000000f00 */
[----:B------:R-:W-:-:S07]  /*2db0*/  IMAD.MOV.U32 R15, RZ, RZ, R9 ;  /* 0x000000ffff0f7224 */ /* 0x000fce00078e0009 */
[----:B0-----:R-:W-:Y:S05]  /*2dc0*/  CALL.REL.NOINC `($__internal_2_$__cuda_sm20_rem_u64) ;  /* 0x0000003000b87944 */ /* 0x001fea0003c00000 */
[----:B------:R-:W-:-:S04]  /*2dd0*/  ISETP.NE.U32.AND P0, PT, R17, RZ, PT ;  /* 0x000000ff1100720c */ /* 0x000fc80003f05070 */
[----:B------:R-:W-:-:S13]  /*2de0*/  ISETP.NE.AND.EX P0, PT, R16, RZ, PT, P0 ;  /* 0x000000ff1000720c */ /* 0x000fda0003f05300 */
.L_x_1546:
[----:B------:R-:W-:Y:S05]  /*2df0*/  @P0 BRA `(.L_x_1547) ;  /* 0x0000000000780947 */ /* 0x000fea0003800000 */
[----:B------:R-:W-:-:S13]  /*2e00*/  ISETP.NE.AND.EX P0, PT, R23, RZ, PT, !PT ;  /* 0x000000ff1700720c */ /* 0x000fda0003f053f0 */
[----:B------:R-:W-:Y:S05]  /*2e10*/  @P0 BRA `(.L_x_1548) ;  /* 0x0000000000500947 */ /* 0x000fea0003800000 */
        /* <DEDUP_REMOVED lines=11> */
[----:B------:R-:W-:Y:S02]  /*2ed0*/  IMAD R16, R13, R11, R8 ;  /* 0x0000000b0d107224 */ /* 0x000fe400078e0208 */
[----:B------:R-:W-:-:S03]  /*2ee0*/  IMAD.MOV.U32 R11, RZ, RZ, RZ ;  /* 0x000000ffff0b7224 */ /* 0x000fc600078e00ff */
[----:B------:R-:W-:-:S13]  /*2ef0*/  ISETP.GE.U32.AND P0, PT, R16, R13, PT ;  /* 0x0000000d1000720c */ /* 0x000fda0003f06070 */
[----:B------:R-:W-:Y:S02]  /*2f00*/  @P0 IMAD.IADD R16, R16, 0x1, -R13 ;  /* 0x0000000110100824 */ /* 0x000fe400078e0a0d */
[----:B------:R-:W-:-:S03]  /*2f10*/  @P0 VIADD R10, R10, 0x1 ;  /* 0x000000010a0a0836 */ /* 0x000fc60000000000 */
[----:B------:R-:W-:-:S13]  /*2f20*/  ISETP.GE.U32.AND P1, PT, R16, R13, PT ;  /* 0x0000000d1000720c */ /* 0x000fda0003f26070 */
[----:B------:R-:W-:Y:S01]  /*2f30*/  @P1 VIADD R10, R10, 0x1 ;  /* 0x000000010a0a1836 */ /* 0x000fe20000000000 */
[----:B------:R-:W-:Y:S01]  /*2f40*/  @!P2 LOP3.LUT R10, RZ, R13, RZ, 0x33, !PT ;  /* 0x0000000dff0aa212 */ /* 0x000fe200078e33ff */
[----:B------:R-:W-:Y:S06]  /*2f50*/  BRA `(.L_x_1549) ;  /* 0x0000000000107947 */ /* 0x000fec0003800000 */
.L_x_1548:
[----:B------:R-:W-:Y:S01]  /*2f60*/  IMAD.MOV.U32 R14, RZ, RZ, R8 ;  /* 0x000000ffff0e7224 */ /* 0x000fe200078e0008 */
[----:B------:R-:W-:Y:S01]  /*2f70*/  MOV R16, 0x2fa0 ;  /* 0x00002fa000107802 */ /* 0x000fe20000000f00 */
[----:B------:R-:W-:-:S07]  /*2f80*/  IMAD.MOV.U32 R15, RZ, RZ, R9 ;  /* 0x000000ffff0f7224 */ /* 0x000fce00078e0009 */
[----:B0-----:R-:W-:Y:S05]  /*2f90*/  CALL.REL.NOINC `($__internal_0_$__cuda_sm20_div_u64) ;  /* 0x0000002800607944 */ /* 0x001fea0003c00000 */
.L_x_1549:
[----:B------:R-:W-:-:S05]  /*2fa0*/  IADD3 R10, P0, PT, R10, R0, RZ ;  /* 0x000000000a0a7210 */ /* 0x000fca0007f1e0ff */
[----:B------:R-:W-:-:S05]  /*2fb0*/  IMAD.X R11, R11, 0x1, R2, P0 ;  /* 0x000000010b0b7824 */ /* 0x000fca00000e0602 */
[----:B------:R1:W-:Y:S01]  /*2fc0*/  STG.E.U8 desc[UR8][R10.64], R24 ;  /* 0x000000180a007986 */ /* 0x0003e2000c101108 */
[----:B------:R-:W-:Y:S05]  /*2fd0*/  BRA `(.L_x_1550) ;  /* 0x0000000000887947 */ /* 0x000fea0003800000 */
.L_x_1547:
        /* <DEDUP_REMOVED lines=22> */
.L_x_1551:
[----:B------:R-:W-:Y:S01]  /*3140*/  IMAD.MOV.U32 R14, RZ, RZ, R8 ;  /* 0x000000ffff0e7224 */ /* 0x000fe200078e0008 */
[----:B------:R-:W-:Y:S01]  /*3150*/  MOV R16, 0x3180 ;  /* 0x0000318000107802 */ /* 0x000fe20000000f00 */
[----:B------:R-:W-:-:S07]  /*3160*/  IMAD.MOV.U32 R15, RZ, RZ, R9 ;  /* 0x000000ffff0f7224 */ /* 0x000fce00078e0009 */
[----:B0-----:R-:W-:Y:S05]  /*3170*/  CALL.REL.NOINC `($__internal_0_$__cuda_sm20_div_u64) ;  /* 0x0000002400e87944 */ /* 0x001fea0003c00000 */
.L_x_1552:
[----:B------:R-:W-:-:S05]  /*3180*/  IADD3 R10, P0, PT, R10, R0, RZ ;  /* 0x000000000a0a7210 */ /* 0x000fca0007f1e0ff */
[----:B------:R-:W-:-:S05]  /*3190*/  IMAD.X R11, R11, 0x1, R2, P0 ;  /* 0x000000010b0b7824 */ /* 0x000fca00000e0602 */
[----:B------:R-:W2:Y:S01]  /*31a0*/  LDG.E.U8 R14, desc[UR8][R10.64] ;  /* 0x000000080a0e7981 */ /* 0x000ea2000c1e1100 */
[----:B------:R-:W-:-:S05]  /*31b0*/  LOP3.LUT R15, R5, R8, RZ, 0xc0, !PT ;  /* 0x00000008050f7212 */ /* 0x000fca00078ec0ff */
[----:B0-----:R-:W-:-:S05]  /*31c0*/  IMAD R15, R15, UR7, RZ ;  /* 0x000000070f0f7c24 */ /* 0x001fca000f8e02ff */
[----:B------:R-:W-:-:S04]  /*31d0*/  SHF.L.U32 R15, R24, R15, RZ ;  /* 0x0000000f180f7219 */ /* 0x000fc800000006ff */
[----:B--2---:R-:W-:-:S05]  /*31e0*/  LOP3.LUT R15, R14, R15, RZ, 0xfc, !PT ;  /* 0x0000000f0e0f7212 */ /* 0x004fca00078efcff */
[----:B------:R2:W-:Y:S02]  /*31f0*/  STG.E.U8 desc[UR8][R10.64], R15 ;  /* 0x0000000f0a007986 */ /* 0x0005e4000c101108 */
.L_x_1550:
[----:B-12---:R-:W2:Y:S01]  /*3200*/  LDG.E.CONSTANT R10, desc[UR8][R20.64+0x4] ;  /* 0x00000408140a7981 */ /* 0x006ea2000c1e9900 */
[----:B------:R-:W-:-:S05]  /*3210*/  IADD3 R14, P0, PT, R8, 0x1, RZ ;  /* 0x00000001080e7810 */ /* 0x000fca0007f1e0ff */
[----:B------:R-:W-:-:S05]  /*3220*/  IMAD.X R15, RZ, RZ, R9, P0 ;  /* 0x000000ffff0f7224 */ /* 0x000fca00000e0609 */
        /* <DEDUP_REMOVED lines=12> */
[----:B------:R-:W-:Y:S01]  /*32f0*/  ISETP.NE.U32.AND P1, PT, R13, RZ, PT ;  /* 0x000000ff0d00720c */ /* 0x000fe20003f25070 */
[----:B------:R-:W-:-:S05]  /*3300*/  IMAD.MOV.U32 R10, RZ, RZ, RZ ;  /* 0x000000ffff0a7224 */ /* 0x000fca00078e00ff */
[----:B-1----:R-:W1:Y:S02]  /*3310*/  MUFU.RCP R16, R16 ;  /* 0x0000001000107308 */ /* 0x002e640000001000 */
[----:B-1----:R-:W-:-:S06]  /*3320*/  VIADD R11, R16, 0xffffffe ;  /* 0x0ffffffe100b7836 */ /* 0x002fcc0000000000 */
[----:B------:R-:W1:Y:S02]  /*3330*/  F2I.FTZ.U32.TRUNC.NTZ R11, R11 ;  /* 0x0000000b000b7305 */ /* 0x000e64000021f000 */
[----:B-1----:R-:W-:-:S04]  /*3340*/  IMAD R17, R17, R11, RZ ;  /* 0x0000000b11117224 */ /* 0x002fc800078e02ff */
        /* <DEDUP_REMOVED lines=12> */
.L_x_1553:
[----:B------:R-:W-:-:S07]  /*3410*/  MOV R10, 0x3430 ;  /* 0x00003430000a7802 */ /* 0x000fce0000000f00 */
[----:B0-----:R-:W-:Y:S05]  /*3420*/  CALL.REL.NOINC `($__internal_2_$__cuda_sm20_rem_u64) ;  /* 0x0000002c00207944 */ /* 0x001fea0003c00000 */
[----:B------:R-:W-:-:S04]  /*3430*/  ISETP.NE.U32.AND P0, PT, R17, RZ, PT ;  /* 0x000000ff1100720c */ /* 0x000fc80003f05070 */
[----:B------:R-:W-:-:S13]  /*3440*/  ISETP.NE.AND.EX P0, PT, R16, RZ, PT, P0 ;  /* 0x000000ff1000720c */ /* 0x000fda0003f05300 */
.L_x_1554:
[----:B------:R-:W-:Y:S05]  /*3450*/  @!P0 BRA `(.L_x_1555) ;  /* 0x0000000000848947 */ /* 0x000fea0003800000 */
        /* <DEDUP_REMOVED lines=22> */
.L_x_1556:
[----:B------:R-:W-:-:S07]  /*35c0*/  MOV R16, 0x35e0 ;  /* 0x000035e000107802 */ /* 0x000fce0000000f00 */
[----:B0-----:R-:W-:Y:S05]  /*35d0*/  CALL.REL.NOINC `($__internal_0_$__cuda_sm20_div_u64) ;  /* 0x0000002000d07944 */ /* 0x001fea0003c00000 */
.L_x_1557:
[----:B------:R-:W-:-:S05]  /*35e0*/  IADD3 R10, P0, PT, R10, R0, RZ ;  /* 0x000000000a0a7210 */ /* 0x000fca0007f1e0ff */
[----:B------:R-:W-:-:S05]  /*35f0*/  IMAD.X R11, R11, 0x1, R2, P0 ;  /* 0x000000010b0b7824 */ /* 0x000fca00000e0602 */
[----:B------:R-:W2:Y:S01]  /*3600*/  LDG.E.U8 R15, desc[UR8][R10.64] ;  /* 0x000000080a0f7981 */ /* 0x000ea2000c1e1100 */
[----:B------:R-:W-:-:S05]  /*3610*/  LOP3.LUT R14, R5, R14, RZ, 0xc0, !PT ;  /* 0x0000000e050e7212 */ /* 0x000fca00078ec0ff */
[----:B0-----:R-:W-:-:S05]  /*3620*/  IMAD R17, R14, UR7, RZ ;  /* 0x000000070e117c24 */ /* 0x001fca000f8e02ff */
[----:B------:R-:W-:-:S04]  /*3630*/  SHF.L.U32 R24, R24, R17, RZ ;  /* 0x0000001118187219 */ /* 0x000fc800000006ff */
[----:B--2---:R-:W-:-:S05]  /*3640*/  LOP3.LUT R15, R15, R24, RZ, 0xfc, !PT ;  /* 0x000000180f0f7212 */ /* 0x004fca00078efcff */
[----:B------:R0:W-:Y:S01]  /*3650*/  STG.E.U8 desc[UR8][R10.64], R15 ;  /* 0x0000000f0a007986 */ /* 0x0001e2000c101108 */
[----:B------:R-:W-:Y:S05]  /*3660*/  BRA `(.L_x_1558) ;  /* 0x00000000006c7947 */ /* 0x000fea0003800000 */
.L_x_1555:
        /* <DEDUP_REMOVED lines=22> */
.L_x_1559:
[----:B------:R-:W-:-:S07]  /*37d0*/  MOV R16, 0x37f0 ;  /* 0x000037f000107802 */ /* 0x000fce0000000f00 */
[----:B0-----:R-:W-:Y:S05]  /*37e0*/  CALL.REL.NOINC `($__internal_0_$__cuda_sm20_div_u64) ;  /* 0x00000020004c7944 */ /* 0x001fea0003c00000 */
.L_x_1560:
[----:B------:R-:W-:-:S05]  /*37f0*/  IADD3 R10, P0, PT, R10, R0, RZ ;  /* 0x000000000a0a7210 */ /* 0x000fca0007f1e0ff */
[----:B------:R-:W-:-:S05]  /*3800*/  IMAD.X R11, R11, 0x1, R2, P0 ;  /* 0x000000010b0b7824 */ /* 0x000fca00000e0602 */
[----:B------:R1:W-:Y:S03]  /*3810*/  STG.E.U8 desc[UR8][R10.64], R24 ;  /* 0x000000180a007986 */ /* 0x0003e6000c101108 */
.L_x_1558:
[----:B01----:R-:W2:Y:S01]  /*3820*/  LDG.E.CONSTANT R10, desc[UR8][R20.64+0x8] ;  /* 0x00000808140a7981 */ /* 0x003ea2000c1e9900 */
[----:B------:R-:W-:-:S05]  /*3830*/  IADD3 R14, P0, PT, R8, 0x2, RZ ;  /* 0x00000002080e7810 */ /* 0x000fca0007f1e0ff */
[----:B------:R-:W-:-:S05]  /*3840*/  IMAD.X R15, RZ, RZ, R9, P0 ;  /* 0x000000ffff0f7224 */ /* 0x000fca00000e0609 */
[----:B------:R-:W-:-:S04]  /*3850*/  LOP3.LUT R23, R15, R12, RZ, 0xfc, !PT ;  /* 0x0000000c0f177212 */ /* 0x000fc800078efcff */
[----:B------:R-:W-:Y:S01]  /*3860*/  ISETP.NE.AND.EX P2, PT, R23, RZ, PT, !PT ;  /* 0x000000ff1700720c */ /* 0x000fe20003f453f0 */
[----:B--2---:R-:W-:-:S04]  /*3870*/  FADD R11, -R3, R10 ;  /* 0x0000000a030b7221 */ /* 0x004fc80000000100 */
[----:B------:R-:W-:-:S06]  /*3880*/  FMUL R11, R4, R11 ;  /* 0x0000000b040b7220 */ /* 0x000fcc0000400000 */
[----:B------:R-:W0:Y:S02]  /*3890*/  F2I.S64 R10, R11 ;  /* 0x0000000b000a7311 */ /* 0x000e240000201900 */
[C---:B0-----:R-:W-:Y:S02]  /*38a0*/  LOP3.LUT P1, RZ, R10.reuse, 0x80000000, RZ, 0xc0, !PT ;  /* 0x800000000aff7812 */ /* 0x041fe4000782c0ff */
[C---:B------:R-:W-:Y:S02]  /*38b0*/  ISETP.GE.AND P0, PT, R10.reuse, UR5, PT ;  /* 0x000000050a007c0c */ /* 0x040fe4000bf06270 */
[----:B------:R-:W-:-:S04]  /*38c0*/  SEL R24, R10, RZ, !P1 ;  /* 0x000000ff0a187207 */ /* 0x000fc80004800000 */
[----:B------:R-:W-:Y:S01]  /*38d0*/  SEL R24, R24, UR5, !P0 ;  /* 0x0000000518187c07 */ /* 0x000fe2000c000000 */
[----:B------:R-:W-:Y:S06]  /*38e0*/  @P2 BRA `(.L_x_1561) ;  /* 0x0000000000502947 */ /* 0x000fec0003800000 */
[----:B------:R-:W0:Y:S01]  /*38f0*/  I2F.U32.RP R16, R13 ;  /* 0x0000000d00107306 */ /* 0x000e220000209000 */
[----:B------:R-:W-:Y:S01]  /*3900*/  IMAD.MOV R17, RZ, RZ, -R13 ;  /* 0x000000ffff117224 */ /* 0x000fe200078e0a0d */
[----:B------:R-:W-:Y:S01]  /*3910*/  ISETP.NE.U32.AND P1, PT, R13, RZ, PT ;  /* 0x000000ff0d00720c */ /* 0x000fe20003f25070 */
[----:B------:R-:W-:-:S05]  /*3920*/  IMAD.MOV.U32 R10, RZ, RZ, RZ ;  /* 0x000000ffff0a7224 */ /* 0x000fca00078e00ff */
[----:B0-----:R-:W0:Y:S02]  /*3930*/  MUFU.RCP R16, R16 ;  /* 0x0000001000107308 */ /* 0x001e240000001000 */
[----:B0-----:R-:W-:-:S06]  /*3940*/  VIADD R11, R16, 0xffffffe ;  /* 0x0ffffffe100b7836 */ /* 0x001fcc0000000000 */
[----:B------:R-:W0:Y:S02]  /*3950*/  F2I.FTZ.U32.TRUNC.NTZ R11, R11 ;  /* 0x0000000b000b7305 */ /* 0x000e24000021f000 */
[----:B0-----:R-:W-:-:S04]  /*3960*/  IMAD R17, R17, R11, RZ ;  /* 0x0000000b11117224 */ /* 0x001fc800078e02ff */
        /* <DEDUP_REMOVED lines=12> */
.L_x_1561:
[----:B------:R-:W-:-:S07]  /*3a30*/  MOV R10, 0x3a50 ;  /* 0x00003a50000a7802 */ /* 0x000fce0000000f00 */
[----:B------:R-:W-:Y:S05]  /*3a40*/  CALL.REL.NOINC `($__internal_2_$__cuda_sm20_rem_u64) ;  /* 0x0000002400987944 */ /* 0x000fea0003c00000 */
[----:B------:R-:W-:-:S04]  /*3a50*/  ISETP.NE.U32.AND P0, PT, R17, RZ, PT ;  /* 0x000000ff1100720c */ /* 0x000fc80003f05070 */
[----:B------:R-:W-:-:S13]  /*3a60*/  ISETP.NE.AND.EX P0, PT, R16, RZ, PT, P0 ;  /* 0x000000ff1000720c */ /* 0x000fda0003f05300 */
.L_x_1562:
[----:B------:R-:W-:Y:S05]  /*3a70*/  @!P0 BRA `(.L_x_1563) ;  /* 0x0000000000848947 */ /* 0x000fea0003800000 */
[----:B------:R-:W-:-:S13]  /*3a80*/  ISETP.NE.AND.EX P0, PT, R23, RZ, PT, !PT ;  /* 0x000000ff1700720c */ /* 0x000fda0003f053f0 */
[----:B------:R-:W-:Y:S05]  /*3a90*/  @P0 BRA `(.L_x_1564) ;  /* 0x0000000000500947 */ /* 0x000fea0003800000 */
[----:B------:R-:W0:Y:S01]  /*3aa0*/  I2F.U32.RP R15, R13 ;  /* 0x0000000d000f7306 */ /* 0x000e220000209000 */
[----:B------:R-:W-:Y:S01]  /*3ab0*/  IMAD.MOV R17, RZ, RZ, -R13 ;  /* 0x000000ffff117224 */ /* 0x000fe200078e0a0d */
[----:B------:R-:W-:-:S06]  /*3ac0*/  ISETP.NE.U32.AND P2, PT, R13, RZ, PT ;  /* 0x000000ff0d00720c */ /* 0x000fcc0003f45070 */
[----:B0-----:R-:W0:Y:S02]  /*3ad0*/  MUFU.RCP R15, R15 ;  /* 0x0000000f000f7308 */ /* 0x001e240000001000 */
[----:B0-----:R-:W-:-:S06]  /*3ae0*/  VIADD R10, R15, 0xffffffe ;  /* 0x0ffffffe0f0a7836 */ /* 0x001fcc0000000000 */
[----:B------:R0:W1:Y:S02]  /*3af0*/  F2I.FTZ.U32.TRUNC.NTZ R11, R10 ;  /* 0x0000000a000b7305 */ /* 0x000064000021f000 */
[----:B0-----:R-:W-:Y:S02]  /*3b00*/  IMAD.MOV.U32 R10, RZ, RZ, RZ ;  /* 0x000000ffff0a7224 */ /* 0x001fe400078e00ff */
[----:B-1----:R-:W-:-:S04]  /*3b10*/  IMAD R17, R17, R11, RZ ;  /* 0x0000000b11117224 */ /* 0x002fc800078e02ff */
        /* <DEDUP_REMOVED lines=12> */
.L_x_1564:
[----:B------:R-:W-:-:S07]  /*3be0*/  MOV R16, 0x3c00 ;  /* 0x00003c0000107802 */ /* 0x000fce0000000f00 */
[----:B------:R-:W-:Y:S05]  /*3bf0*/  CALL.REL.NOINC `($__internal_0_$__cuda_sm20_div_u64) ;  /* 0x0000001c00487944 */ /* 0x000fea0003c00000 */
.L_x_1565:
[----:B------:R-:W-:-:S05]  /*3c00*/  IADD3 R10, P0, PT, R10, R0, RZ ;  /* 0x000000000a0a7210 */ /* 0x000fca0007f1e0ff */
[----:B------:R-:W-:-:S05]  /*3c10*/  IMAD.X R11, R11, 0x1, R2, P0 ;  /* 0x000000010b0b7824 */ /* 0x000fca00000e0602 */
[----:B------:R-:W2:Y:S01]  /*3c20*/  LDG.E.U8 R15, desc[UR8][R10.64] ;  /* 0x000000080a0f7981 */ /* 0x000ea2000c1e1100 */
[----:B------:R-:W-:-:S05]  /*3c30*/  LOP3.LUT R14, R5, R14, RZ, 0xc0, !PT ;  /* 0x0000000e050e7212 */ /* 0x000fca00078ec0ff */
[----:B------:R-:W-:-:S05]  /*3c40*/  IMAD R17, R14, UR7, RZ ;  /* 0x000000070e117c24 */ /* 0x000fca000f8e02ff */
[----:B------:R-:W-:-:S04]  /*3c50*/  SHF.L.U32 R24, R24, R17, RZ ;  /* 0x0000001118187219 */ /* 0x000fc800000006ff */
[----:B--2---:R-:W-:-:S05]  /*3c60*/  LOP3.LUT R15, R15, R24, RZ, 0xfc, !PT ;  /* 0x000000180f0f7212 */ /* 0x004fca00078efcff */
[----:B------:R0:W-:Y:S01]  /*3c70*/  STG.E.U8 desc[UR8][R10.64], R15 ;  /* 0x0000000f0a007986 */ /* 0x0001e2000c101108 */
[----:B------:R-:W-:Y:S05]  /*3c80*/  BRA `(.L_x_1566) ;  /* 0x00000000006c7947 */ /* 0x000fea0003800000 */
.L_x_1563:
        /* <DEDUP_REMOVED lines=22> */
.L_x_1567:
[----:B------:R-:W-:-:S07]  /*3df0*/  MOV R16, 0x3e10 ;  /* 0x00003e1000107802 */ /* 0x000fce0000000f00 */
[----:B------:R-:W-:Y:S05]  /*3e00*/  CALL.REL.NOINC `($__internal_0_$__cuda_sm20_div_u64) ;  /* 0x0000001800c47944 */ /* 0x000fea0003c00000 */
.L_x_1568:
[----:B------:R-:W-:-:S05]  /*3e10*/  IADD3 R10, P0, PT, R10, R0, RZ ;  /* 0x000000000a0a7210 */ /* 0x000fca0007f1e0ff */
[----:B------:R-:W-:-:S05]  /*3e20*/  IMAD.X R11, R11, 0x1, R2, P0 ;  /* 0x000000010b0b7824 */ /* 0x000fca00000e0602 */
[----:B------:R1:W-:Y:S03]  /*3e30*/  STG.E.U8 desc[UR8][R10.64], R24 ;  /* 0x000000180a007986 */ /* 0x0003e6000c101108 */
.L_x_1566:
[----:B------:R-:W1:Y:S01]  /*3e40*/  LDG.E.CONSTANT R20, desc[UR8][R20.64+0xc] ;  /* 0x00000c0814147981 */ /* 0x000e62000c1e9900 */
[----:B------:R-:W-:-:S05]  /*3e50*/  IADD3 R14, P0, PT, R8, 0x3, RZ ;  /* 0x00000003080e7810 */ /* 0x000fca0007f1e0ff */
[----:B0-----:R-:W-:-:S05]  /*3e60*/  IMAD.X R15, RZ, RZ, R9, P0 ;  /* 0x000000ffff0f7224 */ /* 0x001fca00000e0609 */
[----:B------:R-:W-:-:S04]  /*3e70*/  LOP3.LUT R23, R15, R12, RZ, 0xfc, !PT ;  /* 0x0000000c0f177212 */ /* 0x000fc800078efcff */
[----:B------:R-:W-:Y:S01]  /*3e80*/  ISETP.NE.AND.EX P2, PT, R23, RZ, PT, !PT ;  /* 0x000000ff1700720c */ /* 0x000fe20003f453f0 */
[----:B-1----:R-:W-:-:S04]  /*3e90*/  FADD R11, -R3, R20 ;  /* 0x00000014030b7221 */ /* 0x002fc80000000100 */
        /* <DEDUP_REMOVED lines=27> */
.L_x_1569:
[----:B------:R-:W-:-:S07]  /*4050*/  MOV R10, 0x4070 ;  /* 0x00004070000a7802 */ /* 0x000fce0000000f00 */
[----:B------:R-:W-:Y:S05]  /*4060*/  CALL.REL.NOINC `($__internal_2_$__cuda_sm20_rem_u64) ;  /* 0x0000002000107944 */ /* 0x000fea0003c00000 */
[----:B------:R-:W-:-:S04]  /*4070*/  ISETP.NE.U32.AND P0, PT, R17, RZ, PT ;  /* 0x000000ff1100720c */ /* 0x000fc80003f05070 */
[----:B------:R-:W-:-:S13]  /*4080*/  ISETP.NE.AND.EX P0, PT, R16, RZ, PT, P0 ;  /* 0x000000ff1000720c */ /* 0x000fda0003f05300 */
.L_x_1570:
        /* <DEDUP_REMOVED lines=23> */
.L_x_1572:
[----:B------:R-:W-:-:S07]  /*4200*/  MOV R16, 0x4220 ;  /* 0x0000422000107802 */ /* 0x000fce0000000f00 */
[----:B------:R-:W-:Y:S05]  /*4210*/  CALL.REL.NOINC `($__internal_0_$__cuda_sm20_div_u64) ;  /* 0x0000001400c07944 */ /* 0x000fea0003c00000 */
.L_x_1573:
        /* <DEDUP_REMOVED lines=9> */
.L_x_1571:
        /* <DEDUP_REMOVED lines=22> */
.L_x_1575:
[----:B------:R-:W-:-:S07]  /*4410*/  MOV R16, 0x4430 ;  /* 0x0000443000107802 */ /* 0x000fce0000000f00 */
[----:B------:R-:W-:Y:S05]  /*4420*/  CALL.REL.NOINC `($__internal_0_$__cuda_sm20_div_u64) ;  /* 0x00000014003c7944 */ /* 0x000fea0003c00000 */
.L_x_1576:
[----:B------:R-:W-:-:S05]  /*4430*/  IADD3 R10, P0, PT, R10, R0, RZ ;  /* 0x000000000a0a7210 */ /* 0x000fca0007f1e0ff */
[----:B------:R-:W-:-:S05]  /*4440*/  IMAD.X R11, R11, 0x1, R2, P0 ;  /* 0x000000010b0b7824 */ /* 0x000fca00000e0602 */
[----:B------:R1:W-:Y:S03]  /*4450*/  STG.E.U8 desc[UR8][R10.64], R20 ;  /* 0x000000140a007986 */ /* 0x0003e6000c101108 */
.L_x_1574:
[----:B------:R-:W-:-:S05]  /*4460*/  IADD3 R8, P0, PT, R8, 0x4, RZ ;  /* 0x0000000408087810 */ /* 0x000fca0007f1e0ff */
[----:B------:R-:W-:Y:S01]  /*4470*/  IMAD.X R9, RZ, RZ, R9, P0 ;  /* 0x000000ffff097224 */ /* 0x000fe200000e0609 */
[----:B------:R-:W-:-:S04]  /*4480*/  ISETP.NE.U32.AND P0, PT, R8, R6, PT ;  /* 0x000000060800720c */ /* 0x000fc80003f05070 */
[----:B------:R-:W-:-:S13]  /*4490*/  ISETP.NE.AND.EX P0, PT, R9, R7, PT, P0 ;  /* 0x000000070900720c */ /* 0x000fda0003f05300 */
[----:B------:R-:W-:Y:S05]  /*44a0*/  @P0 BRA `(.L_x_1577) ;  /* 0xffffffe400b40947 */ /* 0x000fea000383ffff */
.L_x_1544:
[----:B------:R-:W2:Y:S02]  /*44b0*/  LDC R8, c[0x0][0x394] ;  /* 0x0000e500ff087b82 */ /* 0x000ea40000000800 */
[----:B--2---:R-:W-:-:S13]  /*44c0*/  LOP3.LUT P0, R8, R8, 0x3, RZ, 0xc0, !PT ;  /* 0x0000000308087812 */ /* 0x004fda000780c0ff */
[----:B------:R-:W-:Y:S05]  /*44d0*/  @!P0 EXIT ;  /* 0x000000000000894d */ /* 0x000fea0003800000 */
[----:B------:R-:W-:-:S13]  /*44e0*/  ISETP.NE.AND P0, PT, R8, 0x1, PT ;  /* 0x000000010800780c */ /* 0x000fda0003f05270 */
[----:B------:R-:W-:Y:S05]  /*44f0*/  @!P0 BRA `(.L_x_1578) ;  /* 0x0000000c00388947 */ /* 0x000fea0003800000 */
[----:B-1----:R-:W-:-:S04]  /*4500*/  LEA R20, P0, R6, R18, 0x2 ;  /* 0x0000001206147211 */ /* 0x002fc800078010ff */
[----:B------:R-:W-:-:S05]  /*4510*/  LEA.HI.X R21, R6, R19, R7, 0x2, P0 ;  /* 0x0000001306157211 */ /* 0x000fca00000f1407 */
[----:B------:R-:W2:Y:S02]  /*4520*/  LDG.E.CONSTANT R8, desc[UR8][R20.64] ;  /* 0x0000000814087981 */ /* 0x000ea4000c1e9900 */
[----:B--2---:R-:W-:Y:S01]  /*4530*/  FADD R9, -R3, R8 ;  /* 0x0000000803097221 */ /* 0x004fe20000000100 */
[----:B------:R-:W-:-:S03]  /*4540*/  LOP3.LUT R8, R7, R12, RZ, 0xfc, !PT ;  /* 0x0000000c07087212 */ /* 0x000fc600078efcff */
[----:B0-----:R-:W-:Y:S01]  /*4550*/  FMUL R10, R4, R9 ;  /* 0x00000009040a7220 */ /* 0x001fe20000400000 */
[----:B------:R-:W-:-:S05]  /*4560*/  ISETP.NE.AND.EX P2, PT, R8, RZ, PT, !PT ;  /* 0x000000ff0800720c */ /* 0x000fca0003f453f0 */
        /* <DEDUP_REMOVED lines=26> */
.L_x_1579:
[----:B------:R-:W-:Y:S01]  /*4710*/  IMAD.MOV.U32 R14, RZ, RZ, R6 ;  /* 0x000000ffff0e7224 */ /* 0x000fe200078e0006 */
[----:B------:R-:W-:Y:S01]  /*4720*/  MOV R10, 0x4750 ;  /* 0x00004750000a7802 */ /* 0x000fe20000000f00 */
[----:B------:R-:W-:-:S07]  /*4730*/  IMAD.MOV.U32 R15, RZ, RZ, R7 ;  /* 0x000000ffff0f7224 */ /* 0x000fce00078e0007 */
[----:B------:R-:W-:Y:S05]  /*4740*/  CALL.REL.NOINC `($__internal_2_$__cuda_sm20_rem_u64) ;  /* 0x0000001800587944 */ /* 0x000fea0003c00000 */
[----:B------:R-:W-:-:S04]  /*4750*/  ISETP.NE.U32.AND P0, PT, R17, RZ, PT ;  /* 0x000000ff1100720c */ /* 0x000fc80003f05070 */
[----:B------:R-:W-:-:S13]  /*4760*/  ISETP.NE.AND.EX P0, PT, R16, RZ, PT, P0 ;  /* 0x000000ff1000720c */ /* 0x000fda0003f05300 */
.L_x_1580:
        /* <DEDUP_REMOVED lines=23> */
.L_x_1582:
[----:B------:R-:W-:Y:S01]  /*48e0*/  IMAD.MOV.U32 R14, RZ, RZ, R6 ;  /* 0x000000ffff0e7224 */ /* 0x000fe200078e0006 */
[----:B------:R-:W-:Y:S01]  /*48f0*/  MOV R16, 0x4920 ;  /* 0x0000492000107802 */ /* 0x000fe20000000f00 */
[----:B------:R-:W-:-:S07]  /*4900*/  IMAD.MOV.U32 R15, RZ, RZ, R7 ;  /* 0x000000ffff0f7224 */ /* 0x000fce00078e0007 */
[----:B------:R-:W-:Y:S05]  /*4910*/  CALL.REL.NOINC `($__internal_0_$__cuda_sm20_div_u64) ;  /* 0x0000001000007944 */ /* 0x000fea0003c00000 */
.L_x_1583:
[----:B------:R-:W-:Y:S01]  /*4920*/  IADD3 R10, P0, PT, R10, R0, RZ ;  /* 0x000000000a0a7210 */ /* 0x000fe20007f1e0ff */
[----:B------:R-:W0:Y:S04]  /*4930*/  LDCU UR4, c[0x0][0x380] ;  /* 0x00007000ff0477ac */ /* 0x000e280008000800 */
        /* <DEDUP_REMOVED lines=8> */
.L_x_1581:
        /* <DEDUP_REMOVED lines=22> */
.L_x_1585:
[----:B------:R-:W-:Y:S01]  /*4b20*/  IMAD.MOV.U32 R14, RZ, RZ, R6 ;  /* 0x000000ffff0e7224 */ /* 0x000fe200078e0006 */
[----:B------:R-:W-:Y:S01]  /*4b30*/  MOV R16, 0x4b60 ;  /* 0x00004b6000107802 */ /* 0x000fe20000000f00 */
[----:B------:R-:W-:-:S07]  /*4b40*/  IMAD.MOV.U32 R15, RZ, RZ, R7 ;  /* 0x000000ffff0f7224 */ /* 0x000fce00078e0007 */
[----:B------:R-:W-:Y:S05]  /*4b50*/  CALL.REL.NOINC `($__internal_0_$__cuda_sm20_div_u64) ;  /* 0x0000000c00707944 */ /* 0x000fea0003c00000 */
.L_x_1586:
[----:B------:R-:W-:-:S05]  /*4b60*/  IADD3 R10, P0, PT, R10, R0, RZ ;  /* 0x000000000a0a7210 */ /* 0x000fca0007f1e0ff */
[----:B------:R-:W-:-:S05]  /*4b70*/  IMAD.X R11, R11, 0x1, R2, P0 ;  /* 0x000000010b0b7824 */ /* 0x000fca00000e0602 */
[----:B------:R0:W-:Y:S03]  /*4b80*/  STG.E.U8 desc[UR8][R10.64], R9 ;  /* 0x000000090a007986 */ /* 0x0001e6000c101108 */
.L_x_1584:
[----:B------:R-:W0:Y:S01]  /*4b90*/  LDG.E.CONSTANT R20, desc[UR8][R20.64+0x4] ;  /* 0x0000040814147981 */ /* 0x000e22000c1e9900 */
[----:B------:R-:W-:-:S05]  /*4ba0*/  IADD3 R14, P0, PT, R6, 0x1, RZ ;  /* 0x00000001060e7810 */ /* 0x000fca0007f1e0ff */
[----:B------:R-:W-:-:S05]  /*4bb0*/  IMAD.X R15, RZ, RZ, R7, P0 ;  /* 0x000000ffff0f7224 */ /* 0x000fca00000e0607 */
[----:B------:R-:W-:-:S04]  /*4bc0*/  LOP3.LUT R8, R15, R12, RZ, 0xfc, !PT ;  /* 0x0000000c0f087212 */ /* 0x000fc800078efcff */
[----:B------:R-:W-:Y:S01]  /*4bd0*/  ISETP.NE.AND.EX P2, PT, R8, RZ, PT, !PT ;  /* 0x000000ff0800720c */ /* 0x000fe20003f453f0 */
[----:B01----:R-:W-:-:S04]  /*4be0*/  FADD R9, -R3, R20 ;  /* 0x0000001403097221 */ /* 0x003fc80000000100 */
        /* <DEDUP_REMOVED lines=27> */
.L_x_1587:
[----:B------:R-:W-:-:S07]  /*4da0*/  MOV R10, 0x4dc0 ;  /* 0x00004dc0000a7802 */ /* 0x000fce0000000f00 */
[----:B------:R-:W-:Y:S05]  /*4db0*/  CALL.REL.NOINC `($__internal_2_$__cuda_sm20_rem_u64) ;  /* 0x0000001000bc7944 */ /* 0x000fea0003c00000 */
[----:B------:R-:W-:-:S04]  /*4dc0*/  ISETP.NE.U32.AND P0, PT, R17, RZ, PT ;  /* 0x000000ff1100720c */ /* 0x000fc80003f05070 */
[----:B------:R-:W-:-:S13]  /*4dd0*/  ISETP.NE.AND.EX P0, PT, R16, RZ, PT, P0 ;  /* 0x000000ff1000720c */ /* 0x000fda0003f05300 */
.L_x_1588:
        /* <DEDUP_REMOVED lines=23> */
.L_x_1590:
[----:B------:R-:W-:-:S07]  /*4f50*/  MOV R16, 0x4f70 ;  /* 0x00004f7000107802 */ /* 0x000fce0000000f00 */
[----:B------:R-:W-:Y:S05]  /*4f60*/  CALL.REL.NOINC `($__internal_0_$__cuda_sm20_div_u64) ;  /* 0x00000008006c7944 */ /* 0x000fea0003c00000 */
.L_x_1591:
        /* <DEDUP_REMOVED lines=10> */
.L_x_1589:
        /* <DEDUP_REMOVED lines=22> */
.L_x_1593:
[----:B------:R-:W-:-:S07]  /*5170*/  MOV R16, 0x5190 ;  /* 0x0000519000107802 */ /* 0x000fce0000000f00 */
[----:B------:R-:W-:Y:S05]  /*5180*/  CALL.REL.NOINC `($__internal_0_$__cuda_sm20_div_u64) ;  /* 0x0000000400e47944 */ /* 0x000fea0003c00000 */
.L_x_1594:
[----:B------:R-:W-:-:S05]  /*5190*/  IADD3 R10, P0, PT, R10, R0, RZ ;  /* 0x000000000a0a7210 */ /* 0x000fca0007f1e0ff */
[----:B------:R-:W-:-:S05]  /*51a0*/  IMAD.X R11, R11, 0x1, R2, P0 ;  /* 0x000000010b0b7824 */ /* 0x000fca00000e0602 */
[----:B------:R0:W-:Y:S03]  /*51b0*/  STG.E.U8 desc[UR8][R10.64], R9 ;  /* 0x000000090a007986 */ /* 0x0001e6000c101108 */
.L_x_1592:
[----:B------:R-:W-:-:S05]  /*51c0*/  IADD3 R6, P0, PT, R6, 0x2, RZ ;  /* 0x0000000206067810 */ /* 0x000fca0007f1e0ff */
[----:B------:R-:W-:-:S08]  /*51d0*/  IMAD.X R7, RZ, RZ, R7, P0 ;  /* 0x000000ffff077224 */ /* 0x000fd000000e0607 */
.L_x_1578:
[----:B------:R-:W2:Y:S02]  /*51e0*/  LDC R8, c[0x0][0x394] ;  /* 0x0000e500ff087b82 */ /* 0x000ea40000000800 */
[----:B--2---:R-:W-:-:S04]  /*51f0*/  LOP3.LUT R8, R8, 0x1, RZ, 0xc0, !PT ;  /* 0x0000000108087812 */ /* 0x004fc800078ec0ff */
[----:B------:R-:W-:-:S13]  /*5200*/  ISETP.NE.U32.AND P0, PT, R8, 0x1, PT ;  /* 0x000000010800780c */ /* 0x000fda0003f05070 */
[----:B------:R-:W-:Y:S05]  /*5210*/  @P0 EXIT ;  /* 0x000000000000094d */ /* 0x000fea0003800000 */
[----:B01----:R-:W-:-:S04]  /*5220*/  LEA R10, P0, R6, R18, 0x2 ;  /* 0x00000012060a7211 */ /* 0x003fc800078010ff */
[----:B------:R-:W-:-:S05]  /*5230*/  LEA.HI.X R11, R6, R19, R7, 0x2, P0 ;  /* 0x00000013060b7211 */ /* 0x000fca00000f1407 */
[----:B------:R-:W2:Y:S02]  /*5240*/  LDG.E.CONSTANT R10, desc[UR8][R10.64] ;  /* 0x000000080a0a7981 */ /* 0x000ea4000c1e9900 */
[----:B--2---:R-:W-:-:S04]  /*5250*/  FADD R3, -R3, R10 ;  /* 0x0000000a03037221 */ /* 0x004fc80000000100 */
[----:B------:R-:W-:Y:S01]  /*5260*/  FMUL R8, R4, R3 ;  /* 0x0000000304087220 */ /* 0x000fe20000400000 */
[----:B------:R-:W-:-:S04]  /*5270*/  LOP3.LUT R3, R7, R12, RZ, 0xfc, !PT ;  /* 0x0000000c07037212 */ /* 0x000fc800078efcff */
[----:B------:R-:W-:Y:S01]  /*5280*/  ISETP.NE.AND.EX P2, PT, R3, RZ, PT, !PT ;  /* 0x000000ff0300720c */ /* 0x000fe20003f453f0 */
[----:B------:R-:W0:Y:S02]  /*5290*/  F2I.S64 R8, R8 ;  /* 0x0000000800087311 */ /* 0x000e240000201900 */
[C---:B0-----:R-:W-:Y:S02]  /*52a0*/  LOP3.LUT P1, RZ, R8.reuse, 0x80000000, RZ, 0xc0, !PT ;  /* 0x8000000008ff7812 */ /* 0x041fe4000782c0ff */
[C---:B------:R-:W-:Y:S02]  /*52b0*/  ISETP.GE.AND P0, PT, R8.reuse, UR5, PT ;  /* 0x0000000508007c0c */ /* 0x040fe4000bf06270 */
[----:B------:R-:W-:-:S04]  /*52c0*/  SEL R4, R8, RZ, !P1 ;  /* 0x000000ff08047207 */ /* 0x000fc80004800000 */
[----:B------:R-:W-:Y:S02]  /*52d0*/  SEL R4, R4, UR5, !P0 ;  /* 0x0000000504047c07 */ /* 0x000fe4000c000000 */
[----:B------:R-:W-:Y:S05]  /*52e0*/  @P2 BRA `(.L_x_1595) ;  /* 0x0000000000502947 */ /* 0x000fea0003800000 */
        /* <DEDUP_REMOVED lines=20> */
.L_x_1595:
[----:B------:R-:W-:Y:S01]  /*5430*/  IMAD.MOV.U32 R14, RZ, RZ, R6 ;  /* 0x000000ffff0e7224 */ /* 0x000fe200078e0006 */
[----:B------:R-:W-:Y:S01]  /*5440*/  MOV R10, 0x5470 ;  /* 0x00005470000a7802 */ /* 0x000fe20000000f00 */
[----:B------:R-:W-:-:S07]  /*5450*/  IMAD.MOV.U32 R15, RZ, RZ, R7 ;  /* 0x000000ffff0f7224 */ /* 0x000fce00078e0007 */
[----:B------:R-:W-:Y:S05]  /*5460*/  CALL.REL.NOINC `($__internal_2_$__cuda_sm20_rem_u64) ;  /* 0x0000000c00107944 */ /* 0x000fea0003c00000 */
[----:B------:R-:W-:-:S04]  /*5470*/  ISETP.NE.U32.AND P0, PT, R17, RZ, PT ;  /* 0x000000ff1100720c */ /* 0x000fc80003f05070 */
[----:B------:R-:W-:-:S13]  /*5480*/  ISETP.NE.AND.EX P0, PT, R16, RZ, PT, P0 ;  /* 0x000000ff1000720c */ /* 0x000fda0003f05300 */
.L_x_1596:
[----:B------:R-:W-:Y:S05]  /*5490*/  @!P0 BRA `(.L_x_1597) ;  /* 0x00000000009c8947 */ /* 0x000fea0003800000 */
[----:B------:R-:W0:Y:S01]  /*54a0*/  LDCU UR4, c[0x0][0x380] ;  /* 0x00007000ff0477ac */ /* 0x000e220008000800 */
[----:B------:R-:W-:Y:S02]  /*54b0*/  ISETP.NE.AND.EX P0, PT, R3, RZ, PT, !PT ;  /* 0x000000ff0300720c */ /* 0x000fe40003f053f0 */
[----:B------:R-:W-:-:S05]  /*54c0*/  LOP3.LUT R5, R5, R6, RZ, 0xc0, !PT ;  /* 0x0000000605057212 */ /* 0x000fca00078ec0ff */
[----:B0-----:R-:W-:-:S05]  /*54d0*/  IMAD R5, R5, UR4, RZ ;  /* 0x0000000405057c24 */ /* 0x001fca000f8e02ff */
[----:B------:R-:W-:Y:S01]  /*54e0*/  SHF.L.U32 R4, R4, R5, RZ ;  /* 0x0000000504047219 */ /* 0x000fe200000006ff */
[----:B------:R-:W-:Y:S06]  /*54f0*/  @P0 BRA `(.L_x_1598) ;  /* 0x0000000000540947 */ /* 0x000fec0003800000 */
        /* <DEDUP_REMOVED lines=18> */
[----:B------:R-:W-:-:S05]  /*5620*/  @!P2 LOP3.LUT R5, RZ, R13, RZ, 0x33, !PT ;  /* 0x0000000dff05a212 */ /* 0x000fca00078e33ff */
[----:B------:R-:W-:Y:S01]  /*5630*/  IMAD.MOV.U32 R6, RZ, RZ, R5 ;  /* 0x000000ffff067224 */ /* 0x000fe200078e0005 */
[----:B------:R-:W-:Y:S06]  /*5640*/  BRA `(.L_x_1599) ;  /* 0x0000000000187947 */ /* 0x000fec0003800000 */
.L_x_1598:
[----:B------:R-:W-:Y:S01]  /*5650*/  IMAD.MOV.U32 R14, RZ, RZ, R6 ;  /* 0x000000ffff0e7224 */ /* 0x000fe200078e0006 */
[----:B------:R-:W-:Y:S01]  /*5660*/  MOV R16, 0x5690 ;  /* 0x0000569000107802 */ /* 0x000fe20000000f00 */
[----:B------:R-:W-:-:S07]  /*5670*/  IMAD.MOV.U32 R15, RZ, RZ, R7 ;  /* 0x000000ffff0f7224 */ /* 0x000fce00078e0007 */
[----:B------:R-:W-:Y:S05]  /*5680*/  CALL.REL.NOINC `($__internal_0_$__cuda_sm20_div_u64) ;  /* 0x0000000000a47944 */ /* 0x000fea0003c00000 */
[----:B------:R-:W-:Y:S02]  /*5690*/  IMAD.MOV.U32 R6, RZ, RZ, R10 ;  /* 0x000000ffff067224 */ /* 0x000fe400078e000a */
[----:B------:R-:W-:-:S07]  /*56a0*/  IMAD.MOV.U32 R7, RZ, RZ, R11 ;  /* 0x000000ffff077224 */ /* 0x000fce00078e000b */
.L_x_1599:
[----:B------:R-:W-:-:S05]  /*56b0*/  IADD3 R6, P0, PT, R6, R0, RZ ;  /* 0x0000000006067210 */ /* 0x000fca0007f1e0ff */
[----:B------:R-:W-:-:S05]  /*56c0*/  IMAD.X R7, R7, 0x1, R2, P0 ;  /* 0x0000000107077824 */ /* 0x000fca00000e0602 */
[----:B------:R-:W2:Y:S02]  /*56d0*/  LDG.E.U8 R3, desc[UR8][R6.64] ;  /* 0x0000000806037981 */ /* 0x000ea4000c1e1100 */
[----:B--2---:R-:W-:-:S05]  /*56e0*/  LOP3.LUT R3, R3, R4, RZ, 0xfc, !PT ;  /* 0x0000000403037212 */ /* 0x004fca00078efcff */
[----:B------:R-:W-:Y:S01]  /*56f0*/  STG.E.U8 desc[UR8][R6.64], R3 ;  /* 0x0000000306007986 */ /* 0x000fe2000c101108 */
[----:B------:R-:W-:Y:S05]  /*5700*/  EXIT ;  /* 0x000000000000794d */ /* 0x000fea0003800000 */
.L_x_1597:
        /* <DEDUP_REMOVED lines=23> */
.L_x_1600:
[----:B------:R-:W-:Y:S01]  /*5880*/  IMAD.MOV.U32 R14, RZ, RZ, R6 ;  /* 0x000000ffff0e7224 */ /* 0x000fe200078e0006 */
[----:B------:R-:W-:Y:S01]  /*5890*/  MOV R16, 0x58c0 ;  /* 0x000058c000107802 */ /* 0x000fe20000000f00 */
[----:B------:R-:W-:-:S07]  /*58a0*/  IMAD.MOV.U32 R15, RZ, RZ, R7 ;  /* 0x000000ffff0f7224 */ /* 0x000fce00078e0007 */
[----:B------:R-:W-:Y:S05]  /*58b0*/  CALL.REL.NOINC `($__internal_0_$__cuda_sm20_div_u64) ;  /* 0x0000000000187944 */ /* 0x000fea0003c00000 */
[----:B------:R-:W-:Y:S02]  /*58c0*/  IMAD.MOV.U32 R6, RZ, RZ, R10 ;  /* 0x000000ffff067224 */ /* 0x000fe400078e000a */
[----:B------:R-:W-:-:S07]  /*58d0*/  IMAD.MOV.U32 R7, RZ, RZ, R11 ;  /* 0x000000ffff077224 */ /* 0x000fce00078e000b */
.L_x_1601:
[----:B------:R-:W-:-:S05]  /*58e0*/  IADD3 R6, P0, PT, R6, R0, RZ ;  /* 0x0000000006067210 */ /* 0x000fca0007f1e0ff */
[----:B------:R-:W-:-:S05]  /*58f0*/  IMAD.X R7, R7, 0x1, R2, P0 ;  /* 0x0000000107077824 */ /* 0x000fca00000e0602 */
[----:B------:R-:W-:Y:S01]  /*5900*/  STG.E.U8 desc[UR8][R6.64], R4 ;  /* 0x0000000406007986 */ /* 0x000fe2000c101108 */
[----:B------:R-:W-:Y:S05]  /*5910*/  EXIT ;  /* 0x000000000000794d */ /* 0x000fea0003800000 */
        .weak           $__internal_0_$__cuda_sm20_div_u64
        .type           $__internal_0_$__cuda_sm20_div_u64,@function
        .size           $__internal_0_$__cuda_sm20_div_u64,($__internal_1_$__cuda_sm20_rcp_rn_f32_slowpath - $__internal_0_$__cuda_sm20_div_u64)
$__internal_0_$__cuda_sm20_div_u64:
[----:B------:R-:W-:Y:S02]  /*5920*/  IMAD.MOV.U32 R30, RZ, RZ, R13 ;  /* 0x000000ffff1e7224 */ /* 0x000fe400078e000d */
[----:B------:R-:W-:-:S04]  /*5930*/  IMAD.MOV.U32 R31, RZ, RZ, R12 ;  /* 0x000000ffff1f7224 */ /* 0x000fc800078e000c */
[----:B------:R-:W0:Y:S08]  /*5940*/  I2F.U64.RP R11, R30 ;  /* 0x0000001e000b7312 */ /* 0x000e300000309000 */
[----:B0-----:R-:W0:Y:S02]  /*5950*/  MUFU.RCP R11, R11 ;  /* 0x0000000b000b7308 */ /* 0x001e240000001000 */
[----:B0-----:R-:W-:-:S06]  /*5960*/  VIADD R26, R11, 0x1ffffffe ;  /* 0x1ffffffe0b1a7836 */ /* 0x001fcc0000000000 */
[----:B------:R-:W0:Y:S02]  /*5970*/  F2I.U64.TRUNC R26, R26 ;  /* 0x0000001a001a7311 */ /* 0x000e24000020d800 */
[----:B0-----:R-:W-:-:S04]  /*5980*/  IMAD.WIDE.U32 R22, R26, R13, RZ ;  /* 0x0000000d1a167225 */ /* 0x001fc800078e00ff */
[C---:B------:R-:W-:Y:S01]  /*5990*/  IMAD R10, R26.reuse, R12, R23 ;  /* 0x0000000c1a0a7224 */ /* 0x040fe200078e0217 */
[----:B------:R-:W-:Y:S01]  /*59a0*/  IADD3 R22, P0, PT, RZ, -R22, RZ ;  /* 0x80000016ff167210 */ /* 0x000fe20007f1e0ff */
[----:B------:R-:W-:Y:S02]  /*59b0*/  IMAD.MOV.U32 R29, RZ, RZ, R26 ;  /* 0x000000ffff1d7224 */ /* 0x000fe400078e001a */
[----:B------:R-:W-:Y:S02]  /*59c0*/  IMAD R10, R27, R13, R10 ;  /* 0x0000000d1b0a7224 */ /* 0x000fe400078e020a */
[----:B------:R-:W-:-:S04]  /*59d0*/  IMAD.HI.U32 R28, R26, R22, RZ ;  /* 0x000000161a1c7227 */ /* 0x000fc800078e00ff */
[----:B------:R-:W-:-:S04]  /*59e0*/  IMAD.X R10, RZ, RZ, ~R10, P0 ;  /* 0x000000ffff0a7224 */ /* 0x000fc800000e0e0a */
[----:B------:R-:W-:-:S04]  /*59f0*/  IMAD.WIDE.U32 R28, P0, R26, R10, R28 ;  /* 0x0000000a1a1c7225 */ /* 0x000fc8000780001c */
[C---:B------:R-:W-:Y:S02]  /*5a00*/  IMAD R23, R27.reuse, R10, RZ ;  /* 0x0000000a1b177224 */ /* 0x040fe400078e02ff */
[----:B------:R-:W-:-:S04]  /*5a10*/  IMAD.HI.U32 R22, P1, R27, R22, R28 ;  /* 0x000000161b167227 */ /* 0x000fc8000782001c */
[----:B------:R-:W-:Y:S01]  /*5a20*/  IMAD.HI.U32 R10, R27, R10, RZ ;  /* 0x0000000a1b0a7227 */ /* 0x000fe200078e00ff */
[----:B------:R-:W-:-:S03]  /*5a30*/  IADD3 R23, P2, PT, R23, R22, RZ ;  /* 0x0000001617177210 */ /* 0x000fc60007f5e0ff */
[----:B------:R-:W-:Y:S02]  /*5a40*/  IMAD.X R10, R10, 0x1, R27, P0 ;  /* 0x000000010a0a7824 */ /* 0x000fe400000e061b */
[----:B------:R-:W-:-:S03]  /*5a50*/  IMAD.WIDE.U32 R26, R23, R13, RZ ;  /* 0x0000000d171a7225 */ /* 0x000fc600078e00ff */
[----:B------:R-:W-:Y:S01]  /*5a60*/  IADD3.X R10, PT, PT, RZ, RZ, R10, P2, P1 ;  /* 0x000000ffff0a7210 */ /* 0x000fe200017e240a */
[----:B------:R-:W-:Y:S01]  /*5a70*/  IMAD R17, R23, R12, R27 ;  /* 0x0000000c17117224 */ /* 0x000fe200078e021b */
[----:B------:R-:W-:-:S03]  /*5a80*/  IADD3 R11, P0, PT, RZ, -R26, RZ ;  /* 0x8000001aff0b7210 */ /* 0x000fc60007f1e0ff */
[----:B------:R-:W-:Y:S02]  /*5a90*/  IMAD R17, R10, R13, R17 ;  /* 0x0000000d0a117224 */ /* 0x000fe400078e0211 */
[----:B------:R-:W-:-:S04]  /*5aa0*/  IMAD.HI.U32 R22, R23, R11, RZ ;  /* 0x0000000b17167227 */ /* 0x000fc800078e00ff */
[----:B------:R-:W-:-:S04]  /*5ab0*/  IMAD.X R17, RZ, RZ, ~R17, P0 ;  /* 0x000000ffff117224 */ /* 0x000fc800000e0e11 */
[----:B------:R-:W-:-:S04]  /*5ac0*/  IMAD.WIDE.U32 R22, P0, R23, R17, R22 ;  /* 0x0000001117167225 */ /* 0x000fc80007800016 */
[----:B------:R-:W-:-:S04]  /*5ad0*/  IMAD.HI.U32 R11, P1, R10, R11, R22 ;  /* 0x0000000b0a0b7227 */ /* 0x000fc80007820016 */
[CC--:B------:R-:W-:Y:S02]  /*5ae0*/  IMAD R22, R10.reuse, R17.reuse, RZ ;  /* 0x000000110a167224 */ /* 0x0c0fe400078e02ff */
[----:B------:R-:W-:-:S03]  /*5af0*/  IMAD.HI.U32 R17, R10, R17, RZ ;  /* 0x000000110a117227 */ /* 0x000fc600078e00ff */
[----:B------:R-:W-:Y:S01]  /*5b00*/  IADD3 R11, P2, PT, R22, R11, RZ ;  /* 0x0000000b160b7210 */ /* 0x000fe20007f5e0ff */
[----:B------:R-:W-:Y:S02]  /*5b10*/  IMAD.X R17, R17, 0x1, R10, P0 ;  /* 0x0000000111117824 */ /* 0x000fe400000e060a */
[----:B------:R-:W-:Y:S02]  /*5b20*/  IMAD.MOV.U32 R23, RZ, RZ, RZ ;  /* 0x000000ffff177224 */ /* 0x000fe400078e00ff */
[----:B------:R-:W-:-:S04]  /*5b30*/  IMAD.HI.U32 R22, R11, R14, RZ ;  /* 0x0000000e0b167227 */ /* 0x000fc800078e00ff */
[----:B------:R-:W-:Y:S01]  /*5b40*/  IMAD.WIDE.U32 R10, R11, R15, R22 ;  /* 0x0000000f0b0a7225 */ /* 0x000fe200078e0016 */
[----:B------:R-:W-:-:S05]  /*5b50*/  IADD3.X R22, PT, PT, RZ, RZ, R17, P2, P1 ;  /* 0x000000ffff167210 */ /* 0x000fca00017e2411 */
[----:B------:R-:W-:-:S04]  /*5b60*/  IMAD.HI.U32 R10, P0, R22, R14, R10 ;  /* 0x0000000e160a7227 */ /* 0x000fc8000780000a */
[CC--:B------:R-:W-:Y:S02]  /*5b70*/  IMAD R11, R22.reuse, R15.reuse, RZ ;  /* 0x0000000f160b7224 */ /* 0x0c0fe400078e02ff */
[----:B------:R-:W-:-:S03]  /*5b80*/  IMAD.HI.U32 R22, R22, R15, RZ ;  /* 0x0000000f16167227 */ /* 0x000fc600078e00ff */
[----:B------:R-:W-:Y:S01]  /*5b90*/  IADD3 R10, P1, PT, R11, R10, RZ ;  /* 0x0000000a0b0a7210 */ /* 0x000fe20007f3e0ff */
[----:B------:R-:W-:-:S04]  /*5ba0*/  IMAD.X R22, RZ, RZ, R22, P0 ;  /* 0x000000ffff167224 */ /* 0x000fc800000e0616 */
[----:B------:R-:W-:-:S04]  /*5bb0*/  IMAD.WIDE.U32 R26, R10, R13, RZ ;  /* 0x0000000d0a1a7225 */ /* 0x000fc800078e00ff */
[----:B------:R-:W-:Y:S01]  /*5bc0*/  IMAD.X R22, RZ, RZ, R22, P1 ;  /* 0x000000ffff167224 */ /* 0x000fe200008e0616 */
[----:B------:R-:W-:Y:S01]  /*5bd0*/  IADD3 R26, P1, PT, -R26, R14, RZ ;  /* 0x0000000e1a1a7210 */ /* 0x000fe20007f3e1ff */
[----:B------:R-:W-:-:S03]  /*5be0*/  IMAD R11, R10, R12, R27 ;  /* 0x0000000c0a0b7224 */ /* 0x000fc600078e021b */
[-C--:B------:R-:W-:Y:S01]  /*5bf0*/  ISETP.GE.U32.AND P0, PT, R26, R13.reuse, PT ;  /* 0x0000000d1a00720c */ /* 0x080fe20003f06070 */
[----:B------:R-:W-:-:S04]  /*5c00*/  IMAD R28, R22, R13, R11 ;  /* 0x0000000d161c7224 */ /* 0x000fc800078e020b */
[----:B------:R-:W-:Y:S01]  /*5c10*/  IMAD.X R11, R15, 0x1, ~R28, P1 ;  /* 0x000000010f0b7824 */ /* 0x000fe200008e0e1c */
[----:B------:R-:W-:Y:S02]  /*5c20*/  IADD3 R17, P1, PT, -R13, R26, RZ ;  /* 0x0000001a0d117210 */ /* 0x000fe40007f3e1ff */
[----:B------:R-:W-:Y:S02]  /*5c30*/  IADD3 R15, P2, PT, R10, 0x1, RZ ;  /* 0x000000010a0f7810 */ /* 0x000fe40007f5e0ff */
[----:B------:R-:W-:-:S04]  /*5c40*/  ISETP.GE.U32.AND.EX P0, PT, R11, R12, PT, P0 ;  /* 0x0000000c0b00720c */ /* 0x000fc80003f06100 */
[----:B------:R-:W-:Y:S01]  /*5c50*/  SEL R15, R15, R10, P0 ;  /* 0x0000000a0f0f7207 */ /* 0x000fe20000000000 */
[----:B------:R-:W-:Y:S01]  /*5c60*/  IMAD.X R10, R11, 0x1, ~R12, P1 ;  /* 0x000000010b0a7824 */ /* 0x000fe200008e0e0c */
[----:B------:R-:W-:Y:S01]  /*5c70*/  SEL R26, R17, R26, P0 ;  /* 0x0000001a111a7207 */ /* 0x000fe20000000000 */
[----:B------:R-:W-:Y:S01]  /*5c80*/  IMAD.X R17, RZ, RZ, R22, P2 ;  /* 0x000000ffff117224 */ /* 0x000fe200010e0616 */
[----:B------:R-:W-:Y:S02]  /*5c90*/  ISETP.NE.U32.AND P1, PT, R13, RZ, PT ;  /* 0x000000ff0d00720c */ /* 0x000fe40003f25070 */
[----:B------:R-:W-:Y:S02]  /*5ca0*/  SEL R11, R10, R11, P0 ;  /* 0x0000000b0a0b7207 */ /* 0x000fe40000000000 */
[----:B------:R-:W-:Y:S02]  /*5cb0*/  SEL R17, R17, R22, P0 ;  /* 0x0000001611117207 */ /* 0x000fe40000000000 */
[----:B------:R-:W-:-:S02]  /*5cc0*/  IADD3 R10, P2, PT, R15, 0x1, RZ ;  /* 0x000000010f0a7810 */ /* 0x000fc40007f5e0ff */
[----:B------:R-:W-:Y:S02]  /*5cd0*/  ISETP.GE.U32.AND P0, PT, R26, R13, PT ;  /* 0x0000000d1a00720c */ /* 0x000fe40003f06070 */
[----:B------:R-:W-:Y:S01]  /*5ce0*/  ISETP.NE.AND.EX P1, PT, R12, RZ, PT, P1 ;  /* 0x000000ff0c00720c */ /* 0x000fe20003f25310 */
[----:B------:R-:W-:Y:S01]  /*5cf0*/  IMAD.X R22, RZ, RZ, R17, P2 ;  /* 0x000000ffff167224 */ /* 0x000fe200010e0611 */
[----:B------:R-:W-:-:S04]  /*5d00*/  ISETP.GE.U32.AND.EX P0, PT, R11, R12, PT, P0 ;  /* 0x0000000c0b00720c */ /* 0x000fc80003f06100 */
[----:B------:R-:W-:Y:S01]  /*5d10*/  SEL R11, R22, R17, P0 ;  /* 0x00000011160b7207 */ /* 0x000fe20000000000 */
[----:B------:R-:W-:Y:S01]  /*5d20*/  IMAD.MOV.U32 R17, RZ, RZ, 0x0 ;  /* 0x00000000ff117424 */ /* 0x000fe200078e00ff */
[----:B------:R-:W-:Y:S02]  /*5d30*/  SEL R10, R10, R15, P0 ;  /* 0x0000000f0a0a7207 */ /* 0x000fe40000000000 */
[----:B------:R-:W-:Y:S02]  /*5d40*/  SEL R11, R11, 0xffffffff, P1 ;  /* 0xffffffff0b0b7807 */ /* 0x000fe40000800000 */
[----:B------:R-:W-:Y:S01]  /*5d50*/  SEL R10, R10, 0xffffffff, P1 ;  /* 0xffffffff0a0a7807 */ /* 0x000fe20000800000 */
[----:B------:R-:W-:Y:S06]  /*5d60*/  RET.REL.NODEC R16 `(_Z38_float_to_fusednbitrowwise_cuda_kerneliPKfiiPh) ;  /* 0xffffffa010a47950 */ /* 0x000fec0003c3ffff */
        .weak           $__internal_1_$__cuda_sm20_rcp_rn_f32_slowpath
        .type           $__internal_1_$__cuda_sm20_rcp_rn_f32_slowpath,@function
        .size           $__internal_1_$__cuda_sm20_rcp_rn_f32_slowpath,($__internal_2_$__cuda_sm20_rem_u64 - $__internal_1_$__cuda_sm20_rcp_rn_f32_slowpath)
$__internal_1_$__cuda_sm20_rcp_rn_f32_slowpath:
[----:B------:R-:W-:Y:S01]  /*5d70*/  IMAD.SHL.U32 R5, R4, 0x2, RZ ;  /* 0x0000000204057824 */ /* 0x000fe200078e00ff */
[----:B------:R-:W-:Y:S04]  /*5d80*/  BSSY.RECONVERGENT B1, `(.L_x_1602) ;  /* 0x0000030000017945 */ /* 0x000fe80003800200 */
[----:B------:R-:W-:-:S04]  /*5d90*/  SHF.R.U32.HI R15, RZ, 0x18, R5 ;  /* 0x00000018ff0f7819 */ /* 0x000fc80000011605 */
[----:B------:R-:W-:-:S13]  /*5da0*/  ISETP.NE.U32.AND P0, PT, R15, RZ, PT ;  /* 0x000000ff0f00720c */ /* 0x000fda0003f05070 */
[----:B------:R-:W-:Y:S05]  /*5db0*/  @P0 BRA `(.L_x_1603) ;  /* 0x0000000000280947 */ /* 0x000fea0003800000 */
[----:B------:R-:W-:-:S05]  /*5dc0*/  IMAD.SHL.U32 R5, R4, 0x2, RZ ;  /* 0x0000000204057824 */ /* 0x000fca00078e00ff */
[----:B------:R-:W-:-:S13]  /*5dd0*/  ISETP.NE.AND P0, PT, R5, RZ, PT ;  /* 0x000000ff0500720c */ /* 0x000fda0003f05270 */
[----:B------:R-:W-:Y:S01]  /*5de0*/  @P0 FFMA R11, R4, 1.84467440737095516160e+19, RZ ;  /* 0x5f800000040b0823 */ /* 0x000fe200000000ff */
[----:B------:R-:W-:Y:S08]  /*5df0*/  @!P0 MUFU.RCP R9, R4 ;  /* 0x0000000400098308 */ /* 0x000ff00000001000 */
[----:B------:R-:W0:Y:S02]  /*5e00*/  @P0 MUFU.RCP R12, R11 ;  /* 0x0000000b000c0308 */ /* 0x000e240000001000 */
[----:B0-----:R-:W-:-:S04]  /*5e10*/  @P0 FFMA R5, R11, R12, -1 ;  /* 0xbf8000000b050423 */ /* 0x001fc8000000000c */
[----:B------:R-:W-:-:S04]  /*5e20*/  @P0 FADD.FTZ R5, -R5, -RZ ;  /* 0x800000ff05050221 */ /* 0x000fc80000010100 */
[----:B------:R-:W-:-:S04]  /*5e30*/  @P0 FFMA R5, R12, R5, R12 ;  /* 0x000000050c050223 */ /* 0x000fc8000000000c */
[----:B------:R-:W-:Y:S01]  /*5e40*/  @P0 FFMA R9, R5, 1.84467440737095516160e+19, RZ ;  /* 0x5f80000005090823 */ /* 0x000fe200000000ff */
[----:B------:R-:W-:Y:S06]  /*5e50*/  BRA `(.L_x_1604) ;  /* 0x0000000000887947 */ /* 0x000fec0003800000 */
.L_x_1603:
[----:B------:R-:W-:-:S05]  /*5e60*/  VIADD R17, R15, 0xffffff03 ;  /* 0xffffff030f117836 */ /* 0x000fca0000000000 */
[----:B------:R-:W-:-:S13]  /*5e70*/  ISETP.GT.U32.AND P0, PT, R17, 0x1, PT ;  /* 0x000000011100780c */ /* 0x000fda0003f04070 */
[----:B------:R-:W-:Y:S05]  /*5e80*/  @P0 BRA `(.L_x_1605) ;  /* 0x0000000000780947 */ /* 0x000fea0003800000 */
[----:B------:R-:W-:Y:S01]  /*5e90*/  LOP3.LUT R5, R4, 0x7fffff, RZ, 0xc0, !PT ;  /* 0x007fffff04057812 */ /* 0x000fe200078ec0ff */
[----:B------:R-:W-:-:S03]  /*5ea0*/  IMAD.MOV.U32 R14, RZ, RZ, 0x3 ;  /* 0x00000003ff0e7424 */ /* 0x000fc600078e00ff */
[----:B------:R-:W-:Y:S02]  /*5eb0*/  LOP3.LUT R5, R5, 0x3f800000, RZ, 0xfc, !PT ;  /* 0x3f80000005057812 */ /* 0x000fe400078efcff */
[----:B------:R-:W-:Y:S02]  /*5ec0*/  SHF.L.U32 R14, R14, R17, RZ ;  /* 0x000000110e0e7219 */ /* 0x000fe400000006ff */
[----:B------:R-:W0:Y:S02]  /*5ed0*/  MUFU.RCP R12, R5 ;  /* 0x00000005000c7308 */ /* 0x000e240000001000 */
[----:B0-----:R-:W-:-:S04]  /*5ee0*/  FFMA R9, R5, R12, -1 ;  /* 0xbf80000005097423 */ /* 0x001fc8000000000c */
[----:B------:R-:W-:-:S04]  /*5ef0*/  FADD.FTZ R9, -R9, -RZ ;  /* 0x800000ff09097221 */ /* 0x000fc80000010100 */
[CCC-:B------:R-:W-:Y:S01]  /*5f00*/  FFMA.RM R11, R12.reuse, R9.reuse, R12.reuse ;  /* 0x000000090c0b7223 */ /* 0x1c0fe2000000400c */
[----:B------:R-:W-:-:S04]  /*5f10*/  FFMA.RP R12, R12, R9, R12 ;  /* 0x000000090c0c7223 */ /* 0x000fc8000000800c */
[C---:B------:R-:W-:Y:S02]  /*5f20*/  LOP3.LUT R9, R11.reuse, 0x7fffff, RZ, 0xc0, !PT ;  /* 0x007fffff0b097812 */ /* 0x040fe400078ec0ff */
[----:B------:R-:W-:Y:S02]  /*5f30*/  FSETP.NEU.FTZ.AND P0, PT, R11, R12, PT ;  /* 0x0000000c0b00720b */ /* 0x000fe40003f1d000 */
[----:B------:R-:W-:Y:S02]  /*5f40*/  LOP3.LUT R9, R9, 0x800000, RZ, 0xfc, !PT ;  /* 0x0080000009097812 */ /* 0x000fe400078efcff */
[----:B------:R-:W-:Y:S02]  /*5f50*/  SEL R11, RZ, 0xffffffff, !P0 ;  /* 0xffffffffff0b7807 */ /* 0x000fe40004000000 */
[----:B------:R-:W-:-:S03]  /*5f60*/  LOP3.LUT R14, R14, R9, RZ, 0xc0, !PT ;  /* 0x000000090e0e7212 */ /* 0x000fc600078ec0ff */
[----:B------:R-:W-:Y:S01]  /*5f70*/  IMAD.MOV R12, RZ, RZ, -R11 ;  /* 0x000000ffff0c7224 */ /* 0x000fe200078e0a0b */
[----:B------:R-:W-:-:S04]  /*5f80*/  SHF.R.U32.HI R14, RZ, R17, R14 ;  /* 0x00000011ff0e7219 */ /* 0x000fc8000001160e */
[--C-:B------:R-:W-:Y:S01]  /*5f90*/  LOP3.LUT P1, RZ, R12, R17, R9.reuse, 0xf8, !PT ;  /* 0x000000110cff7212 */ /* 0x100fe2000782f809 */
[----:B------:R-:W-:Y:S01]  /*5fa0*/  VIADD R12, R15, 0xffffff04 ;  /* 0xffffff040f0c7836 */ /* 0x000fe20000000000 */
[C---:B------:R-:W-:Y:S02]  /*5fb0*/  LOP3.LUT P0, RZ, R14.reuse, 0x1, RZ, 0xc0, !PT ;  /* 0x000000010eff7812 */ /* 0x040fe4000780c0ff */
[----:B------:R-:W-:Y:S02]  /*5fc0*/  LOP3.LUT P2, RZ, R14, 0x2, RZ, 0xc0, !PT ;  /* 0x000000020eff7812 */ /* 0x000fe4000784c0ff */
[----:B------:R-:W-:Y:S02]  /*5fd0*/  SHF.R.U32.HI R9, RZ, R12, R9 ;  /* 0x0000000cff097219 */ /* 0x000fe40000011609 */
[----:B------:R-:W-:Y:S02]  /*5fe0*/  PLOP3.LUT P0, PT, P0, P1, P2, 0xe0, 0x0 ;  /* 0x000000000000781c */ /* 0x000fe40000703c20 */
[----:B------:R-:W-:-:S02]  /*5ff0*/  LOP3.LUT P1, RZ, R4, 0x7fffff, RZ, 0xc0, !PT ;  /* 0x007fffff04ff7812 */ /* 0x000fc4000782c0ff */
[----:B------:R-:W-:-:S05]  /*6000*/  SEL R5, RZ, 0x1, !P0 ;  /* 0x00000001ff057807 */ /* 0x000fca0004000000 */
[----:B------:R-:W-:-:S05]  /*6010*/  IMAD.MOV R5, RZ, RZ, -R5 ;  /* 0x000000ffff057224 */ /* 0x000fca00078e0a05 */
[----:B------:R-:W-:-:S13]  /*6020*/  ISETP.GE.AND P0, PT, R5, RZ, PT ;  /* 0x000000ff0500720c */ /* 0x000fda0003f06270 */
[----:B------:R-:W-:-:S04]  /*6030*/  @!P0 VIADD R9, R9, 0x1 ;  /* 0x0000000109098836 */ /* 0x000fc80000000000 */
[----:B------:R-:W-:-:S05]  /*6040*/  @!P1 IMAD.SHL.U32 R9, R9, 0x2, RZ ;  /* 0x0000000209099824 */ /* 0x000fca00078e00ff */
[----:B------:R-:W-:Y:S01]  /*6050*/  LOP3.LUT R9, R9, 0x80000000, R4, 0xf8, !PT ;  /* 0x8000000009097812 */ /* 0x000fe200078ef804 */
[----:B------:R-:W-:Y:S06]  /*6060*/  BRA `(.L_x_1604) ;  /* 0x0000000000047947 */ /* 0x000fec0003800000 */
.L_x_1605:
[----:B------:R0:W1:Y:S02]  /*6070*/  MUFU.RCP R9, R4 ;  /* 0x0000000400097308 */ /* 0x0000640000001000 */
.L_x_1604:
[----:B------:R-:W-:Y:S05]  /*6080*/  BSYNC.RECONVERGENT B1 ;  /* 0x0000000000017941 */ /* 0x000fea0003800200 */
.L_x_1602:
[----:B------:R-:W-:-:S04]  /*6090*/  IMAD.MOV.U32 R11, RZ, RZ, 0x0 ;  /* 0x00000000ff0b7424 */ /* 0x000fc800078e00ff */
[----:B01----:R-:W-:Y:S05]  /*60a0*/  RET.REL.NODEC R10 `(_Z38_float_to_fusednbitrowwise_cuda_kerneliPKfiiPh) ;  /* 0xffffff9c0ad47950 */ /* 0x003fea0003c3ffff */
        .weak           $__internal_2_$__cuda_sm20_rem_u64
        .type           $__internal_2_$__cuda_sm20_rem_u64,@function
        .size           $__internal_2_$__cuda_sm20_rem_u64,($__internal_3_$__cuda_sm3x_div_rn_noftz_f32_slowpath - $__internal_2_$__cuda_sm20_rem_u64)
$__internal_2_$__cuda_sm20_rem_u64:
        /* <DEDUP_REMOVED lines=14> */
[----:B------:R-:W-:-:S04]  /*6190*/  IMAD.HI.U32 R11, R27, R16, RZ ;  /* 0x000000101b0b7227 */ /* 0x000fc800078e00ff */
[----:B------:R-:W-:-:S04]  /*61a0*/  IMAD.HI.U32 R17, P1, R27, R17, R28 ;  /* 0x000000111b117227 */ /* 0x000fc8000782001c */
[----:B------:R-:W-:Y:S02]  /*61b0*/  IMAD R16, R27, R16, RZ ;  /* 0x000000101b107224 */ /* 0x000fe400078e02ff */
[----:B------:R-:W-:-:S03]  /*61c0*/  IMAD.X R11, R11, 0x1, R27, P0 ;  /* 0x000000010b0b7824 */ /* 0x000fc600000e061b */
[----:B------:R-:W-:-:S04]  /*61d0*/  IADD3 R17, P0, PT, R16, R17, RZ ;  /* 0x0000001110117210 */ /* 0x000fc80007f1e0ff */
[----:B------:R-:W-:Y:S01]  /*61e0*/  IADD3.X R11, PT, PT, RZ, RZ, R11, P0, P1 ;  /* 0x000000ffff0b7210 */ /* 0x000fe200007e240b */
[----:B------:R-:W-:-:S04]  /*61f0*/  IMAD.WIDE.U32 R26, R17, R13, RZ ;  /* 0x0000000d111a7225 */ /* 0x000fc800078e00ff */
[----:B------:R-:W-:Y:S01]  /*6200*/  IMAD R16, R17, R12, R27 ;  /* 0x0000000c11107224 */ /* 0x000fe200078e021b */
[----:B------:R-:W-:Y:S01]  /*6210*/  IADD3 R25, P0, PT, RZ, -R26, RZ ;  /* 0x8000001aff197210 */ /* 0x000fe20007f1e0ff */
[----:B------:R-:W-:Y:S02]  /*6220*/  IMAD.MOV.U32 R27, RZ, RZ, RZ ;  /* 0x000000ffff1b7224 */ /* 0x000fe400078e00ff */
[----:B------:R-:W-:-:S04]  /*6230*/  IMAD R16, R11, R13, R16 ;  /* 0x0000000d0b107224 */ /* 0x000fc800078e0210 */
[----:B------:R-:W-:Y:S02]  /*6240*/  IMAD.X R22, RZ, RZ, ~R16, P0 ;  /* 0x000000ffff167224 */ /* 0x000fe400000e0e10 */
[----:B------:R-:W-:-:S04]  /*6250*/  IMAD.HI.U32 R16, R17, R25, RZ ;  /* 0x0000001911107227 */ /* 0x000fc800078e00ff */
[----:B------:R-:W-:-:S04]  /*6260*/  IMAD.WIDE.U32 R16, P0, R17, R22, R16 ;  /* 0x0000001611107225 */ /* 0x000fc80007800010 */
[----:B------:R-:W-:-:S04]  /*6270*/  IMAD.HI.U32 R25, P1, R11, R25, R16 ;  /* 0x000000190b197227 */ /* 0x000fc80007820010 */
[----:B------:R-:W-:-:S04]  /*6280*/  IMAD.HI.U32 R16, R11, R22, RZ ;  /* 0x000000160b107227 */ /* 0x000fc800078e00ff */
[----:B------:R-:W-:Y:S02]  /*6290*/  IMAD R22, R11, R22, RZ ;  /* 0x000000160b167224 */ /* 0x000fe400078e02ff */
[----:B------:R-:W-:-:S03]  /*62a0*/  IMAD.X R16, R16, 0x1, R11, P0 ;  /* 0x0000000110107824 */ /* 0x000fc600000e060b */
[----:B------:R-:W-:-:S05]  /*62b0*/  IADD3 R22, P0, PT, R22, R25, RZ ;  /* 0x0000001916167210 */ /* 0x000fca0007f1e0ff */
        /* <DEDUP_REMOVED lines=9> */
[----:B------:R-:W-:Y:S01]  /*6350*/  IMAD R16, R16, R12, R27 ;  /* 0x0000000c10107224 */ /* 0x000fe200078e021b */
[----:B------:R-:W-:Y:S01]  /*6360*/  IADD3 R26, P2, PT, -R26, R14, RZ ;  /* 0x0000000e1a1a7210 */ /* 0x000fe20007f5e1ff */
[----:B------:R-:W-:-:S03]  /*6370*/  IMAD.X R11, RZ, RZ, R11, P1 ;  /* 0x000000ffff0b7224 */ /* 0x000fc600008e060b */
[-C--:B------:R-:W-:Y:S01]  /*6380*/  ISETP.GE.U32.AND P0, PT, R26, R13.reuse, PT ;  /* 0x0000000d1a00720c */ /* 0x080fe20003f06070 */
[----:B------:R-:W-:Y:S01]  /*6390*/  IMAD R16, R11, R13, R16 ;  /* 0x0000000d0b107224 */ /* 0x000fe200078e0210 */
[----:B------:R-:W-:-:S03]  /*63a0*/  IADD3 R17, P1, PT, -R13, R26, RZ ;  /* 0x0000001a0d117210 */ /* 0x000fc60007f3e1ff */
[----:B------:R-:W-:-:S04]  /*63b0*/  IMAD.X R11, R15, 0x1, ~R16, P2 ;  /* 0x000000010f0b7824 */ /* 0x000fc800010e0e10 */
[C---:B------:R-:W-:Y:S01]  /*63c0*/  IMAD.X R16, R11.reuse, 0x1, ~R12, P1 ;  /* 0x000000010b107824 */ /* 0x040fe200008e0e0c */
[----:B------:R-:W-:Y:S02]  /*63d0*/  ISETP.GE.U32.AND.EX P0, PT, R11, R12, PT, P0 ;  /* 0x0000000c0b00720c */ /* 0x000fe40003f06100 */
[----:B------:R-:W-:Y:S02]  /*63e0*/  ISETP.NE.U32.AND P1, PT, R13, RZ, PT ;  /* 0x000000ff0d00720c */ /* 0x000fe40003f25070 */
[----:B------:R-:W-:Y:S02]  /*63f0*/  SEL R26, R17, R26, P0 ;  /* 0x0000001a111a7207 */ /* 0x000fe40000000000 */
[----:B------:R-:W-:Y:S02]  /*6400*/  SEL R11, R16, R11, P0 ;  /* 0x0000000b100b7207 */ /* 0x000fe40000000000 */
[----:B------:R-:W-:Y:S02]  /*6410*/  IADD3 R17, P2, PT, -R13, R26, RZ ;  /* 0x0000001a0d117210 */ /* 0x000fe40007f5e1ff */
[----:B------:R-:W-:-:S02]  /*6420*/  ISETP.GE.U32.AND P0, PT, R26, R13, PT ;  /* 0x0000000d1a00720c */ /* 0x000fc40003f06070 */
[----:B------:R-:W-:Y:S01]  /*6430*/  ISETP.NE.AND.EX P1, PT, R12, RZ, PT, P1 ;  /* 0x000000ff0c00720c */ /* 0x000fe20003f25310 */
[C---:B------:R-:W-:Y:S01]  /*6440*/  IMAD.X R16, R11.reuse, 0x1, ~R12, P2 ;  /* 0x000000010b107824 */ /* 0x040fe200010e0e0c */
[----:B------:R-:W-:-:S04]  /*6450*/  ISETP.GE.U32.AND.EX P0, PT, R11, R12, PT, P0 ;  /* 0x0000000c0b00720c */ /* 0x000fc80003f06100 */
[----:B------:R-:W-:Y:S01]  /*6460*/  SEL R16, R16, R11, P0 ;  /* 0x0000000b10107207 */ /* 0x000fe20000000000 */
[----:B------:R-:W-:Y:S01]  /*6470*/  IMAD.MOV.U32 R11, RZ, RZ, 0x0 ;  /* 0x00000000ff0b7424 */ /* 0x000fe200078e00ff */
[----:B------:R-:W-:Y:S02]  /*6480*/  SEL R17, R17, R26, P0 ;  /* 0x0000001a11117207 */ /* 0x000fe40000000000 */
[----:B------:R-:W-:Y:S02]  /*6490*/  SEL R16, R16, 0xffffffff, P1 ;  /* 0xffffffff10107807 */ /* 0x000fe40000800000 */
[----:B------:R-:W-:Y:S01]  /*64a0*/  SEL R17, R17, 0xffffffff, P1 ;  /* 0xffffffff11117807 */ /* 0x000fe20000800000 */
[----:B------:R-:W-:Y:S06]  /*64b0*/  RET.REL.NODEC R10 `(_Z38_float_to_fusednbitrowwise_cuda_kerneliPKfiiPh) ;  /* 0xffffff980ad07950 */ /* 0x000fec0003c3ffff */
        .weak           $__internal_3_$__cuda_sm3x_div_rn_noftz_f32_slowpath
        .type           $__internal_3_$__cuda_sm3x_div_rn_noftz_f32_slowpath,@function
        .size           $__internal_3_$__cuda_sm3x_div_rn_noftz_f32_slowpath,(.L_x_1792 - $__internal_3_$__cuda_sm3x_div_rn_noftz_f32_slowpath)
$__internal_3_$__cuda_sm3x_div_rn_noftz_f32_slowpath:
[--C-:B------:R-:W-:Y:S01]  /*64c0*/  SHF.R.U32.HI R11, RZ, 0x17, R5.reuse ;  /* 0x00000017ff0b7819 */ /* 0x100fe20000011605 */
[----:B------:R-:W-:Y:S01]  /*64d0*/  BSSY.RECONVERGENT B2, `(.L_x_1606) ;  /* 0x0000064000027945 */ /* 0x000fe20003800200 */
[--C-:B------:R-:W-:Y:S01]  /*64e0*/  SHF.R.U32.HI R10, RZ, 0x17, R4.reuse ;  /* 0x00000017ff0a7819 */ /* 0x100fe20000011604 */
[----:B------:R-:W-:Y:S01]  /*64f0*/  IMAD.MOV.U32 R15, RZ, RZ, R5 ;  /* 0x000000ffff0f7224 */ /* 0x000fe200078e0005 */
[----:B------:R-:W-:Y:S02]  /*6500*/  LOP3.LUT R11, R11, 0xff, RZ, 0xc0, !PT ;  /* 0x000000ff0b0b7812 */ /* 0x000fe400078ec0ff */
[----:B------:R-:W-:Y:S01]  /*6510*/  LOP3.LUT R16, R10, 0xff, RZ, 0xc0, !PT ;  /* 0x000000ff0a107812 */ /* 0x000fe200078ec0ff */
[----:B------:R-:W-:Y:S02]  /*6520*/  IMAD.MOV.U32 R10, RZ, RZ, R4 ;  /* 0x000000ffff0a7224 */ /* 0x000fe400078e0004 */
[----:B------:R-:W-:Y:S02]  /*6530*/  VIADD R14, R11, 0xffffffff ;  /* 0xffffffff0b0e7836 */ /* 0x000fe40000000000 */
[----:B------:R-:W-:-:S03]  /*6540*/  VIADD R17, R16, 0xffffffff ;  /* 0xffffffff10117836 */ /* 0x000fc60000000000 */
[----:B------:R-:W-:-:S04]  /*6550*/  ISETP.GT.U32.AND P0, PT, R14, 0xfd, PT ;  /* 0x000000fd0e00780c */ /* 0x000fc80003f04070 */
[----:B------:R-:W-:-:S13]  /*6560*/  ISETP.GT.U32.OR P0, PT, R17, 0xfd, P0 ;  /* 0x000000fd1100780c */ /* 0x000fda0000704470 */
[----:B------:R-:W-:Y:S01]  /*6570*/  @!P0 IMAD.MOV.U32 R12, RZ, RZ, RZ ;  /* 0x000000ffff0c8224 */ /* 0x000fe200078e00ff */
[----:B------:R-:W-:Y:S06]  /*6580*/  @!P0 BRA `(.L_x_1607) ;  /* 0x00000000005c8947 */ /* 0x000fec0003800000 */
[----:B------:R-:W-:Y:S02]  /*6590*/  FSETP.GTU.FTZ.AND P0, PT, |R4|, +INF , PT ;  /* 0x7f8000000400780b */ /* 0x000fe40003f1c200 */
[----:B------:R-:W-:-:S04]  /*65a0*/  FSETP.GTU.FTZ.AND P1, PT, |R5|, +INF , PT ;  /* 0x7f8000000500780b */ /* 0x000fc80003f3c200 */
[----:B------:R-:W-:-:S13]  /*65b0*/  PLOP3.LUT P0, PT, P0, P1, PT, 0xf8, 0x8f ;  /* 0x00000000008f781c */ /* 0x000fda0000703f70 */
[----:B------:R-:W-:Y:S05]  /*65c0*/  @P0 BRA `(.L_x_1608) ;  /* 0x00000004004c0947 */ /* 0x000fea0003800000 */
[----:B------:R-:W-:-:S13]  /*65d0*/  LOP3.LUT P0, RZ, R15, 0x7fffffff, R10, 0xc8, !PT ;  /* 0x7fffffff0fff7812 */ /* 0x000fda000780c80a */
[----:B------:R-:W-:Y:S05]  /*65e0*/  @!P0 BRA `(.L_x_1609) ;  /* 0x00000004003c8947 */ /* 0x000fea0003800000 */
[C---:B------:R-:W-:Y:S02]  /*65f0*/  FSETP.NEU.FTZ.AND P1, PT, |R4|.reuse, +INF , PT ;  /* 0x7f8000000400780b */ /* 0x040fe40003f3d200 */
[----:B------:R-:W-:Y:S02]  /*6600*/  FSETP.NEU.FTZ.AND P0, PT, |R5|, +INF , PT ;  /* 0x7f8000000500780b */ /* 0x000fe40003f1d200 */
[----:B------:R-:W-:-:S11]  /*6610*/  FSETP.NEU.FTZ.AND P2, PT, |R4|, +INF , PT ;  /* 0x7f8000000400780b */ /* 0x000fd60003f5d200 */
[----:B------:R-:W-:Y:S05]  /*6620*/  @!P0 BRA !P1, `(.L_x_1609) ;  /* 0x00000004002c8947 */ /* 0x000fea0004800000 */
[----:B------:R-:W-:-:S04]  /*6630*/  LOP3.LUT P1, RZ, R10, 0x7fffffff, RZ, 0xc0, !PT ;  /* 0x7fffffff0aff7812 */ /* 0x000fc8000782c0ff */
[----:B------:R-:W-:-:S13]  /*6640*/  PLOP3.LUT P0, PT, P0, P1, PT, 0x2f, 0xf2 ;  /* 0x0000000000f2781c */ /* 0x000fda0000702577 */
[----:B------:R-:W-:Y:S05]  /*6650*/  @P0 BRA `(.L_x_1610) ;  /* 0x0000000400180947 */ /* 0x000fea0003800000 */
[----:B------:R-:W-:-:S04]  /*6660*/  LOP3.LUT P0, RZ, R15, 0x7fffffff, RZ, 0xc0, !PT ;  /* 0x7fffffff0fff7812 */ /* 0x000fc8000780c0ff */
[----:B------:R-:W-:-:S13]  /*6670*/  PLOP3.LUT P0, PT, P2, P0, PT, 0x2f, 0xf2 ;  /* 0x0000000000f2781c */ /* 0x000fda0001700577 */
[----:B------:R-:W-:Y:S05]  /*6680*/  @P0 BRA `(.L_x_1611) ;  /* 0x0000000400000947 */ /* 0x000fea0003800000 */
[----:B------:R-:W-:Y:S02]  /*6690*/  ISETP.GE.AND P0, PT, R17, RZ, PT ;  /* 0x000000ff1100720c */ /* 0x000fe40003f06270 */
[----:B------:R-:W-:-:S11]  /*66a0*/  ISETP.GE.AND P1, PT, R14, RZ, PT ;  /* 0x000000ff0e00720c */ /* 0x000fd60003f26270 */
[----:B------:R-:W-:Y:S02]  /*66b0*/  @P0 IMAD.MOV.U32 R12, RZ, RZ, RZ ;  /* 0x000000ffff0c0224 */ /* 0x000fe400078e00ff */
[----:B------:R-:W-:Y:S01]  /*66c0*/  @!P0 FFMA R10, R4, 1.84467440737095516160e+19, RZ ;  /* 0x5f800000040a8823 */ /* 0x000fe200000000ff */
[----:B------:R-:W-:Y:S02]  /*66d0*/  @!P0 IMAD.MOV.U32 R12, RZ, RZ, -0x40 ;  /* 0xffffffc0ff0c8424 */ /* 0x000fe400078e00ff */
[----:B------:R-:W-:Y:S02]  /*66e0*/  @!P1 FFMA R15, R5, 1.84467440737095516160e+19, RZ ;  /* 0x5f800000050f9823 */ /* 0x000fe400000000ff */
[----:B------:R-:W-:-:S07]  /*66f0*/  @!P1 VIADD R12, R12, 0x40 ;  /* 0x000000400c0c9836 */ /* 0x000fce0000000000 */
.L_x_1607:
[----:B------:R-:W-:Y:S01]  /*6700*/  LEA R4, R11, 0xc0800000, 0x17 ;  /* 0xc08000000b047811 */ /* 0x000fe200078eb8ff */
[----:B------:R-:W-:Y:S01]  /*6710*/  VIADD R5, R16, 0xffffff81 ;  /* 0xffffff8110057836 */ /* 0x000fe20000000000 */
[----:B------:R-:W-:Y:S03]  /*6720*/  BSSY.RECONVERGENT B3, `(.L_x_1612) ;  /* 0x0000035000037945 */ /* 0x000fe60003800200 */
[----:B------:R-:W-:Y:S01]  /*6730*/  IMAD.IADD R15, R15, 0x1, -R4 ;  /* 0x000000010f0f7824 */ /* 0x000fe200078e0a04 */
[C---:B------:R-:W-:Y:S01]  /*6740*/  IADD3 R11, PT, PT, R5.reuse, 0x7f, -R11 ;  /* 0x0000007f050b7810 */ /* 0x040fe20007ffe80b */
[----:B------:R-:W-:Y:S02]  /*6750*/  IMAD R4, R5, -0x800000, R10 ;  /* 0xff80000005047824 */ /* 0x000fe400078e020a */
[----:B------:R-:W0:Y:S01]  /*6760*/  MUFU.RCP R14, R15 ;  /* 0x0000000f000e7308 */ /* 0x000e220000001000 */
[----:B------:R-:W-:Y:S01]  /*6770*/  FADD.FTZ R17, -R15, -RZ ;  /* 0x800000ff0f117221 */ /* 0x000fe20000010100 */
[----:B------:R-:W-:-:S03]  /*6780*/  IMAD.IADD R11, R11, 0x1, R12 ;  /* 0x000000010b0b7824 */ /* 0x000fc600078e020c */
[----:B0-----:R-:W-:-:S04]  /*6790*/  FFMA R21, R14, R17, 1 ;  /* 0x3f8000000e157423 */ /* 0x001fc80000000011 */
[----:B------:R-:W-:-:S04]  /*67a0*/  FFMA R23, R14, R21, R14 ;  /* 0x000000150e177223 */ /* 0x000fc8000000000e */
[----:B------:R-:W-:-:S04]  /*67b0*/  FFMA R10, R4, R23, RZ ;  /* 0x00000017040a7223 */ /* 0x000fc800000000ff */
[----:B------:R-:W-:-:S04]  /*67c0*/  FFMA R21, R17, R10, R4 ;  /* 0x0000000a11157223 */ /* 0x000fc80000000004 */
[----:B------:R-:W-:-:S04]  /*67d0*/  FFMA R10, R23, R21, R10 ;  /* 0x00000015170a7223 */ /* 0x000fc8000000000a */
[----:B------:R-:W-:-:S04]  /*67e0*/  FFMA R17, R17, R10, R4 ;  /* 0x0000000a11117223 */ /* 0x000fc80000000004 */
[----:B------:R-:W-:-:S05]  /*67f0*/  FFMA R4, R23, R17, R10 ;  /* 0x0000001117047223 */ /* 0x000fca000000000a */
[----:B------:R-:W-:-:S04]  /*6800*/  SHF.R.U32.HI R5, RZ, 0x17, R4 ;  /* 0x00000017ff057819 */ /* 0x000fc80000011604 */
[----:B------:R-:W-:-:S05]  /*6810*/  LOP3.LUT R5, R5, 0xff, RZ, 0xc0, !PT ;  /* 0x000000ff05057812 */ /* 0x000fca00078ec0ff */
[----:B------:R-:W-:-:S04]  /*6820*/  IMAD.IADD R14, R5, 0x1, R11 ;  /* 0x00000001050e7824 */ /* 0x000fc800078e020b */
[----:B------:R-:W-:-:S05]  /*6830*/  VIADD R5, R14, 0xffffffff ;  /* 0xffffffff0e057836 */ /* 0x000fca0000000000 */
[----:B------:R-:W-:-:S13]  /*6840*/  ISETP.GE.U32.AND P0, PT, R5, 0xfe, PT ;  /* 0x000000fe0500780c */ /* 0x000fda0003f06070 */
[----:B------:R-:W-:Y:S05]  /*6850*/  @!P0 BRA `(.L_x_1613) ;  /* 0x0000000000808947 */ /* 0x000fea0003800000 */
[----:B------:R-:W-:-:S13]  /*6860*/  ISETP.GT.AND P0, PT, R14, 0xfe, PT ;  /* 0x000000fe0e00780c */ /* 0x000fda0003f04270 */
[----:B------:R-:W-:Y:S05]  /*6870*/  @P0 BRA `(.L_x_1614) ;  /* 0x00000000006c0947 */ /* 0x000fea0003800000 */
[----:B------:R-:W-:-:S13]  /*6880*/  ISETP.GE.AND P0, PT, R14, 0x1, PT ;  /* 0x000000010e00780c */ /* 0x000fda0003f06270 */
[----:B------:R-:W-:Y:S05]  /*6890*/  @P0 BRA `(.L_x_1615) ;  /* 0x0000000000740947 */ /* 0x000fea0003800000 */
[----:B------:R-:W-:Y:S02]  /*68a0*/  ISETP.GE.AND P0, PT, R14, -0x18, PT ;  /* 0xffffffe80e00780c */ /* 0x000fe40003f06270 */
[----:B------:R-:W-:-:S11]  /*68b0*/  LOP3.LUT R4, R4, 0x80000000, RZ, 0xc0, !PT ;  /* 0x8000000004047812 */ /* 0x000fd600078ec0ff */
[----:B------:R-:W-:Y:S05]  /*68c0*/  @!P0 BRA `(.L_x_1615) ;  /* 0x0000000000688947 */ /* 0x000fea0003800000 */
[-C--:B------:R-:W-:Y:S01]  /*68d0*/  FFMA.RZ R5, R23, R17.reuse, R10 ;  /* 0x0000001117057223 */ /* 0x080fe2000000c00a */
[C---:B------:R-:W-:Y:S01]  /*68e0*/  VIADD R12, R14.reuse, 0x20 ;  /* 0x000000200e0c7836 */ /* 0x040fe20000000000 */
[C---:B------:R-:W-:Y:S02]  /*68f0*/  ISETP.NE.AND P2, PT, R14.reuse, RZ, PT ;  /* 0x000000ff0e00720c */ /* 0x040fe40003f45270 */
[----:B------:R-:W-:Y:S01]  /*6900*/  ISETP.NE.AND P1, PT, R14, RZ, PT ;  /* 0x000000ff0e00720c */ /* 0x000fe20003f25270 */
[----:B------:R-:W-:Y:S01]  /*6910*/  IMAD.MOV R14, RZ, RZ, -R14 ;  /* 0x000000ffff0e7224 */ /* 0x000fe200078e0a0e */
[----:B------:R-:W-:Y:S01]  /*6920*/  LOP3.LUT R11, R5, 0x7fffff, RZ, 0xc0, !PT ;  /* 0x007fffff050b7812 */ /* 0x000fe200078ec0ff */
[CCC-:B------:R-:W-:Y:S01]  /*6930*/  FFMA.RP R5, R23.reuse, R17.reuse, R10.reuse ;  /* 0x0000001117057223 */ /* 0x1c0fe2000000800a */
[----:B------:R-:W-:Y:S02]  /*6940*/  FFMA.RM R10, R23, R17, R10 ;  /* 0x00000011170a7223 */ /* 0x000fe4000000400a */
[----:B------:R-:W-:-:S03]  /*6950*/  LOP3.LUT R11, R11, 0x800000, RZ, 0xfc, !PT ;  /* 0x008000000b0b7812 */ /* 0x000fc600078efcff */
[----:B------:R-:W-:Y:S02]  /*6960*/  FSETP.NEU.FTZ.AND P0, PT, R5, R10, PT ;  /* 0x0000000a0500720b */ /* 0x000fe40003f1d000 */
[----:B------:R-:W-:Y:S02]  /*6970*/  SHF.L.U32 R12, R11, R12, RZ ;  /* 0x0000000c0b0c7219 */ /* 0x000fe400000006ff */
[----:B------:R-:W-:Y:S02]  /*6980*/  SEL R10, R14, RZ, P2 ;  /* 0x000000ff0e0a7207 */ /* 0x000fe40001000000 */
[----:B------:R-:W-:Y:S02]  /*6990*/  ISETP.NE.AND P1, PT, R12, RZ, P1 ;  /* 0x000000ff0c00720c */ /* 0x000fe40000f25270 */
[----:B------:R-:W-:Y:S02]  /*69a0*/  SHF.R.U32.HI R10, RZ, R10, R11 ;  /* 0x0000000aff0a7219 */ /* 0x000fe4000001160b */
[----:B------:R-:W-:-:S02]  /*69b0*/  PLOP3.LUT P0, PT, P0, P1, PT, 0xf8, 0x8f ;  /* 0x00000000008f781c */ /* 0x000fc40000703f70 */
[----:B------:R-:W-:Y:S02]  /*69c0*/  SHF.R.U32.HI R12, RZ, 0x1, R10 ;  /* 0x00000001ff0c7819 */ /* 0x000fe4000001160a */
[----:B------:R-:W-:-:S04]  /*69d0*/  SEL R5, RZ, 0x1, !P0 ;  /* 0x00000001ff057807 */ /* 0x000fc80004000000 */
[----:B------:R-:W-:-:S04]  /*69e0*/  LOP3.LUT R5, R5, 0x1, R12, 0xf8, !PT ;  /* 0x0000000105057812 */ /* 0x000fc800078ef80c */
[----:B------:R-:W-:-:S05]  /*69f0*/  LOP3.LUT R5, R5, R10, RZ, 0xc0, !PT ;  /* 0x0000000a05057212 */ /* 0x000fca00078ec0ff */
[----:B------:R-:W-:-:S05]  /*6a00*/  IMAD.IADD R5, R12, 0x1, R5 ;  /* 0x000000010c057824 */ /* 0x000fca00078e0205 */
[----:B------:R-:W-:Y:S01]  /*6a10*/  LOP3.LUT R4, R5, R4, RZ, 0xfc, !PT ;  /* 0x0000000405047212 */ /* 0x000fe200078efcff */
[----:B------:R-:W-:Y:S06]  /*6a20*/  BRA `(.L_x_1615) ;  /* 0x0000000000107947 */ /* 0x000fec0003800000 */
.L_x_1614:
[----:B------:R-:W-:-:S04]  /*6a30*/  LOP3.LUT R4, R4, 0x80000000, RZ, 0xc0, !PT ;  /* 0x8000000004047812 */ /* 0x000fc800078ec0ff */
[----:B------:R-:W-:Y:S01]  /*6a40*/  LOP3.LUT R4, R4, 0x7f800000, RZ, 0xfc, !PT ;  /* 0x7f80000004047812 */ /* 0x000fe200078efcff */
[----:B------:R-:W-:Y:S06]  /*6a50*/  BRA `(.L_x_1615) ;  /* 0x0000000000047947 */ /* 0x000fec0003800000 */
.L_x_1613:
[----:B------:R-:W-:-:S07]  /*6a60*/  IMAD R4, R11, 0x800000, R4 ;  /* 0x008000000b047824 */ /* 0x000fce00078e0204 */
.L_x_1615:
[----:B------:R-:W-:Y:S05]  /*6a70*/  BSYNC.RECONVERGENT B3 ;  /* 0x0000000000037941 */ /* 0x000fea0003800200 */
.L_x_1612:
[----:B------:R-:W-:Y:S05]  /*6a80*/  BRA `(.L_x_1616) ;  /* 0x0000000000207947 */ /* 0x000fea0003800000 */
.L_x_1611:
[----:B------:R-:W-:-:S04]  /*6a90*/  LOP3.LUT R4, R15, 0x80000000, R10, 0x48, !PT ;  /* 0x800000000f047812 */ /* 0x000fc800078e480a */
[----:B------:R-:W-:Y:S01]  /*6aa0*/  LOP3.LUT R4, R4, 0x7f800000, RZ, 0xfc, !PT ;  /* 0x7f80000004047812 */ /* 0x000fe200078efcff */
[----:B------:R-:W-:Y:S06]  /*6ab0*/  BRA `(.L_x_1616) ;  /* 0x0000000000147947 */ /* 0x000fec0003800000 */
.L_x_1610:
[----:B------:R-:W-:Y:S01]  /*6ac0*/  LOP3.LUT R4, R15, 0x80000000, R10, 0x48, !PT ;  /* 0x800000000f047812 */ /* 0x000fe200078e480a */
[----:B------:R-:W-:Y:S06]  /*6ad0*/  BRA `(.L_x_1616) ;  /* 0x00000000000c7947 */ /* 0x000fec0003800000 */
.L_x_1609:
[----:B------:R-:W0:Y:S01]  /*6ae0*/  MUFU.RSQ R4, -QNAN ;  /* 0xffc0000000047908 */ /* 0x000e220000001400 */
[----:B------:R-:W-:Y:S05]  /*6af0*/  BRA `(.L_x_1616) ;  /* 0x0000000000047947 */ /* 0x000fea0003800000 */
.L_x_1608:
[----:B------:R-:W-:-:S07]  /*6b00*/  FADD.FTZ R4, R4, R5 ;  /* 0x0000000504047221 */ /* 0x000fce0000010000 */
.L_x_1616:
[----:B------:R-:W-:Y:S05]  /*6b10*/  BSYNC.RECONVERGENT B2 ;  /* 0x0000000000027941 */ /* 0x000fea0003800200 */
.L_x_1606:
[----:B0-----:R-:W-:Y:S02]  /*6b20*/  IMAD.MOV.U32 R10, RZ, RZ, R4 ;  /* 0x000000ffff0a7224 */ /* 0x001fe400078e0004 */
[----:B------:R-:W-:Y:S02]  /*6b30*/  IMAD.MOV.U32 R4, RZ, RZ, R6 ;  /* 0x000000ffff047224 */ /* 0x000fe400078e0006 */
[----:B------:R-:W-:-:S04]  /*6b40*/  IMAD.MOV.U32 R5, RZ, RZ, 0x0 ;  /* 0x00000000ff057424 */ /* 0x000fc800078e00ff */
[----:B------:R-:W-:Y:S05]  /*6b50*/  RET.REL.NODEC R4 `(_Z38_float_to_fusednbitrowwise_cuda_kerneliPKfiiPh) ;  /* 0xffffff9404287950 */ /* 0x000fea0003c3ffff */
.L_x_1617:
        /* <DEDUP_REMOVED lines=10> */
.L_x_1792:


//--------------------- .text._Z31_fake_8bit_quantize_cuda_kernelPKfiiPf --------------------------
	.section	.text._Z31_fake_8bit_quantize_cuda_kernelPKfiiPf,"ax",@progbits
	.align	128
        .global         _Z31_fake_8bit_quantize_cuda_kernelPKfiiPf
        .type           _Z31_fake_8bit_quantize_cuda_kernelPKfiiPf,@function
        .size           _Z31_fake_8bit_quantize_cuda_kernelPKfiiPf,(.L_x_1793 - _Z31_fake_8bit_quantize_cuda_kernelPKfiiPf)
        .other          _Z31_fake_8bit_quantize_cuda_kernelPKfiiPf,@"STO_CUDA_ENTRY STV_DEFAULT"
_Z31_fake_8bit_quantize_cuda_kernelPKfiiPf:
.text._Z31_fake_8bit_quantize_cuda_kernelPKfiiPf:
[----:B------:R-:W-:Y:S01]  /*0000*/  LDC R1, c[0x0][0x37c] ;  /* 0x0000df00ff017b82 */ /* 0x000fe20000000800 */
[----:B------:R-:W0:Y:S07]  /*0010*/  S2R R5, SR_TID.Y ;  /* 0x0000000000057919 */ /* 0x000e2e0000002200 */
[----:B------:R-:W1:Y:S01]  /*0020*/  LDC R3, c[0x0][0x360] ;  /* 0x0000d800ff037b82 */ /* 0x000e620000000800 */
[----:B------:R-:W1:Y:S07]  /*0030*/  S2R R2, SR_TID.X ;  /* 0x0000000000027919 */ /* 0x000e6e0000002100 */
[----:B------:R-:W0:Y:S08]  /*0040*/  S2UR UR5, SR_CTAID.Y ;  /* 0x00000000000579c3 */ /* 0x000e300000002600 */
[----:B------:R-:W0:Y:S08]  /*0050*/  LDC R0, c[0x0][0x364] ;  /* 0x0000d900ff007b82 */ /* 0x000e300000000800 */
[----:B------:R-:W1:Y:S08]  /*0060*/  S2UR UR4, SR_CTAID.X ;  /* 0x00000000000479c3 */ /* 0x000e700000002500 */
[----:B------:R-:W2:Y:S01]  /*0070*/  LDC.64 R6, c[0x0][0x388] ;  /* 0x0000e200ff067b82 */ /* 0x000ea20000000a00 */
[----:B0-----:R-:W-:-:S02]  /*0080*/  IMAD R0, R0, UR5, R5 ;  /* 0x0000000500007c24 */ /* 0x001fc4000f8e0205 */
[----:B-1----:R-:W-:-:S03]  /*0090*/  IMAD R3, R3, UR4, R2 ;  /* 0x0000000403037c24 */ /* 0x002fc6000f8e0202 */
[----:B--2---:R-:W-:-:S04]  /*00a0*/  ISETP.GE.AND P0, PT, R0, R7, PT ;  /* 0x000000070000720c */ /* 0x004fc80003f06270 */
[----:B------:R-:W-:-:S13]  /*00b0*/  ISETP.GE.OR P0, PT, R3, R6, P0 ;  /* 0x000000060300720c */ /* 0x000fda0000706670 */
[----:B------:R-:W-:Y:S05]  /*00c0*/  @P0 EXIT ;  /* 0x000000000000094d */ /* 0x000fea0003800000 */
[----:B------:R-:W0:Y:S01]  /*00d0*/  LDC.64 R12, c[0x0][0x380] ;  /* 0x0000e000ff0c7b82 */ /* 0x000e220000000a00 */
[----:B------:R-:W-:Y:S01]  /*00e0*/  IADD3 R4, P0, PT, R7, -0x1, RZ ;  /* 0xffffffff07047810 */ /* 0x000fe20007f1e0ff */
[----:B------:R-:W-:Y:S01]  /*00f0*/  IMAD R3, R3, R7, RZ ;  /* 0x0000000703037224 */ /* 0x000fe200078e02ff */
[----:B------:R-:W-:Y:S01]  /*0100*/  LOP3.LUT R2, R7, 0x3, RZ, 0xc0, !PT ;  /* 0x0000000307027812 */ /* 0x000fe200078ec0ff */
[----:B------:R-:W1:Y:S01]  /*0110*/  LDCU.64 UR4, c[0x0][0x358] ;  /* 0x00006b00ff0477ac */ /* 0x000e620008000a00 */
[----:B------:R-:W-:Y:S01]  /*0120*/  ISETP.GT.U32.AND P1, PT, R4, 0x2, PT ;  /* 0x000000020400780c */ /* 0x000fe20003f24070 */
[----:B------:R-:W-:Y:S01]  /*0130*/  IMAD.X R5, RZ, RZ, -0x1, P0 ;  /* 0xffffffffff057424 */ /* 0x000fe200000e06ff */
[----:B------:R-:W-:-:S04]  /*0140*/  ISETP.NE.U32.AND P0, PT, R2, RZ, PT ;  /* 0x000000ff0200720c */ /* 0x000fc80003f05070 */
[----:B------:R-:W-:Y:S02]  /*0150*/  ISETP.NE.AND.EX P0, PT, RZ, RZ, PT, P0 ;  /* 0x000000ffff00720c */ /* 0x000fe40003f05300 */
[----:B------:R-:W-:-:S04]  /*0160*/  LOP3.LUT R5, R5, 0x3fffffff, RZ, 0xc0, !PT ;  /* 0x3fffffff05057812 */ /* 0x000fc800078ec0ff */
[----:B------:R-:W-:Y:S01]  /*0170*/  ISETP.GT.U32.AND.EX P1, PT, R5, RZ, PT, P1 ;  /* 0x000000ff0500720c */ /* 0x000fe20003f24110 */
[----:B------:R-:W-:Y:S02]  /*0180*/  IMAD.MOV.U32 R5, RZ, RZ, RZ ;  /* 0x000000ffff057224 */ /* 0x000fe400078e00ff */
[----:B0-----:R-:W-:-:S04]  /*0190*/  IMAD.WIDE R12, R3, 0x4, R12 ;  /* 0x00000004030c7825 */ /* 0x001fc800078e020c */
[--C-:B------:R-:W-:Y:S01]  /*01a0*/  IMAD.MOV.U32 R17, RZ, RZ, R12.reuse ;  /* 0x000000ffff117224 */ /* 0x100fe200078e000c */
[----:B------:R-:W-:Y:S01]  /*01b0*/  LEA R4, P2, R7, R12, 0x2 ;  /* 0x0000000c07047211 */ /* 0x000fe200078410ff */
[--C-:B------:R-:W-:Y:S02]  /*01c0*/  IMAD.MOV.U32 R20, RZ, RZ, R13.reuse ;  /* 0x000000ffff147224 */ /* 0x100fe400078e000d */
[----:B------:R-:W-:Y:S02]  /*01d0*/  IMAD.MOV.U32 R11, RZ, RZ, R12 ;  /* 0x000000ffff0b7224 */ /* 0x000fe400078e000c */
[----:B------:R-:W-:Y:S01]  /*01e0*/  IMAD.MOV.U32 R9, RZ, RZ, R13 ;  /* 0x000000ffff097224 */ /* 0x000fe200078e000d */
[----:B-1----:R-:W-:Y:S07]  /*01f0*/  @!P0 BRA `(.L_x_1618) ;  /* 0x0000000000508947 */ /* 0x002fee0003800000 */
[----:B------:R0:W5:Y:S01]  /*0200*/  LDG.E.CONSTANT R6, desc[UR4][R12.64] ;  /* 0x000000040c067981 */ /* 0x000162000c1e9900 */
[----:B------:R-:W-:Y:S02]  /*0210*/  IMAD.MOV.U32 R10, RZ, RZ, R2 ;  /* 0x000000ffff0a7224 */ /* 0x000fe400078e0002 */
[----:B------:R-:W-:Y:S02]  /*0220*/  IMAD.MOV.U32 R14, RZ, RZ, R5 ;  /* 0x000000ffff0e7224 */ /* 0x000fe400078e0005 */
[--C-:B------:R-:W-:Y:S02]  /*0230*/  IMAD.MOV.U32 R17, RZ, RZ, R12.reuse ;  /* 0x000000ffff117224 */ /* 0x100fe400078e000c */
[--C-:B------:R-:W-:Y:S02]  /*0240*/  IMAD.MOV.U32 R20, RZ, RZ, R13.reuse ;  /* 0x000000ffff147224 */ /* 0x100fe400078e000d */
[----:B------:R-:W-:Y:S02]  /*0250*/  IMAD.MOV.U32 R11, RZ, RZ, R12 ;  /* 0x000000ffff0b7224 */ /* 0x000fe400078e000c */
[----:B0-----:R-:W-:-:S07]  /*0260*/  IMAD.MOV.U32 R9, RZ, RZ, R13 ;  /* 0x000000ffff097224 */ /* 0x001fce00078e000d */
.L_x_1619:
        /* <DEDUP_REMOVED lines=13> */
.L_x_1618:
[----:B------:R-:W-:Y:S01]  /*0340*/  LEA.HI.X R6, R7, R13, RZ, 0x2, P2 ;  /* 0x0000000d07067211 */ /* 0x000fe200010f14ff */
[----:B------:R-:W-:Y:S06]  /*0350*/  @P1 BRA `(.L_x_1620) ;  /* 0x0000000000101947 */ /* 0x000fec0003800000 */
[----:B------:R-:W-:Y:S02]  /*0360*/  IMAD.MOV.U32 R16, RZ, RZ, R17 ;  /* 0x000000ffff107224 */ /* 0x000fe400078e0011 */
[----:B------:R-:W-:-:S05]  /*0370*/  IMAD.MOV.U32 R17, RZ, RZ, R20 ;  /* 0x000000ffff117224 */ /* 0x000fca00078e0014 */
[----:B------:R0:W5:Y:S01]  /*0380*/  LDG.E.CONSTANT R16, desc[UR4][R16.64] ;  /* 0x0000000410107981 */ /* 0x000162000c1e9900 */
[----:B------:R-:W-:Y:S05]  /*0390*/  BRA `(.L_x_1621) ;  /* 0x0000000c00e47947 */ /* 0x000fea0003800000 */
.L_x_1620:
        /* <DEDUP_REMOVED lines=20> */
.L_x_1626:
[----:B------:R-:W-:Y:S02]  /*04e0*/  IMAD.MOV.U32 R14, RZ, RZ, R8 ;  /* 0x000000ffff0e7224 */ /* 0x000fe400078e0008 */
[----:B------:R-:W-:-:S05]  /*04f0*/  IMAD.MOV.U32 R15, RZ, RZ, R7 ;  /* 0x000000ffff0f7224 */ /* 0x000fca00078e0007 */
[----:B------:R-:W2:Y:S04]  /*0500*/  LDG.E.CONSTANT R19, desc[UR4][R14.64] ;  /* 0x000000040e137981 */ /* 0x000ea8000c1e9900 */
[----:B------:R-:W3:Y:S01]  /*0510*/  LDG.E.CONSTANT R22, desc[UR4][R14.64+0x8] ;  /* 0x000008040e167981 */ /* 0x000ee2000c1e9900 */
[----:B--2--5:R-:W-:-:S03]  /*0520*/  FSETP.GEU.AND P2, PT, R19, R16, PT ;  /* 0x000000101300720b */ /* 0x024fc60003f4e000 */
[----:B------:R-:W2:Y:S01]  /*0530*/  LDG.E.CONSTANT R19, desc[UR4][R14.64+0x4] ;  /* 0x000004040e137981 */ /* 0x000ea2000c1e9900 */
[----:B------:R-:W-:Y:S02]  /*0540*/  SEL R16, R17, R8, P2 ;  /* 0x0000000811107207 */ /* 0x000fe40001000000 */
[----:B------:R-:W-:-:S05]  /*0550*/  SEL R17, R20, R7, P2 ;  /* 0x0000000714117207 */ /* 0x000fca0001000000 */
[----:B------:R-:W2:Y:S02]  /*0560*/  LDG.E.CONSTANT R20, desc[UR4][R16.64] ;  /* 0x0000000410147981 */ /* 0x000ea4000c1e9900 */
[----:B--2---:R-:W-:-:S04]  /*0570*/  FSETP.GEU.AND P2, PT, R19, R20, PT ;  /* 0x000000141300720b */ /* 0x004fc80003f4e000 */
[----:B------:R-:W-:Y:S02]  /*0580*/  FSEL R19, R20, R19, P2 ;  /* 0x0000001314137208 */ /* 0x000fe40001000000 */
[----:B------:R-:W2:Y:S02]  /*0590*/  LDG.E.CONSTANT R20, desc[UR4][R14.64+0x10] ;  /* 0x000010040e147981 */ /* 0x000ea4000c1e9900 */
[----:B---3--:R-:W-:Y:S02]  /*05a0*/  FSETP.GEU.AND P3, PT, R22, R19, PT ;  /* 0x000000131600720b */ /* 0x008fe40003f6e000 */
[C---:B------:R-:W-:Y:S02]  /*05b0*/  IADD3 R19, P4, PT, R8.reuse, 0x4, RZ ;  /* 0x0000000408137810 */ /* 0x040fe40007f9e0ff */
[----:B------:R-:W-:-:S03]  /*05c0*/  IADD3 R22, P5, PT, R8, 0x8, RZ ;  /* 0x0000000808167810 */ /* 0x000fc60007fbe0ff */
[--C-:B------:R-:W-:Y:S02]  /*05d0*/  IMAD.X R23, RZ, RZ, R7.reuse, P4 ;  /* 0x000000ffff177224 */ /* 0x100fe400020e0607 */
[----:B------:R-:W-:-:S04]  /*05e0*/  IMAD.X R21, RZ, RZ, R7, P5 ;  /* 0x000000ffff157224 */ /* 0x000fc800028e0607 */
[----:B------:R-:W-:Y:S02]  /*05f0*/  @P3 SEL R22, R16, R19, P2 ;  /* 0x0000001310163207 */ /* 0x000fe40001000000 */
[----:B------:R-:W-:Y:S01]  /*0600*/  @P3 SEL R21, R17, R23, P2 ;  /* 0x0000001711153207 */ /* 0x000fe20001000000 */
[----:B------:R-:W3:Y:S02]  /*0610*/  LDG.E.CONSTANT R19, desc[UR4][R14.64+0xc] ;  /* 0x00000c040e137981 */ /* 0x000ee4000c1e9900 */
[----:B------:R-:W-:Y:S02]  /*0620*/  IMAD.MOV.U32 R16, RZ, RZ, R22 ;  /* 0x000000ffff107224 */ /* 0x000fe400078e0016 */
[----:B------:R-:W-:-:S05]  /*0630*/  IMAD.MOV.U32 R17, RZ, RZ, R21 ;  /* 0x000000ffff117224 */ /* 0x000fca00078e0015 */
[----:B------:R-:W3:Y:S01]  /*0640*/  LDG.E.CONSTANT R16, desc[UR4][R16.64] ;  /* 0x0000000410107981 */ /* 0x000ee2000c1e9900 */
[----:B------:R-:W-:-:S05]  /*0650*/  IADD3 R23, P4, PT, R8, 0xc, RZ ;  /* 0x0000000c08177810 */ /* 0x000fca0007f9e0ff */
[----:B------:R-:W-:Y:S01]  /*0660*/  IMAD.X R24, RZ, RZ, R7, P4 ;  /* 0x000000ffff187224 */ /* 0x000fe200020e0607 */
[----:B---3--:R-:W-:-:S04]  /*0670*/  FSETP.GEU.AND P2, PT, R19, R16, PT ;  /* 0x000000101300720b */ /* 0x008fc80003f4e000 */
[----:B------:R-:W-:-:S04]  /*0680*/  FSEL R19, R16, R19, P2 ;  /* 0x0000001310137208 */ /* 0x000fc80001000000 */
[----:B--2---:R-:W-:Y:S02]  /*0690*/  FSETP.GEU.AND P3, PT, R20, R19, PT ;  /* 0x000000131400720b */ /* 0x004fe40003f6e000 */
[----:B------:R-:W-:-:S05]  /*06a0*/  IADD3 R20, P5, PT, R8, 0x10, RZ ;  /* 0x0000001008147810 */ /* 0x000fca0007fbe0ff */
[----:B------:R-:W-:-:S06]  /*06b0*/  IMAD.X R19, RZ, RZ, R7, P5 ;  /* 0x000000ffff137224 */ /* 0x000fcc00028e0607 */
[----:B------:R-:W-:Y:S02]  /*06c0*/  @P3 SEL R20, R22, R23, P2 ;  /* 0x0000001716143207 */ /* 0x000fe40001000000 */
[----:B------:R-:W-:Y:S01]  /*06d0*/  @P3 SEL R19, R21, R24, P2 ;  /* 0x0000001815133207 */ /* 0x000fe20001000000 */
[----:B------:R-:W2:Y:S02]  /*06e0*/  LDG.E.CONSTANT R22, desc[UR4][R14.64+0x18] ;  /* 0x000018040e167981 */ /* 0x000ea4000c1e9900 */
[----:B------:R-:W-:Y:S02]  /*06f0*/  IMAD.MOV.U32 R16, RZ, RZ, R20 ;  /* 0x000000ffff107224 */ /* 0x000fe400078e0014 */
[----:B------:R-:W-:Y:S01]  /*0700*/  IMAD.MOV.U32 R17, RZ, RZ, R19 ;  /* 0x000000ffff117224 */ /* 0x000fe200078e0013 */
[----:B------:R-:W3:Y:S04]  /*0710*/  LDG.E.CONSTANT R21, desc[UR4][R14.64+0x14] ;  /* 0x000014040e157981 */ /* 0x000ee8000c1e9900 */
        /* <DEDUP_REMOVED lines=60> */
[----:B------:R-:W-:Y:S02]  /*0ae0*/  FSEL R21, R16, R21, P2 ;  /* 0x0000001510157208 */ /* 0x000fe40001000000 */
[----:B------:R0:W3:Y:S02]  /*0af0*/  LDG.E.CONSTANT R16, desc[UR4][R14.64+0x3c] ;  /* 0x00003c040e107981 */ /* 0x0000e4000c1e9900 */
[----:B--2---:R-:W-:Y:S02]  /*0b00*/  FSETP.GEU.AND P3, PT, R22, R21, PT ;  /* 0x000000151600720b */ /* 0x004fe40003f6e000 */
[----:B------:R-:W-:-:S05]  /*0b10*/  IADD3 R22, P5, PT, R8, 0x38, RZ ;  /* 0x0000003808167810 */ /* 0x000fca0007fbe0ff */
[----:B------:R-:W-:-:S06]  /*0b20*/  IMAD.X R21, RZ, RZ, R7, P5 ;  /* 0x000000ffff157224 */ /* 0x000fcc00028e0607 */
[----:B------:R-:W-:Y:S02]  /*0b30*/  @P3 SEL R22, R20, R23, P2 ;  /* 0x0000001714163207 */ /* 0x000fe40001000000 */
[----:B------:R-:W-:-:S03]  /*0b40*/  @P3 SEL R21, R19, R24, P2 ;  /* 0x0000001813153207 */ /* 0x000fc60001000000 */
[----:B0-----:R-:W-:Y:S02]  /*0b50*/  IMAD.MOV.U32 R14, RZ, RZ, R22 ;  /* 0x000000ffff0e7224 */ /* 0x001fe400078e0016 */
[----:B------:R-:W-:-:S05]  /*0b60*/  IMAD.MOV.U32 R15, RZ, RZ, R21 ;  /* 0x000000ffff0f7224 */ /* 0x000fca00078e0015 */
[----:B------:R-:W3:Y:S01]  /*0b70*/  LDG.E.CONSTANT R17, desc[UR4][R14.64] ;  /* 0x000000040e117981 */ /* 0x000ee2000c1e9900 */
[----:B------:R-:W-:-:S05]  /*0b80*/  IADD3 R11, P2, PT, R11, 0x40, RZ ;  /* 0x000000400b0b7810 */ /* 0x000fca0007f5e0ff */
[----:B------:R-:W-:Y:S01]  /*0b90*/  IMAD.X R9, RZ, RZ, R9, P2 ;  /* 0x000000ffff097224 */ /* 0x000fe200010e0609 */
[----:B------:R-:W-:-:S04]  /*0ba0*/  ISETP.GE.U32.AND P2, PT, R11, R18, PT ;  /* 0x000000120b00720c */ /* 0x000fc80003f46070 */
[----:B------:R-:W-:Y:S02]  /*0bb0*/  ISETP.GE.AND.EX P2, PT, R9, R10, PT, P2 ;  /* 0x0000000a0900720c */ /* 0x000fe40003f46320 */
[C---:B------:R-:W-:Y:S02]  /*0bc0*/  IADD3 R19, P3, PT, R8.reuse, 0x3c, RZ ;  /* 0x0000003c08137810 */ /* 0x040fe40007f7e0ff */
[----:B------:R-:W-:-:S03]  /*0bd0*/  IADD3 R8, P5, PT, R8, 0x40, RZ ;  /* 0x0000004008087810 */ /* 0x000fc60007fbe0ff */
[--C-:B------:R-:W-:Y:S02]  /*0be0*/  IMAD.X R20, RZ, RZ, R7.reuse, P3 ;  /* 0x000000ffff147224 */ /* 0x100fe400018e0607 */
[----:B------:R-:W-:Y:S01]  /*0bf0*/  IMAD.X R7, RZ, RZ, R7, P5 ;  /* 0x000000ffff077224 */ /* 0x000fe200028e0607 */
[----:B---3--:R-:W-:-:S04]  /*0c00*/  FSETP.GEU.AND P4, PT, R16, R17, PT ;  /* 0x000000111000720b */ /* 0x008fc80003f8e000 */
[----:B------:R-:W-:Y:S02]  /*0c10*/  FSEL R16, R17, R16, P4 ;  /* 0x0000001011107208 */ /* 0x000fe40002000000 */
[----:B------:R-:W-:Y:S02]  /*0c20*/  SEL R17, R22, R19, P4 ;  /* 0x0000001316117207 */ /* 0x000fe40002000000 */
[----:B------:R-:W-:Y:S01]  /*0c30*/  SEL R20, R21, R20, P4 ;  /* 0x0000001415147207 */ /* 0x000fe20002000000 */
[----:B------:R-:W-:Y:S06]  /*0c40*/  @!P2 BRA `(.L_x_1626) ;  /* 0xfffffff80024a947 */ /* 0x000fec000383ffff */
.L_x_1625:
[----:B------:R-:W-:Y:S05]  /*0c50*/  BSYNC.RECONVERGENT B2 ;  /* 0x0000000000027941 */ /* 0x000fea0003800200 */
.L_x_1624:
[----:B------:R-:W-:Y:S01]  /*0c60*/  IADD3 R10, P3, PT, R4, -R11, RZ ;  /* 0x8000000b040a7210 */ /* 0x000fe20007f7e0ff */
[----:B------:R-:W-:Y:S03]  /*0c70*/  BSSY.RECONVERGENT B2, `(.L_x_1627) ;  /* 0x0000042000027945 */ /* 0x000fe60003800200 */
[----:B------:R-:W-:Y:S01]  /*0c80*/  ISETP.GT.U32.AND P2, PT, R10, 0x10, PT ;  /* 0x000000100a00780c */ /* 0x000fe20003f44070 */
[----:B------:R-:W-:-:S05]  /*0c90*/  IMAD.X R10, R6, 0x1, ~R9, P3 ;  /* 0x00000001060a7824 */ /* 0x000fca00018e0e09 */
[----:B------:R-:W-:-:S13]  /*0ca0*/  ISETP.GT.AND.EX P2, PT, R10, RZ, PT, P2 ;  /* 0x000000ff0a00720c */ /* 0x000fda0003f44320 */
[----:B------:R-:W-:Y:S05]  /*0cb0*/  @!P2 BRA `(.L_x_1628) ;  /* 0x0000000000f4a947 */ /* 0x000fea0003800000 */
[----:B------:R-:W-:Y:S02]  /*0cc0*/  IMAD.MOV.U32 R14, RZ, RZ, R8 ;  /* 0x000000ffff0e7224 */ /* 0x000fe400078e0008 */
[----:B------:R-:W-:-:S05]  /*0cd0*/  IMAD.MOV.U32 R15, RZ, RZ, R7 ;  /* 0x000000ffff0f7224 */ /* 0x000fca00078e0007 */
[----:B------:R-:W2:Y:S04]  /*0ce0*/  LDG.E.CONSTANT R19, desc[UR4][R14.64] ;  /* 0x000000040e137981 */ /* 0x000ea8000c1e9900 */
[----:B------:R-:W3:Y:S04]  /*0cf0*/  LDG.E.CONSTANT R10, desc[UR4][R14.64+0x4] ;  /* 0x000004040e0a7981 */ /* 0x000ee8000c1e9900 */
[----:B------:R-:W4:Y:S01]  /*0d00*/  LDG.E.CONSTANT R21, desc[UR4][R14.64+0x8] ;  /* 0x000008040e157981 */ /* 0x000f22000c1e9900 */
[----:B--2--5:R-:W-:-:S04]  /*0d10*/  FSETP.GEU.AND P0, PT, R19, R16, PT ;  /* 0x000000101300720b */ /* 0x024fc80003f0e000 */
[----:B------:R-:W-:Y:S02]  /*0d20*/  SEL R16, R17, R8, P0 ;  /* 0x0000000811107207 */ /* 0x000fe40000000000 */
[----:B------:R-:W-:-:S05]  /*0d30*/  SEL R17, R20, R7, P0 ;  /* 0x0000000714117207 */ /* 0x000fca0000000000 */
[----:B------:R-:W3:Y:S01]  /*0d40*/  LDG.E.CONSTANT R19, desc[UR4][R16.64] ;  /* 0x0000000410137981 */ /* 0x000ee2000c1e9900 */
[----:B------:R-:W-:Y:S02]  /*0d50*/  IADD3 R18, P4, PT, R8, 0x8, RZ ;  /* 0x0000000808127810 */ /* 0x000fe40007f9e0ff */
[----:B---3--:R-:W-:-:S04]  /*0d60*/  FSETP.GEU.AND P0, PT, R10, R19, PT ;  /* 0x000000130a00720b */ /* 0x008fc80003f0e000 */
[----:B------:R-:W-:-:S04]  /*0d70*/  FSEL R10, R19, R10, P0 ;  /* 0x0000000a130a7208 */ /* 0x000fc80000000000 */
[----:B----4-:R-:W-:Y:S02]  /*0d80*/  FSETP.GEU.AND P2, PT, R21, R10, PT ;  /* 0x0000000a1500720b */ /* 0x010fe40003f4e000 */
[----:B------:R-:W-:Y:S01]  /*0d90*/  IADD3 R19, P3, PT, R8, 0x4, RZ ;  /* 0x0000000408137810 */ /* 0x000fe20007f7e0ff */
[--C-:B------:R-:W-:Y:S01]  /*0da0*/  IMAD.X R21, RZ, RZ, R7.reuse, P4 ;  /* 0x000000ffff157224 */ /* 0x100fe200020e0607 */
[----:B------:R-:W2:Y:S03]  /*0db0*/  LDG.E.CONSTANT R10, desc[UR4][R14.64+0xc] ;  /* 0x00000c040e0a7981 */ /* 0x000ea6000c1e9900 */
        /* <DEDUP_REMOVED lines=30> */
[----:B------:R-:W-:-:S03]  /*0fa0*/  @P2 SEL R18, R19, R20, P0 ;  /* 0x0000001413122207 */ /* 0x000fc60000000000 */
[----:B0-----:R-:W-:Y:S02]  /*0fb0*/  IMAD.MOV.U32 R14, RZ, RZ, R21 ;  /* 0x000000ffff0e7224 */ /* 0x001fe400078e0015 */
[----:B------:R-:W-:-:S05]  /*0fc0*/  IMAD.MOV.U32 R15, RZ, RZ, R18 ;  /* 0x000000ffff0f7224 */ /* 0x000fca00078e0012 */
[----:B------:R-:W4:Y:S01]  /*0fd0*/  LDG.E.CONSTANT R17, desc[UR4][R14.64] ;  /* 0x000000040e117981 */ /* 0x000f22000c1e9900 */
[----:B------:R-:W-:Y:S02]  /*0fe0*/  IADD3 R10, P3, PT, R8, 0x1c, RZ ;  /* 0x0000001c080a7810 */ /* 0x000fe40007f7e0ff */
[----:B------:R-:W-:-:S03]  /*0ff0*/  IADD3 R11, P4, PT, R11, 0x20, RZ ;  /* 0x000000200b0b7810 */ /* 0x000fc60007f9e0ff */
[----:B------:R-:W-:Y:S01]  /*1000*/  IMAD.X R20, RZ, RZ, R7, P3 ;  /* 0x000000ffff147224 */ /* 0x000fe200018e0607 */
[----:B------:R-:W-:Y:S01]  /*1010*/  IADD3 R8, P3, PT, R8, 0x20, RZ ;  /* 0x0000002008087810 */ /* 0x000fe20007f7e0ff */
[----:B------:R-:W-:Y:S01]  /*1020*/  IMAD.X R9, RZ, RZ, R9, P4 ;  /* 0x000000ffff097224 */ /* 0x000fe200020e0609 */
[----:B------:R-:W-:-:S03]  /*1030*/  PLOP3.LUT P0, PT, PT, PT, PT, 0x8, 0x80 ;  /* 0x000000000080781c */ /* 0x000fc60003f0e170 */
[----:B------:R-:W-:Y:S01]  /*1040*/  IMAD.X R7, RZ, RZ, R7, P3 ;  /* 0x000000ffff077224 */ /* 0x000fe200018e0607 */
[----:B----4-:R-:W-:-:S04]  /*1050*/  FSETP.GEU.AND P2, PT, R16, R17, PT ;  /* 0x000000111000720b */ /* 0x010fc80003f4e000 */
[----:B------:R-:W-:Y:S02]  /*1060*/  FSEL R16, R17, R16, P2 ;  /* 0x0000001011107208 */ /* 0x000fe40001000000 */
[----:B------:R-:W-:Y:S02]  /*1070*/  SEL R17, R21, R10, P2 ;  /* 0x0000000a15117207 */ /* 0x000fe40001000000 */
[----:B------:R-:W-:-:S07]  /*1080*/  SEL R20, R18, R20, P2 ;  /* 0x0000001412147207 */ /* 0x000fce0001000000 */
.L_x_1628:
[----:B------:R-:W-:Y:S05]  /*1090*/  BSYNC.RECONVERGENT B2 ;  /* 0x0000000000027941 */ /* 0x000fea0003800200 */
.L_x_1627:
[----:B------:R-:W-:-:S04]  /*10a0*/  ISETP.NE.U32.AND P2, PT, R11, R4, PT ;  /* 0x000000040b00720c */ /* 0x000fc80003f45070 */
[----:B------:R-:W-:-:S13]  /*10b0*/  ISETP.NE.OR.EX P0, PT, R9, R6, P0, P2 ;  /* 0x000000060900720c */ /* 0x000fda0000705720 */
[----:B------:R-:W-:Y:S05]  /*10c0*/  @!P0 BREAK.RELIABLE B1 ;  /* 0x0000000000018942 */ /* 0x000fea0003800100 */
[----:B------:R-:W-:Y:S05]  /*10d0*/  @!P0 BRA `(.L_x_1629) ;  /* 0x0000000000908947 */ /* 0x000fea0003800000 */
.L_x_1623:
[----:B------:R-:W-:Y:S05]  /*10e0*/  BSYNC.RELIABLE B1 ;  /* 0x0000000000017941 */ /* 0x000fea0003800100 */
.L_x_1622:
        /* <DEDUP_REMOVED lines=8> */
[----:B------:R-:W3:Y:S02]  /*1170*/  LDG.E.CONSTANT R19, desc[UR4][R16.64] ;  /* 0x0000000410137981 */ /* 0x000ee4000c1e9900 */
[----:B---3--:R-:W-:-:S04]  /*1180*/  FSETP.GEU.AND P2, PT, R10, R19, PT ;  /* 0x000000130a00720b */ /* 0x008fc80003f4e000 */
[----:B------:R-:W-:-:S04]  /*1190*/  FSEL R10, R19, R10, P2 ;  /* 0x0000000a130a7208 */ /* 0x000fc80001000000 */
[----:B----4-:R-:W-:Y:S02]  /*11a0*/  FSETP.GEU.AND P4, PT, R21, R10, PT ;  /* 0x0000000a1500720b */ /* 0x010fe40003f8e000 */
[C---:B------:R-:W-:Y:S02]  /*11b0*/  IADD3 R19, P0, PT, R8.reuse, 0x4, RZ ;  /* 0x0000000408137810 */ /* 0x040fe40007f1e0ff */
[----:B------:R-:W-:-:S03]  /*11c0*/  IADD3 R10, P3, PT, R8, 0x8, RZ ;  /* 0x00000008080a7810 */ /* 0x000fc60007f7e0ff */
[--C-:B------:R-:W-:Y:S02]  /*11d0*/  IMAD.X R21, RZ, RZ, R7.reuse, P0 ;  /* 0x000000ffff157224 */ /* 0x100fe400000e0607 */
[----:B------:R-:W-:-:S04]  /*11e0*/  IMAD.X R23, RZ, RZ, R7, P3 ;  /* 0x000000ffff177224 */ /* 0x000fc800018e0607 */
[----:B------:R-:W-:Y:S02]  /*11f0*/  @P4 SEL R10, R16, R19, P2 ;  /* 0x00000013100a4207 */ /* 0x000fe40001000000 */
[----:B------:R-:W-:Y:S01]  /*1200*/  @P4 SEL R23, R17, R21, P2 ;  /* 0x0000001511174207 */ /* 0x000fe20001000000 */
[----:B------:R0:W2:Y:S02]  /*1210*/  LDG.E.CONSTANT R16, desc[UR4][R14.64+0xc] ;  /* 0x00000c040e107981 */ /* 0x0000a4000c1e9900 */
[----:B0-----:R-:W-:Y:S02]  /*1220*/  IMAD.MOV.U32 R14, RZ, RZ, R10 ;  /* 0x000000ffff0e7224 */ /* 0x001fe400078e000a */
[----:B------:R-:W-:-:S05]  /*1230*/  IMAD.MOV.U32 R15, RZ, RZ, R23 ;  /* 0x000000ffff0f7224 */ /* 0x000fca00078e0017 */
[----:B------:R-:W2:Y:S01]  /*1240*/  LDG.E.CONSTANT R19, desc[UR4][R14.64] ;  /* 0x000000040e137981 */ /* 0x000ea2000c1e9900 */
[----:B------:R-:W-:-:S05]  /*1250*/  IADD3 R11, P0, PT, R11, 0x10, RZ ;  /* 0x000000100b0b7810 */ /* 0x000fca0007f1e0ff */
[----:B------:R-:W-:Y:S01]  /*1260*/  IMAD.X R9, RZ, RZ, R9, P0 ;  /* 0x000000ffff097224 */ /* 0x000fe200000e0609 */
[----:B------:R-:W-:-:S04]  /*1270*/  ISETP.NE.U32.AND P0, PT, R11, R4, PT ;  /* 0x000000040b00720c */ /* 0x000fc80003f05070 */
[----:B------:R-:W-:Y:S02]  /*1280*/  ISETP.NE.AND.EX P0, PT, R9, R6, PT, P0 ;  /* 0x000000060900720c */ /* 0x000fe40003f05300 */
[C---:B------:R-:W-:Y:S02]  /*1290*/  IADD3 R17, P2, PT, R8.reuse, 0xc, RZ ;  /* 0x0000000c08117810 */ /* 0x040fe40007f5e0ff */
[----:B------:R-:W-:-:S03]  /*12a0*/  IADD3 R8, P4, PT, R8, 0x10, RZ ;  /* 0x0000001008087810 */ /* 0x000fc60007f9e0ff */
[--C-:B------:R-:W-:Y:S02]  /*12b0*/  IMAD.X R20, RZ, RZ, R7.reuse, P2 ;  /* 0x000000ffff147224 */ /* 0x100fe400010e0607 */
[----:B------:R-:W-:Y:S01]  /*12c0*/  IMAD.X R7, RZ, RZ, R7, P4 ;  /* 0x000000ffff077224 */ /* 0x000fe200020e0607 */
[----:B--2---:R-:W-:-:S04]  /*12d0*/  FSETP.GEU.AND P3, PT, R16, R19, PT ;  /* 0x000000131000720b */ /* 0x004fc80003f6e000 */
[----:B------:R-:W-:Y:S02]  /*12e0*/  FSEL R16, R19, R16, P3 ;  /* 0x0000001013107208 */ /* 0x000fe40001800000 */
[----:B------:R-:W-:Y:S02]  /*12f0*/  SEL R17, R10, R17, P3 ;  /* 0x000000110a117207 */ /* 0x000fe40001800000 */
[----:B------:R-:W-:Y:S01]  /*1300*/  SEL R20, R23, R20, P3 ;  /* 0x0000001417147207 */ /* 0x000fe20001800000 */
[----:B------:R-:W-:Y:S06]  /*1310*/  @P0 BRA `(.L_x_1622) ;  /* 0xfffffffc00740947 */ /* 0x000fec000383ffff */
.L_x_1629:
[----:B------:R-:W-:Y:S05]  /*1320*/  BSYNC.RECONVERGENT B0 ;  /* 0x0000000000007941 */ /* 0x000fea0003800200 */
.L_x_1621:
[----:B------:R-:W-:Y:S01]  /*1330*/  ISETP.NE.U32.AND P0, PT, R2, RZ, PT ;  /* 0x000000ff0200720c */ /* 0x000fe20003f05070 */
[--C-:B------:R-:W-:Y:S02]  /*1340*/  IMAD.MOV.U32 R15, RZ, RZ, R12.reuse ;  /* 0x000000ffff0f7224 */ /* 0x100fe400078e000c */
[--C-:B------:R-:W-:Y:S01]  /*1350*/  IMAD.MOV.U32 R18, RZ, RZ, R13.reuse ;  /* 0x000000ffff127224 */ /* 0x100fe200078e000d */
[----:B------:R-:W-:Y:S01]  /*1360*/  ISETP.NE.AND.EX P0, PT, R5, RZ, PT, P0 ;  /* 0x000000ff0500720c */ /* 0x000fe20003f05300 */
[----:B------:R-:W-:Y:S02]  /*1370*/  IMAD.MOV.U32 R11, RZ, RZ, R12 ;  /* 0x000000ffff0b7224 */ /* 0x000fe400078e000c */
[----:B------:R-:W-:-:S10]  /*1380*/  IMAD.MOV.U32 R7, RZ, RZ, R13 ;  /* 0x000000ffff077224 */ /* 0x000fd400078e000d */
[----:B------:R-:W-:Y:S05]  /*1390*/  @!P0 BRA `(.L_x_1630) ;  /* 0x00000000004c8947 */ /* 0x000fea0003800000 */
[----:B------:R1:W5:Y:S01]  /*13a0*/  LDG.E.CONSTANT R10, desc[UR4][R12.64] ;  /* 0x000000040c0a7981 */ /* 0x000362000c1e9900 */
[--C-:B------:R-:W-:Y:S02]  /*13b0*/  IMAD.MOV.U32 R15, RZ, RZ, R12.reuse ;  /* 0x000000ffff0f7224 */ /* 0x100fe400078e000c */
[--C-:B------:R-:W-:Y:S02]  /*13c0*/  IMAD.MOV.U32 R18, RZ, RZ, R13.reuse ;  /* 0x000000ffff127224 */ /* 0x100fe400078e000d */
[----:B------:R-:W-:Y:S02]  /*13d0*/  IMAD.MOV.U32 R11, RZ, RZ, R12 ;  /* 0x000000ffff0b7224 */ /* 0x000fe400078e000c */
[----:B------:R-:W-:-:S07]  /*13e0*/  IMAD.MOV.U32 R7, RZ, RZ, R13 ;  /* 0x000000ffff077224 */ /* 0x000fce00078e000d */
.L_x_1631:
        /* <DEDUP_REMOVED lines=14> */
.L_x_1630:
[----:B------:R-:W-:Y:S05]  /*14d0*/  @P1 BRA `(.L_x_1632) ;  /* 0x0000000000101947 */ /* 0x000fea0003800000 */
[----:B------:R-:W-:Y:S02]  /*14e0*/  IMAD.MOV.U32 R5, RZ, RZ, R18 ;  /* 0x000000ffff057224 */ /* 0x000fe400078e0012 */
[----:B------:R-:W-:-:S05]  /*14f0*/  IMAD.MOV.U32 R4, RZ, RZ, R15 ;  /* 0x000000ffff047224 */ /* 0x000fca00078e000f */
[----:B------:R2:W5:Y:S01]  /*1500*/  LDG.E.CONSTANT R5, desc[UR4][R4.64] ;  /* 0x0000000404057981 */ /* 0x000562000c1e9900 */
[----:B------:R-:W-:Y:S05]  /*1510*/  BRA `(.L_x_1633) ;  /* 0x0000000c00b87947 */ /* 0x000fea0003800000 */
.L_x_1632:
        /* <DEDUP_REMOVED lines=9> */
[----:B--2---:R-:W-:Y:S05]  /*15b0*/  @P0 BRA `(.L_x_1635) ;  /* 0x0000000c000c0947 */ /* 0x004fea0003800000 */
[----:B------:R-:W-:Y:S01]  /*15c0*/  IADD3 R2, P0, PT, -R11, R4, RZ ;  /* 0x000000040b027210 */ /* 0x000fe20007f1e1ff */
        /* <DEDUP_REMOVED lines=9> */
.L_x_1638:
[----:B------:R-:W2:Y:S04]  /*1660*/  LDG.E.CONSTANT R14, desc[UR4][R8.64] ;  /* 0x00000004080e7981 */ /* 0x000ea8000c1e9900 */
[----:B------:R-:W3:Y:S01]  /*1670*/  LDG.E.CONSTANT R20, desc[UR4][R8.64+0x8] ;  /* 0x0000080408147981 */ /* 0x000ee2000c1e9900 */
[----:B0-----:R-:W-:-:S03]  /*1680*/  IADD3 R17, P4, PT, R8, 0x8, RZ ;  /* 0x0000000808117810 */ /* 0x001fc60007f9e0ff */
[----:B------:R-:W4:Y:S01]  /*1690*/  LDG.E.CONSTANT R22, desc[UR4][R8.64+0x10] ;  /* 0x0000100408167981 */ /* 0x000f22000c1e9900 */
[----:B--2--5:R-:W-:-:S04]  /*16a0*/  FSETP.GEU.AND P1, PT, R5, R14, PT ;  /* 0x0000000e0500720b */ /* 0x024fc80003f2e000 */
[----:B------:R-:W-:Y:S02]  /*16b0*/  SEL R14, R15, R8, P1 ;  /* 0x000000080f0e7207 */ /* 0x000fe40000800000 */
[----:B------:R-:W-:Y:S02]  /*16c0*/  SEL R15, R18, R9, P1 ;  /* 0x00000009120f7207 */ /* 0x000fe40000800000 */
[----:B------:R-:W2:Y:S04]  /*16d0*/  LDG.E.CONSTANT R18, desc[UR4][R8.64+0x4] ;  /* 0x0000040408127981 */ /* 0x000ea8000c1e9900 */
[----:B------:R-:W2:Y:S02]  /*16e0*/  LDG.E.CONSTANT R5, desc[UR4][R14.64] ;  /* 0x000000040e057981 */ /* 0x000ea4000c1e9900 */
[----:B--2---:R-:W-:-:S04]  /*16f0*/  FSETP.GEU.AND P1, PT, R5, R18, PT ;  /* 0x000000120500720b */ /* 0x004fc80003f2e000 */
[----:B------:R-:W-:Y:S02]  /*1700*/  FSEL R5, R5, R18, P1 ;  /* 0x0000001205057208 */ /* 0x000fe40000800000 */
[----:B------:R-:W2:Y:S02]  /*1710*/  LDG.E.CONSTANT R18, desc[UR4][R8.64+0xc] ;  /* 0x00000c0408127981 */ /* 0x000ea4000c1e9900 */
[----:B---3--:R-:W-:Y:S02]  /*1720*/  FSETP.GEU.AND P2, PT, R5, R20, PT ;  /* 0x000000140500720b */ /* 0x008fe40003f4e000 */
[----:B------:R-:W-:Y:S01]  /*1730*/  IADD3 R5, P3, PT, R8, 0x4, RZ ;  /* 0x0000000408057810 */ /* 0x000fe20007f7e0ff */
[----:B------:R-:W-:-:S04]  /*1740*/  IMAD.X R20, RZ, RZ, R9, P4 ;  /* 0x000000ffff147224 */ /* 0x000fc800020e0609 */
[----:B------:R-:W-:-:S06]  /*1750*/  IMAD.X R19, RZ, RZ, R9, P3 ;  /* 0x000000ffff137224 */ /* 0x000fcc00018e0609 */
[----:B------:R-:W-:Y:S02]  /*1760*/  @P2 SEL R17, R14, R5, P1 ;  /* 0x000000050e112207 */ /* 0x000fe40000800000 */
[----:B------:R-:W-:-:S03]  /*1770*/  @P2 SEL R20, R15, R19, P1 ;  /* 0x000000130f142207 */ /* 0x000fc60000800000 */
[----:B------:R-:W-:Y:S02]  /*1780*/  IMAD.MOV.U32 R14, RZ, RZ, R17 ;  /* 0x000000ffff0e7224 */ /* 0x000fe400078e0011 */
[----:B------:R-:W-:-:S05]  /*1790*/  IMAD.MOV.U32 R15, RZ, RZ, R20 ;  /* 0x000000ffff0f7224 */ /* 0x000fca00078e0014 */
[----:B------:R-:W2:Y:S02]  /*17a0*/  LDG.E.CONSTANT R5, desc[UR4][R14.64] ;  /* 0x000000040e057981 */ /* 0x000ea4000c1e9900 */
[----:B--2---:R-:W-:-:S04]  /*17b0*/  FSETP.GEU.AND P1, PT, R5, R18, PT ;  /* 0x000000120500720b */ /* 0x004fc80003f2e000 */
        /* <DEDUP_REMOVED lines=8> */
[----:B------:R-:W2:Y:S02]  /*1840*/  LDG.E.CONSTANT R17, desc[UR4][R8.64+0x14] ;  /* 0x0000140408117981 */ /* 0x000ea4000c1e9900 */
[----:B------:R-:W-:Y:S02]  /*1850*/  IMAD.MOV.U32 R14, RZ, RZ, R5 ;  /* 0x000000ffff0e7224 */ /* 0x000fe400078e0005 */
[----:B------:R-:W-:Y:S01]  /*1860*/  IMAD.MOV.U32 R15, RZ, RZ, R18 ;  /* 0x000000ffff0f7224 */ /* 0x000fe200078e0012 */
[----:B------:R-:W3:Y:S04]  /*1870*/  LDG.E.CONSTANT R20, desc[UR4][R8.64+0x18] ;  /* 0x0000180408147981 */ /* 0x000ee8000c1e9900 */
        /* <DEDUP_REMOVED lines=14> */
[----:B------:R-:W3:Y:S02]  /*1960*/  LDG.E.CONSTANT R5, desc[UR4][R14.64] ;  /* 0x000000040e057981 */ /* 0x000ee4000c1e9900 */
[----:B---3--:R-:W-:-:S04]  /*1970*/  FSETP.GEU.AND P1, PT, R5, R18, PT ;  /* 0x000000120500720b */ /* 0x008fc80003f2e000 */
[----:B------:R-:W-:-:S04]  /*1980*/  FSEL R5, R5, R18, P1 ;  /* 0x0000001205057208 */ /* 0x000fc80000800000 */
[----:B--2---:R-:W-:Y:S02]  /*1990*/  FSETP.GEU.AND P2, PT, R5, R22, PT ;  /* 0x000000160500720b */ /* 0x004fe40003f4e000 */
        /* <DEDUP_REMOVED lines=39> */
[----:B------:R-:W-:-:S02]  /*1c10*/  IADD3 R22, P3, PT, R8, 0x34, RZ ;  /* 0x0000003408167810 */ /* 0x000fc40007f7e0ff */
[----:B--2---:R-:W-:-:S04]  /*1c20*/  FSETP.GEU.AND P1, PT, R14, R17, PT ;  /* 0x000000110e00720b */ /* 0x004fc80003f2e000 */
[----:B------:R-:W-:Y:S02]  /*1c30*/  FSEL R17, R14, R17, P1 ;  /* 0x000000110e117208 */ /* 0x000fe40000800000 */
[----:B------:R0:W2:Y:S02]  /*1c40*/  LDG.E.CONSTANT R14, desc[UR4][R8.64+0x3c] ;  /* 0x00003c04080e7981 */ /* 0x0000a4000c1e9900 */
[----:B---3--:R-:W-:Y:S01]  /*1c50*/  FSETP.GEU.AND P2, PT, R17, R20, PT ;  /* 0x000000141100720b */ /* 0x008fe20003f4e000 */
[----:B------:R-:W-:Y:S01]  /*1c60*/  IMAD.X R17, RZ, RZ, R9, P3 ;  /* 0x000000ffff117224 */ /* 0x000fe200018e0609 */
        /* <DEDUP_REMOVED lines=18> */
[----:B------:R-:W-:Y:S06]  /*1d90*/  @!P1 BRA `(.L_x_1638) ;  /* 0xfffffff800309947 */ /* 0x000fec000383ffff */
.L_x_1637:
[----:B------:R-:W-:Y:S05]  /*1da0*/  BSYNC.RECONVERGENT B2 ;  /* 0x0000000000027941 */ /* 0x000fea0003800200 */
.L_x_1636:
[----:B------:R-:W-:Y:S01]  /*1db0*/  IADD3 R2, P2, PT, -R11, R4, RZ ;  /* 0x000000040b027210 */ /* 0x000fe20007f5e1ff */
[----:B------:R-:W-:Y:S03]  /*1dc0*/  BSSY.RECONVERGENT B2, `(.L_x_1639) ;  /* 0x000003e000027945 */ /* 0x000fe60003800200 */
[----:B------:R-:W-:Y:S01]  /*1dd0*/  ISETP.GT.U32.AND P1, PT, R2, 0x10, PT ;  /* 0x000000100200780c */ /* 0x000fe20003f24070 */
[----:B------:R-:W-:-:S05]  /*1de0*/  IMAD.X R2, R6, 0x1, ~R7, P2 ;  /* 0x0000000106027824 */ /* 0x000fca00010e0e07 */
[----:B------:R-:W-:-:S13]  /*1df0*/  ISETP.GT.AND.EX P1, PT, R2, RZ, PT, P1 ;  /* 0x000000ff0200720c */ /* 0x000fda0003f24310 */
[----:B------:R-:W-:Y:S05]  /*1e00*/  @!P1 BRA `(.L_x_1640) ;  /* 0x0000000000e49947 */ /* 0x000fea0003800000 */
[----:B------:R-:W2:Y:S04]  /*1e10*/  LDG.E.CONSTANT R2, desc[UR4][R8.64] ;  /* 0x0000000408027981 */ /* 0x000ea8000c1e9900 */
[----:B0-----:R-:W3:Y:S01]  /*1e20*/  LDG.E.CONSTANT R17, desc[UR4][R8.64+0x8] ;  /* 0x0000080408117981 */ /* 0x001ee2000c1e9900 */
[----:B--2--5:R-:W-:-:S03]  /*1e30*/  FSETP.GEU.AND P0, PT, R5, R2, PT ;  /* 0x000000020500720b */ /* 0x024fc60003f0e000 */
[----:B------:R-:W2:Y:S01]  /*1e40*/  LDG.E.CONSTANT R5, desc[UR4][R8.64+0x4] ;  /* 0x0000040408057981 */ /* 0x000ea2000c1e9900 */
[----:B------:R-:W-:Y:S02]  /*1e50*/  SEL R14, R15, R8, P0 ;  /* 0x000000080f0e7207 */ /* 0x000fe40000000000 */
[----:B------:R-:W-:-:S05]  /*1e60*/  SEL R15, R18, R9, P0 ;  /* 0x00000009120f7207 */ /* 0x000fca0000000000 */
        /* <DEDUP_REMOVED lines=38> */
[----:B------:R0:W2:Y:S04]  /*20d0*/  LDG.E.CONSTANT R2, desc[UR4][R8.64+0x1c] ;  /* 0x00001c0408027981 */ /* 0x0000a8000c1e9900 */
[----:B------:R-:W2:Y:S01]  /*20e0*/  LDG.E.CONSTANT R5, desc[UR4][R20.64] ;  /* 0x0000000414057981 */ /* 0x000ea2000c1e9900 */
[----:B------:R-:W-:Y:S02]  /*20f0*/  IADD3 R15, P2, PT, R8, 0x1c, RZ ;  /* 0x0000001c080f7810 */ /* 0x000fe40007f5e0ff */
[----:B------:R-:W-:-:S03]  /*2100*/  IADD3 R11, P3, PT, R11, 0x20, RZ ;  /* 0x000000200b0b7810 */ /* 0x000fc60007f7e0ff */
[----:B------:R-:W-:Y:S01]  /*2110*/  IMAD.X R18, RZ, RZ, R9, P2 ;  /* 0x000000ffff127224 */ /* 0x000fe200010e0609 */
[----:B0-----:R-:W-:Y:S01]  /*2120*/  IADD3 R8, P2, PT, R8, 0x20, RZ ;  /* 0x0000002008087810 */ /* 0x001fe20007f5e0ff */
[----:B------:R-:W-:Y:S01]  /*2130*/  IMAD.X R7, RZ, RZ, R7, P3 ;  /* 0x000000ffff077224 */ /* 0x000fe200018e0607 */
[----:B------:R-:W-:-:S03]  /*2140*/  PLOP3.LUT P0, PT, PT, PT, PT, 0x8, 0x80 ;  /* 0x000000000080781c */ /* 0x000fc60003f0e170 */
[----:B------:R-:W-:Y:S01]  /*2150*/  IMAD.X R9, RZ, RZ, R9, P2 ;  /* 0x000000ffff097224 */ /* 0x000fe200010e0609 */
[----:B--2---:R-:W-:-:S04]  /*2160*/  FSETP.GEU.AND P1, PT, R5, R2, PT ;  /* 0x000000020500720b */ /* 0x004fc80003f2e000 */
[----:B------:R-:W-:Y:S02]  /*2170*/  FSEL R5, R5, R2, P1 ;  /* 0x0000000205057208 */ /* 0x000fe40000800000 */
[----:B------:R-:W-:Y:S02]  /*2180*/  SEL R15, R20, R15, P1 ;  /* 0x0000000f140f7207 */ /* 0x000fe40000800000 */
[----:B------:R-:W-:-:S07]  /*2190*/  SEL R18, R21, R18, P1 ;  /* 0x0000001215127207 */ /* 0x000fce0000800000 */
.L_x_1640:
[----:B------:R-:W-:Y:S05]  /*21a0*/  BSYNC.RECONVERGENT B2 ;  /* 0x0000000000027941 */ /* 0x000fea0003800200 */
.L_x_1639:
[----:B------:R-:W-:-:S04]  /*21b0*/  ISETP.NE.U32.AND P1, PT, R11, R4, PT ;  /* 0x000000040b00720c */ /* 0x000fc80003f25070 */
[----:B------:R-:W-:-:S13]  /*21c0*/  ISETP.NE.OR.EX P0, PT, R7, R6, P0, P1 ;  /* 0x000000060700720c */ /* 0x000fda0000705710 */
[----:B------:R-:W-:Y:S05]  /*21d0*/  @!P0 BREAK.RELIABLE B1 ;  /* 0x0000000000018942 */ /* 0x000fea0003800100 */
[----:B------:R-:W-:Y:S05]  /*21e0*/  @!P0 BRA `(.L_x_1641) ;  /* 0x0000000000808947 */ /* 0x000fea0003800000 */
.L_x_1635:
[----:B------:R-:W-:Y:S05]  /*21f0*/  BSYNC.RELIABLE B1 ;  /* 0x0000000000017941 */ /* 0x000fea0003800100 */
.L_x_1634:
[----:B------:R-:W2:Y:S04]  /*2200*/  LDG.E.CONSTANT R2, desc[UR4][R8.64] ;  /* 0x0000000408027981 */ /* 0x000ea8000c1e9900 */
[----:B0-----:R-:W3:Y:S04]  /*2210*/  LDG.E.CONSTANT R17, desc[UR4][R8.64+0x8] ;  /* 0x0000080408117981 */ /* 0x001ee8000c1e9900 */
[----:B------:R0:W4:Y:S01]  /*2220*/  LDG.E.CONSTANT R10, desc[UR4][R8.64+0xc] ;  /* 0x00000c04080a7981 */ /* 0x000122000c1e9900 */
        /* <DEDUP_REMOVED lines=13> */
[----:B------:R-:W-:-:S05]  /*2300*/  @P3 SEL R19, R15, R17, P1 ;  /* 0x000000110f133207 */ /* 0x000fca0000800000 */
[----:B------:R-:W4:Y:S01]  /*2310*/  LDG.E.CONSTANT R5, desc[UR4][R18.64] ;  /* 0x0000000412057981 */ /* 0x000f22000c1e9900 */
        /* <DEDUP_REMOVED lines=12> */
[----:B------:R-:W-:Y:S06]  /*23e0*/  @P0 BRA `(.L_x_1634) ;  /* 0xfffffffc00840947 */ /* 0x000fec000383ffff */
.L_x_1641:
[----:B------:R-:W-:Y:S05]  /*23f0*/  BSYNC.RECONVERGENT B0 ;  /* 0x0000000000007941 */ /* 0x000fea0003800200 */
.L_x_1633:
[----:B-----5:R-:W-:Y:S01]  /*2400*/  FADD R2, R5, -R16 ;  /* 0x8000001005027221 */ /* 0x020fe20000000000 */
[----:B------:R-:W-:Y:S01]  /*2410*/  UMOV UR6, 0x437f0000 ;  /* 0x437f000000067882 */ /* 0x000fe20000000000 */
[----:B------:R-:W-:Y:S01]  /*2420*/  BSSY.RECONVERGENT B0, `(.L_x_1642) ;  /* 0x0000010000007945 */ /* 0x000fe20003800200 */
[----:B------:R-:W-:Y:S02]  /*2430*/  IMAD.U32 R8, RZ, RZ, UR6 ;  /* 0x00000006ff087e24 */ /* 0x000fe4000f8e00ff */
[----:B------:R-:W-:-:S04]  /*2440*/  FADD R7, R2, 9.9999999392252902908e-09 ;  /* 0x322bcc7702077421 */ /* 0x000fc80000000000 */
[----:B--2---:R-:W2:Y:S08]  /*2450*/  MUFU.RCP R4, R7 ;  /* 0x0000000700047308 */ /* 0x004eb00000001000 */
[----:B------:R-:W3:Y:S01]  /*2460*/  FCHK P0, R8, R7 ;  /* 0x0000000708007302 */ /* 0x000ee20000000000 */
[----:B--2---:R-:W-:-:S04]  /*2470*/  FFMA R5, -R7, R4, 1 ;  /* 0x3f80000007057423 */ /* 0x004fc80000000104 */
[----:B------:R-:W-:-:S04]  /*2480*/  FFMA R4, R4, R5, R4 ;  /* 0x0000000504047223 */ /* 0x000fc80000000004 */
[----:B------:R-:W-:-:S04]  /*2490*/  FFMA R5, R4, 255, RZ ;  /* 0x437f000004057823 */ /* 0x000fc800000000ff */
[----:B------:R-:W-:-:S04]  /*24a0*/  FFMA R6, -R7, R5, 255 ;  /* 0x437f000007067423 */ /* 0x000fc80000000105 */
[----:B------:R-:W-:Y:S01]  /*24b0*/  FFMA R4, R4, R6, R5 ;  /* 0x0000000604047223 */ /* 0x000fe20000000005 */
[----:B---3--:R-:W-:Y:S06]  /*24c0*/  @!P0 BRA `(.L_x_1643) ;  /* 0x0000000000148947 */ /* 0x008fec0003800000 */
[----:B------:R-:W-:Y:S01]  /*24d0*/  IMAD.MOV.U32 R5, RZ, RZ, R7 ;  /* 0x000000ffff057224 */ /* 0x000fe200078e0007 */
[----:B------:R-:W-:Y:S01]  /*24e0*/  MOV R6, 0x2510 ;  /* 0x0000251000067802 */ /* 0x000fe20000000f00 */
[----:B------:R-:W-:-:S07]  /*24f0*/  IMAD.MOV.U32 R4, RZ, RZ, 0x437f0000 ;  /* 0x437f0000ff047424 */ /* 0x000fce00078e00ff */
[----:B01----:R-:W-:Y:S05]  /*2500*/  CALL.REL.NOINC `($__internal_4_$__cuda_sm3x_div_rn_noftz_f32_slowpath) ;  /* 0x0000000000847944 */ /* 0x003fea0003c00000 */
[----:B------:R-:W-:-:S07]  /*2510*/  IMAD.MOV.U32 R4, RZ, RZ, R8 ;  /* 0x000000ffff047224 */ /* 0x000fce00078e0008 */
.L_x_1643:
[----:B------:R-:W-:Y:S05]  /*2520*/  BSYNC.RECONVERGENT B0 ;  /* 0x0000000000007941 */ /* 0x000fea0003800200 */
.L_x_1642:
[----:B-1----:R-:W-:-:S06]  /*2530*/  IMAD.WIDE.U32 R12, R0, 0x4, R12 ;  /* 0x00000004000c7825 */ /* 0x002fcc00078e000c */
[----:B------:R-:W2:Y:S01]  /*2540*/  LDG.E.CONSTANT R13, desc[UR4][R12.64] ;  /* 0x000000040c0d7981 */ /* 0x000ea2000c1e9900 */
[----:B------:R-:W-:Y:S01]  /*2550*/  IMAD.MOV.U32 R6, RZ, RZ, 0x3b808081 ;  /* 0x3b808081ff067424 */ /* 0x000fe200078e00ff */
[----:B------:R-:W1:Y:S01]  /*2560*/  FCHK P0, R2, 255 ;  /* 0x437f000002007902 */ /* 0x000e620000000000 */
[----:B------:R-:W-:Y:S01]  /*2570*/  BSSY.RECONVERGENT B0, `(.L_x_1644) ;  /* 0x0000012000007945 */ /* 0x000fe20003800200 */
[----:B--2---:R-:W-:-:S04]  /*2580*/  FADD R5, R13, -R16 ;  /* 0x800000100d057221 */ /* 0x004fc80000000000 */
[----:B------:R-:W-:-:S06]  /*2590*/  FMUL R4, R5, R4 ;  /* 0x0000000405047220 */ /* 0x000fcc0000400000 */
[----:B------:R-:W2:Y:S02]  /*25a0*/  F2I.S64 R4, R4 ;  /* 0x0000000400047311 */ /* 0x000ea40000201900 */
[----:B--2---:R-:W-:Y:S01]  /*25b0*/  IMAD.MOV.U32 R5, RZ, RZ, 0x437f0000 ;  /* 0x437f0000ff057424 */ /* 0x004fe200078e00ff */
[----:B------:R-:W-:-:S03]  /*25c0*/  LOP3.LUT R7, R4, 0xff, RZ, 0xc0, !PT ;  /* 0x000000ff04077812 */ /* 0x000fc600078ec0ff */
[----:B------:R-:W-:-:S03]  /*25d0*/  FFMA R5, -R5, R6, 1 ;  /* 0x3f80000005057423 */ /* 0x000fc60000000106 */
[----:B------:R-:W2:Y:S01]  /*25e0*/  I2F.U16 R7, R7 ;  /* 0x0000000700077306 */ /* 0x000ea20000101000 */
[----:B------:R-:W-:-:S04]  /*25f0*/  FFMA R5, R5, R6, 0.0039215688593685626984 ;  /* 0x3b80808105057423 */ /* 0x000fc80000000006 */
[----:B------:R-:W-:-:S04]  /*2600*/  FFMA R6, R2, R5, RZ ;  /* 0x0000000502067223 */ /* 0x000fc800000000ff */
[----:B------:R-:W-:-:S04]  /*2610*/  FFMA R8, R6, -255, R2 ;  /* 0xc37f000006087823 */ /* 0x000fc80000000002 */
[----:B------:R-:W-:Y:S01]  /*2620*/  FFMA R5, R5, R8, R6 ;  /* 0x0000000805057223 */ /* 0x000fe20000000006 */
[----:B-1----:R-:W-:Y:S06]  /*2630*/  @!P0 BRA `(.L_x_1645) ;  /* 0x0000000000148947 */ /* 0x002fec0003800000 */
[----:B------:R-:W-:Y:S01]  /*2640*/  IMAD.MOV.U32 R4, RZ, RZ, R2 ;  /* 0x000000ffff047224 */ /* 0x000fe200078e0002 */
[----:B------:R-:W-:Y:S01]  /*2650*/  MOV R6, 0x2680 ;  /* 0x0000268000067802 */ /* 0x000fe20000000f00 */
[----:B------:R-:W-:-:S07]  /*2660*/  IMAD.MOV.U32 R5, RZ, RZ, 0x437f0000 ;  /* 0x437f0000ff057424 */ /* 0x000fce00078e00ff */
[----:B0-2---:R-:W-:Y:S05]  /*2670*/  CALL.REL.NOINC `($__internal_4_$__cuda_sm3x_div_rn_noftz_f32_slowpath) ;  /* 0x0000000000287944 */ /* 0x005fea0003c00000 */
[----:B------:R-:W-:-:S07]  /*2680*/  IMAD.MOV.U32 R5, RZ, RZ, R8 ;  /* 0x000000ffff057224 */ /* 0x000fce00078e0008 */
.L_x_1645:
[----:B------:R-:W-:Y:S05]  /*2690*/  BSYNC.RECONVERGENT B0 ;  /* 0x0000000000007941 */ /* 0x000fea0003800200 */
.L_x_1644:
[----:B------:R-:W1:Y:S01]  /*26a0*/  LDCU.64 UR6, c[0x0][0x390] ;  /* 0x00007200ff0677ac */ /* 0x000e620008000a00 */
[----:B------:R-:W-:Y:S01]  /*26b0*/  IADD3 R0, P0, PT, R0, R3, RZ ;  /* 0x0000000300007210 */ /* 0x000fe20007f1e0ff */
[----:B--2---:R-:W-:-:S03]  /*26c0*/  FFMA R5, R7, R5, R16 ;  /* 0x0000000507057223 */ /* 0x004fc60000000010 */
[----:B------:R-:W-:Y:S02]  /*26d0*/  LEA.HI.X.SX32 R3, R3, RZ, 0x1, P0 ;  /* 0x000000ff03037211 */ /* 0x000fe400000f0eff */
[----:B-1----:R-:W-:-:S04]  /*26e0*/  LEA R2, P0, R0, UR6, 0x2 ;  /* 0x0000000600027c11 */ /* 0x002fc8000f8010ff */
[----:B------:R-:W-:-:S05]  /*26f0*/  LEA.HI.X R3, R0, UR7, R3, 0x2, P0 ;  /* 0x0000000700037c11 */ /* 0x000fca00080f1403 */
[----:B------:R-:W-:Y:S01]  /*2700*/  STG.E desc[UR4][R2.64], R5 ;  /* 0x0000000502007986 */ /* 0x000fe2000c101904 */
[----:B------:R-:W-:Y:S05]  /*2710*/  EXIT ;  /* 0x000000000000794d */ /* 0x000fea0003800000 */
        .weak           $__internal_4_$__cuda_sm3x_div_rn_noftz_f32_slowpath
        .type           $__internal_4_$__cuda_sm3x_div_rn_noftz_f32_slowpath,@function
        .size           $__internal_4_$__cuda_sm3x_div_rn_noftz_f32_slowpath,(.L_x_1793 - $__internal_4_$__cuda_sm3x_div_rn_noftz_f32_slowpath)
$__internal_4_$__cuda_sm3x_div_rn_noftz_f32_slowpath:
[----:B------:R-:W-:Y:S01]  /*2720*/  SHF.R.U32.HI R9, RZ, 0x17, R5 ;  /* 0x00000017ff097819 */ /* 0x000fe20000011605 */
[----:B------:R-:W-:Y:S01]  /*2730*/  BSSY.RECONVERGENT B1, `(.L_x_1646) ;  /* 0x0000062000017945 */ /* 0x000fe20003800200 */
[----:B------:R-:W-:Y:S02]  /*2740*/  SHF.R.U32.HI R8, RZ, 0x17, R4 ;  /* 0x00000017ff087819 */ /* 0x000fe40000011604 */
[----:B------:R-:W-:Y:S02]  /*2750*/  LOP3.LUT R9, R9, 0xff, RZ, 0xc0, !PT ;  /* 0x000000ff09097812 */ /* 0x000fe400078ec0ff */
[----:B------:R-:W-:-:S03]  /*2760*/  LOP3.LUT R14, R8, 0xff, RZ, 0xc0, !PT ;  /* 0x000000ff080e7812 */ /* 0x000fc600078ec0ff */
        /* <DEDUP_REMOVED lines=29> */
.L_x_1647:
[----:B------:R-:W-:Y:S01]  /*2940*/  LEA R10, R9, 0xc0800000, 0x17 ;  /* 0xc0800000090a7811 */ /* 0x000fe200078eb8ff */
[----:B------:R-:W-:Y:S04]  /*2950*/  BSSY.RECONVERGENT B2, `(.L_x_1652) ;  /* 0x0000036000027945 */ /* 0x000fe80003800200 */
[----:B------:R-:W-:Y:S02]  /*2960*/  IMAD.IADD R10, R5, 0x1, -R10 ;  /* 0x00000001050a7824 */ /* 0x000fe400078e0a0a */
[----:B------:R-:W-:Y:S02]  /*2970*/  VIADD R5, R14, 0xffffff81 ;  /* 0xffffff810e057836 */ /* 0x000fe40000000000 */
[----:B------:R-:W0:Y:S01]  /*2980*/  MUFU.RCP R11, R10 ;  /* 0x0000000a000b7308 */ /* 0x000e220000001000 */
[----:B------:R-:W-:Y:S01]  /*2990*/  FADD.FTZ R15, -R10, -RZ ;  /* 0x800000ff0a0f7221 */ /* 0x000fe20000010100 */
[C---:B------:R-:W-:Y:S01]  /*29a0*/  IMAD R4, R5.reuse, -0x800000, R4 ;  /* 0xff80000005047824 */ /* 0x040fe200078e0204 */
[----:B------:R-:W-:-:S05]  /*29b0*/  IADD3 R9, PT, PT, R5, 0x7f, -R9 ;  /* 0x0000007f05097810 */ /* 0x000fca0007ffe809 */
[----:B------:R-:W-:Y:S02]  /*29c0*/  IMAD.IADD R9, R9, 0x1, R8 ;  /* 0x0000000109097824 */ /* 0x000fe400078e0208 */
        /* <DEDUP_REMOVED lines=20> */
[CCC-:B------:R-:W-:Y:S01]  /*2b10*/  FFMA.RZ R5, R18.reuse, R14.reuse, R11.reuse ;  /* 0x0000000e12057223 */ /* 0x1c0fe2000000c00b */
[C---:B------:R-:W-:Y:S02]  /*2b20*/  VIADD R10, R15.reuse, 0x20 ;  /* 0x000000200f0a7836 */ /* 0x040fe40000000000 */
[CCC-:B------:R-:W-:Y:S01]  /*2b30*/  FFMA.RM R8, R18.reuse, R14.reuse, R11.reuse ;  /* 0x0000000e12087223 */ /* 0x1c0fe2000000400b */
[----:B------:R-:W-:Y:S02]  /*2b40*/  ISETP.NE.AND P2, PT, R15, RZ, PT ;  /* 0x000000ff0f00720c */ /* 0x000fe40003f45270 */
[----:B------:R-:W-:Y:S01]  /*2b50*/  LOP3.LUT R9, R5, 0x7fffff, RZ, 0xc0, !PT ;  /* 0x007fffff05097812 */ /* 0x000fe200078ec0ff */
[----:B------:R-:W-:Y:S01]  /*2b60*/  FFMA.RP R5, R18, R14, R11 ;  /* 0x0000000e12057223 */ /* 0x000fe2000000800b */
[----:B------:R-:W-:Y:S01]  /*2b70*/  IMAD.MOV R11, RZ, RZ, -R15 ;  /* 0x000000ffff0b7224 */ /* 0x000fe200078e0a0f */
[----:B------:R-:W-:Y:S02]  /*2b80*/  ISETP.NE.AND P1, PT, R15, RZ, PT ;  /* 0x000000ff0f00720c */ /* 0x000fe40003f25270 */
[----:B------:R-:W-:-:S02]  /*2b90*/  LOP3.LUT R9, R9, 0x800000, RZ, 0xfc, !PT ;  /* 0x0080000009097812 */ /* 0x000fc400078efcff */
        /* <DEDUP_REMOVED lines=13> */
.L_x_1654:
[----:B------:R-:W-:-:S04]  /*2c70*/  LOP3.LUT R4, R4, 0x80000000, RZ, 0xc0, !PT ;  /* 0x8000000004047812 */ /* 0x000fc800078ec0ff */
[----:B------:R-:W-:Y:S01]  /*2c80*/  LOP3.LUT R4, R4, 0x7f800000, RZ, 0xfc, !PT ;  /* 0x7f80000004047812 */ /* 0x000fe200078efcff */
[----:B------:R-:W-:Y:S06]  /*2c90*/  BRA `(.L_x_1655) ;  /* 0x0000000000047947 */ /* 0x000fec0003800000 */
.L_x_1653:
[----:B------:R-:W-:-:S07]  /*2ca0*/  IMAD R4, R9, 0x800000, R4 ;  /* 0x0080000009047824 */ /* 0x000fce00078e0204 */
.L_x_1655:
[----:B------:R-:W-:Y:S05]  /*2cb0*/  BSYNC.RECONVERGENT B2 ;  /* 0x0000000000027941 */ /* 0x000fea0003800200 */
.L_x_1652:
[----:B------:R-:W-:Y:S05]  /*2cc0*/  BRA `(.L_x_1656) ;  /* 0x0000000000207947 */ /* 0x000fea0003800000 */
.L_x_1651:
[----:B------:R-:W-:-:S04]  /*2cd0*/  LOP3.LUT R4, R5, 0x80000000, R4, 0x48, !PT ;  /* 0x8000000005047812 */ /* 0x000fc800078e4804 */
[----:B------:R-:W-:Y:S01]  /*2ce0*/  LOP3.LUT R4, R4, 0x7f800000, RZ, 0xfc, !PT ;  /* 0x7f80000004047812 */ /* 0x000fe200078efcff */
[----:B------:R-:W-:Y:S06]  /*2cf0*/  BRA `(.L_x_1656) ;  /* 0x0000000000147947 */ /* 0x000fec0003800000 */
.L_x_1650:
[----:B------:R-:W-:Y:S01]  /*2d00*/  LOP3.LUT R4, R5, 0x80000000, R4, 0x48, !PT ;  /* 0x8000000005047812 */ /* 0x000fe200078e4804 */
[----:B------:R-:W-:Y:S06]  /*2d10*/  BRA `(.L_x_1656) ;  /* 0x00000000000c7947 */ /* 0x000fec0003800000 */
.L_x_1649:
[----:B------:R-:W0:Y:S01]  /*2d20*/  MUFU.RSQ R4, -QNAN ;  /* 0xffc0000000047908 */ /* 0x000e220000001400 */
[----:B------:R-:W-:Y:S05]  /*2d30*/  BRA `(.L_x_1656) ;  /* 0x0000000000047947 */ /* 0x000fea0003800000 */
.L_x_1648:
[----:B------:R-:W-:-:S07]  /*2d40*/  FADD.FTZ R4, R4, R5 ;  /* 0x0000000504047221 */ /* 0x000fce0000010000 */
.L_x_1656:
[----:B------:R-:W-:Y:S05]  /*2d50*/  BSYNC.RECONVERGENT B1 ;  /* 0x0000000000017941 */ /* 0x000fea0003800200 */
.L_x_1646:
[----:B0-----:R-:W-:Y:S02]  /*2d60*/  IMAD.MOV.U32 R8, RZ, RZ, R4 ;  /* 0x000000ffff087224 */ /* 0x001fe400078e0004 */
[----:B------:R-:W-:Y:S02]  /*2d70*/  IMAD.MOV.U32 R4, RZ, RZ, R6 ;  /* 0x000000ffff047224 */ /* 0x000fe400078e0006 */
[----:B------:R-:W-:-:S04]  /*2d80*/  IMAD.MOV.U32 R5, RZ, RZ, 0x0 ;  /* 0x00000000ff057424 */ /* 0x000fc800078e00ff */
[----:B------:R-:W-:Y:S05]  /*2d90*/  RET.REL.NODEC R4 `(_Z31_fake_8bit_quantize_cuda_kernelPKfiiPf) ;  /* 0xffffffd004987950 */ /* 0x000fea0003c3ffff */
.L_x_1657:
        /* <DEDUP_REMOVED lines=14> */
.L_x_1793:


//--------------------- .text._Z38_fused8bitrowwise_to_float_cuda_kernelPKhiiPf --------------------------
	.section	.text._Z38_fused8bitrowwise_to_float_cuda_kernelPKhiiPf,"ax",@progbits
	.align	128
        .global         _Z38_fused8bitrowwise_to_float_cuda_kernelPKhiiPf
        .type           _Z38_fused8bitrowwise_to_float_cuda_kernelPKhiiPf,@function
        .size           _Z38_fused8bitrowwise_to_float_cuda_kernelPKhiiPf,(.L_x_1817 - _Z38_fused8bitrowwise_to_float_cuda_kernelPKhiiPf)
        .other          _Z38_fused8bitrowwise_to_float_cuda_kernelPKhiiPf,@"STO_CUDA_ENTRY STV_DEFAULT"
_Z38_fused8bitrowwise_to_float_cuda_kernelPKhiiPf:
.text._Z38_fused8bitrowwise_to_float_cuda_kernelPKhiiPf:
        /* <DEDUP_REMOVED lines=14> */
[----:B------:R-:W0:Y:S01]  /*00e0*/  LDC R17, c[0x0][0x38c] ;  /* 0x0000e300ff117b82 */ /* 0x000e220000000800 */
[----:B------:R-:W1:Y:S01]  /*00f0*/  LDCU UR5, c[0x0][0x38c] ;  /* 0x00007180ff0577ac */ /* 0x000e620008000800 */
[----:B------:R-:W-:Y:S01]  /*0100*/  BSSY.RECONVERGENT B0, `(.L_x_1658) ;  /* 0x0000042000007945 */ /* 0x000fe20003800200 */
[----:B------:R-:W2:Y:S01]  /*0110*/  I2F.U32.RP R9, R2 ;  /* 0x0000000200097306 */ /* 0x000ea20000209000 */
[C---:B------:R-:W-:Y:S01]  /*0120*/  IMAD.IADD R3, R2.reuse, 0x1, R6 ;  /* 0x0000000102037824 */ /* 0x040fe200078e0206 */
[----:B------:R-:W-:Y:S01]  /*0130*/  ISETP.NE.U32.AND P2, PT, R2, RZ, PT ;  /* 0x000000ff0200720c */ /* 0x000fe20003f45070 */
[----:B------:R-:W-:Y:S01]  /*0140*/  IMAD.MOV R13, RZ, RZ, -R2 ;  /* 0x000000ffff0d7224 */ /* 0x000fe200078e0a02 */
[----:B------:R-:W3:Y:S02]  /*0150*/  LDCU.64 UR8, c[0x0][0x380] ;  /* 0x00007000ff0877ac */ /* 0x000ee40008000a00 */
[----:B------:R-:W-:-:S02]  /*0160*/  ISETP.GE.U32.AND P0, PT, R3, UR6, PT ;  /* 0x0000000603007c0c */ /* 0x000fc4000bf06070 */
[----:B------:R-:W-:Y:S01]  /*0170*/  VIMNMX.U32 R12, PT, PT, R3, UR6, !PT ;  /* 0x00000006030c7c48 */ /* 0x000fe2000ffe0000 */
[----:B------:R-:W4:Y:S01]  /*0180*/  LDCU.64 UR6, c[0x0][0x358] ;  /* 0x00006b00ff0677ac */ /* 0x000f220008000a00 */
[----:B------:R-:W-:Y:S01]  /*0190*/  SEL R5, RZ, 0x1, P0 ;  /* 0x00000001ff057807 */ /* 0x000fe20000000000 */
[----:B------:R-:W0:Y:S03]  /*01a0*/  LDCU.64 UR10, c[0x0][0x390] ;  /* 0x00007200ff0a77ac */ /* 0x000e260008000a00 */
[----:B------:R-:W-:Y:S01]  /*01b0*/  IADD3 R3, PT, PT, R12, -R3, -R5 ;  /* 0x800000030c037210 */ /* 0x000fe20007ffe805 */
[----:B--2---:R-:W2:Y:S02]  /*01c0*/  MUFU.RCP R9, R9 ;  /* 0x0000000900097308 */ /* 0x004ea40000001000 */
[----:B--2---:R-:W-:-:S06]  /*01d0*/  VIADD R10, R9, 0xffffffe ;  /* 0x0ffffffe090a7836 */ /* 0x004fcc0000000000 */
[----:B------:R2:W5:Y:S02]  /*01e0*/  F2I.FTZ.U32.TRUNC.NTZ R11, R10 ;  /* 0x0000000a000b7305 */ /* 0x000564000021f000 */
[----:B--2---:R-:W-:Y:S02]  /*01f0*/  IMAD.MOV.U32 R10, RZ, RZ, RZ ;  /* 0x000000ffff0a7224 */ /* 0x004fe400078e00ff */
[----:B-----5:R-:W-:-:S04]  /*0200*/  IMAD R13, R13, R11, RZ ;  /* 0x0000000b0d0d7224 */ /* 0x020fc800078e02ff */
[----:B------:R-:W-:-:S06]  /*0210*/  IMAD.HI.U32 R14, R11, R13, R10 ;  /* 0x0000000d0b0e7227 */ /* 0x000fcc00078e000a */
[----:B------:R-:W-:-:S04]  /*0220*/  IMAD.HI.U32 R10, R14, R3, RZ ;  /* 0x000000030e0a7227 */ /* 0x000fc800078e00ff */
[----:B------:R-:W-:-:S04]  /*0230*/  IMAD.MOV R9, RZ, RZ, -R10 ;  /* 0x000000ffff097224 */ /* 0x000fc800078e0a0a */
[----:B------:R-:W-:-:S05]  /*0240*/  IMAD R3, R2, R9, R3 ;  /* 0x0000000902037224 */ /* 0x000fca00078e0203 */
[----:B------:R-:W-:-:S13]  /*0250*/  ISETP.GE.U32.AND P0, PT, R3, R2, PT ;  /* 0x000000020300720c */ /* 0x000fda0003f06070 */
[----:B------:R-:W-:Y:S02]  /*0260*/  @P0 IMAD.IADD R3, R3, 0x1, -R2 ;  /* 0x0000000103030824 */ /* 0x000fe400078e0a02 */
[----:B------:R-:W-:-:S03]  /*0270*/  @P0 VIADD R10, R10, 0x1 ;  /* 0x000000010a0a0836 */ /* 0x000fc60000000000 */
[----:B------:R-:W-:-:S13]  /*0280*/  ISETP.GE.U32.AND P1, PT, R3, R2, PT ;  /* 0x000000020300720c */ /* 0x000fda0003f26070 */
[----:B------:R-:W-:Y:S01]  /*0290*/  @P1 VIADD R10, R10, 0x1 ;  /* 0x000000010a0a1836 */ /* 0x000fe20000000000 */
[----:B------:R-:W-:-:S05]  /*02a0*/  @!P2 LOP3.LUT R10, RZ, R2, RZ, 0x33, !PT ;  /* 0x00000002ff0aa212 */ /* 0x000fca00078e33ff */
[----:B------:R-:W-:Y:S02]  /*02b0*/  IMAD.IADD R10, R5, 0x1, R10 ;  /* 0x00000001050a7824 */ /* 0x000fe400078e020a */
[----:B0-----:R-:W-:-:S03]  /*02c0*/  VIADD R5, R17, 0xfffffff8 ;  /* 0xfffffff811057836 */ /* 0x001fc60000000000 */
[----:B------:R-:W-:-:S04]  /*02d0*/  LOP3.LUT R3, R10, 0x3, RZ, 0xc0, !PT ;  /* 0x000000030a037812 */ /* 0x000fc800078ec0ff */
[----:B------:R-:W-:Y:S02]  /*02e0*/  ISETP.NE.AND P0, PT, R3, 0x3, PT ;  /* 0x000000030300780c */ /* 0x000fe40003f05270 */
[----:B------:R-:W-:-:S11]  /*02f0*/  SHF.R.S32.HI R3, RZ, 0x1f, R0 ;  /* 0x0000001fff037819 */ /* 0x000fd60000011400 */
[----:B-1-34-:R-:W-:Y:S05]  /*0300*/  @!P0 BRA `(.L_x_1659) ;  /* 0x0000000000848947 */ /* 0x01afea0003800000 */
[----:B------:R-:W-:Y:S01]  /*0310*/  VIADD R9, R10, 0x1 ;  /* 0x000000010a097836 */ /* 0x000fe20000000000 */
[----:B------:R-:W-:Y:S01]  /*0320*/  ISETP.GE.AND P0, PT, R0, R5, PT ;  /* 0x000000050000720c */ /* 0x000fe20003f06270 */
[C---:B------:R-:W-:Y:S02]  /*0330*/  IMAD R17, R6.reuse, R17, RZ ;  /* 0x0000001106117224 */ /* 0x040fe400078e02ff */
[-C--:B------:R-:W-:Y:S01]  /*0340*/  IMAD R16, R6, R5.reuse, RZ ;  /* 0x0000000506107224 */ /* 0x080fe200078e02ff */
[----:B------:R-:W-:Y:S01]  /*0350*/  LOP3.LUT R9, R9, 0x3, RZ, 0xc0, !PT ;  /* 0x0000000309097812 */ /* 0x000fe200078ec0ff */
[----:B------:R-:W-:-:S04]  /*0360*/  IMAD R11, R2, R5, RZ ;  /* 0x00000005020b7224 */ /* 0x000fc800078e02ff */
[----:B------:R-:W-:-:S04]  /*0370*/  IMAD R8, R9, R8, UR4 ;  /* 0x0000000409087e24 */ /* 0x000fc8000f8e0208 */
[----:B------:R-:W-:Y:S02]  /*0380*/  IMAD R6, R8, R7, R4 ;  /* 0x0000000708067224 */ /* 0x000fe400078e0204 */
[----:B------:R-:W-:-:S07]  /*0390*/  IMAD.MOV R4, RZ, RZ, -R9 ;  /* 0x000000ffff047224 */ /* 0x000fce00078e0a09 */
.L_x_1662:
[----:B------:R-:W-:Y:S01]  /*03a0*/  VIADD R4, R4, 0x1 ;  /* 0x0000000104047836 */ /* 0x000fe20000000000 */
[----:B------:R-:W-:Y:S04]  /*03b0*/  BSSY.RECONVERGENT B1, `(.L_x_1660) ;  /* 0x0000013000017945 */ /* 0x000fe80003800200 */
[----:B------:R-:W-:Y:S01]  /*03c0*/  ISETP.NE.AND P1, PT, R4, RZ, PT ;  /* 0x000000ff0400720c */ /* 0x000fe20003f25270 */
[----:B0-----:R-:W-:-:S12]  /*03d0*/  @P0 BRA `(.L_x_1661) ;  /* 0x0000000000400947 */ /* 0x001fd80003800000 */
[----:B------:R-:W-:-:S04]  /*03e0*/  IADD3 R12, P3, PT, R17, UR8, RZ ;  /* 0x00000008110c7c10 */ /* 0x000fc8000ff7e0ff */
[-C--:B------:R-:W-:Y:S02]  /*03f0*/  IADD3 R14, P2, PT, R0, R12.reuse, RZ ;  /* 0x0000000c000e7210 */ /* 0x080fe40007f5e0ff */
[----:B------:R-:W-:Y:S02]  /*0400*/  LEA.HI.X.SX32 R8, R17, UR9, 0x1, P3 ;  /* 0x0000000911087c11 */ /* 0x000fe400098f0eff */
[----:B------:R-:W-:-:S03]  /*0410*/  IADD3 R12, P3, PT, R5, R12, RZ ;  /* 0x0000000c050c7210 */ /* 0x000fc60007f7e0ff */
[----:B------:R-:W-:Y:S01]  /*0420*/  IMAD.X R15, R3, 0x1, R8, P2 ;  /* 0x00000001030f7824 */ /* 0x000fe200010e0608 */
[----:B------:R-:W-:-:S04]  /*0430*/  LEA.HI.X.SX32 R13, R5, R8, 0x1, P3 ;  /* 0x00000008050d7211 */ /* 0x000fc800018f0eff */
[----:B------:R-:W2:Y:S04]  /*0440*/  LDG.E.U8.CONSTANT R14, desc[UR6][R14.64] ;  /* 0x000000060e0e7981 */ /* 0x000ea8000c1e9100 */
[----:B------:R-:W3:Y:S04]  /*0450*/  LDG.E.CONSTANT R18, desc[UR6][R12.64] ;  /* 0x000000060c127981 */ /* 0x000ee8000c1e9900 */
[----:B------:R-:W3:Y:S01]  /*0460*/  LDG.E.CONSTANT R20, desc[UR6][R12.64+0x4] ;  /* 0x000004060c147981 */ /* 0x000ee2000c1e9900 */
[----:B------:R-:W-:-:S04]  /*0470*/  IADD3 R9, P2, PT, R0, R16, RZ ;  /* 0x0000001000097210 */ /* 0x000fc80007f5e0ff */
[----:B------:R-:W-:Y:S02]  /*0480*/  LEA.HI.X.SX32 R22, R16, R3, 0x1, P2 ;  /* 0x0000000310167211 */ /* 0x000fe400010f0eff */
[----:B------:R-:W-:-:S04]  /*0490*/  LEA R8, P2, R9, UR10, 0x2 ;  /* 0x0000000a09087c11 */ /* 0x000fc8000f8410ff */
[----:B------:R-:W-:Y:S02]  /*04a0*/  LEA.HI.X R9, R9, UR11, R22, 0x2, P2 ;  /* 0x0000000b09097c11 */ /* 0x000fe400090f1416 */
[----:B--2---:R-:W-:-:S05]  /*04b0*/  I2FP.F32.U32 R7, R14 ;  /* 0x0000000e00077245 */ /* 0x004fca0000201000 */
[----:B---3--:R-:W-:-:S05]  /*04c0*/  FFMA R7, R7, R18, R20 ;  /* 0x0000001207077223 */ /* 0x008fca0000000014 */
[----:B------:R0:W-:Y:S02]  /*04d0*/  STG.E desc[UR6][R8.64], R7 ;  /* 0x0000000708007986 */ /* 0x0001e4000c101906 */
.L_x_1661:
[----:B------:R-:W-:Y:S05]  /*04e0*/  BSYNC.RECONVERGENT B1 ;  /* 0x0000000000017941 */ /* 0x000fea0003800200 */
.L_x_1660:
[----:B------:R-:W-:Y:S02]  /*04f0*/  IMAD.IADD R16, R11, 0x1, R16 ;  /* 0x000000010b107824 */ /* 0x000fe400078e0210 */
[----:B------:R-:W-:Y:S01]  /*0500*/  IMAD R17, R2, UR5, R17 ;  /* 0x0000000502117c24 */ /* 0x000fe2000f8e0211 */
[----:B------:R-:W-:Y:S06]  /*0510*/  @P1 BRA `(.L_x_1662) ;  /* 0xfffffffc00a01947 */ /* 0x000fec000383ffff */
.L_x_1659:
[----:B------:R-:W-:Y:S05]  /*0520*/  BSYNC.RECONVERGENT B0 ;  /* 0x0000000000007941 */ /* 0x000fea0003800200 */
.L_x_1658:
[----:B------:R-:W-:-:S13]  /*0530*/  ISETP.GE.U32.AND P0, PT, R10, 0x3, PT ;  /* 0x000000030a00780c */ /* 0x000fda0003f06070 */
[----:B------:R-:W-:Y:S05]  /*0540*/  @!P0 EXIT ;  /* 0x000000000000894d */ /* 0x000fea0003800000 */
[----:B------:R-:W-:Y:S01]  /*0550*/  ISETP.GE.AND P0, PT, R0, R5, PT ;  /* 0x000000050000720c */ /* 0x000fe20003f06270 */
[----:B------:R-:W1:Y:S01]  /*0560*/  LDCU UR10, c[0x0][0x38c] ;  /* 0x00007180ff0a77ac */ /* 0x000e620008000800 */
[----:B------:R-:W-:Y:S01]  /*0570*/  SHF.R.S32.HI R4, RZ, 0x1f, R5 ;  /* 0x0000001fff047819 */ /* 0x000fe20000011405 */
[----:B------:R-:W2:Y:S01]  /*0580*/  LDCU UR11, c[0x0][0x388] ;  /* 0x00007100ff0b77ac */ /* 0x000ea20008000800 */
[----:B------:R-:W3:Y:S01]  /*0590*/  LDCU.64 UR4, c[0x0][0x380] ;  /* 0x00007000ff0477ac */ /* 0x000ee20008000a00 */
[----:B------:R-:W4:Y:S08]  /*05a0*/  LDCU.64 UR8, c[0x0][0x390] ;  /* 0x00007200ff0877ac */ /* 0x000f300008000a00 */
.L_x_1671:
[----:B------:R-:W-:Y:S04]  /*05b0*/  BSSY.RECONVERGENT B0, `(.L_x_1663) ;  /* 0x0000014000007945 */ /* 0x000fe80003800200 */
[----:B012---:R-:W-:Y:S05]  /*05c0*/  @P0 BRA `(.L_x_1664) ;  /* 0x0000000000480947 */ /* 0x007fea0003800000 */
[----:B01----:R-:W-:-:S05]  /*05d0*/  IMAD R7, R6, UR10, RZ ;  /* 0x0000000a06077c24 */ /* 0x003fca000f8e02ff */
[----:B---3--:R-:W-:-:S04]  /*05e0*/  IADD3 R8, P0, PT, R7, UR4, RZ ;  /* 0x0000000407087c10 */ /* 0x008fc8000ff1e0ff */
[----:B------:R-:W-:Y:S02]  /*05f0*/  LEA.HI.X.SX32 R7, R7, UR5, 0x1, P0 ;  /* 0x0000000507077c11 */ /* 0x000fe400080f0eff */
[-C--:B------:R-:W-:Y:S02]  /*0600*/  IADD3 R10, P1, PT, R0, R8.reuse, RZ ;  /* 0x00000008000a7210 */ /* 0x080fe40007f3e0ff */
[----:B------:R-:W-:-:S03]  /*0610*/  IADD3 R8, P0, PT, R5, R8, RZ ;  /* 0x0000000805087210 */ /* 0x000fc60007f1e0ff */
[--C-:B------:R-:W-:Y:S02]  /*0620*/  IMAD.X R11, R3, 0x1, R7.reuse, P1 ;  /* 0x00000001030b7824 */ /* 0x100fe400008e0607 */
[----:B------:R-:W-:-:S03]  /*0630*/  IMAD.X R9, R4, 0x1, R7, P0 ;  /* 0x0000000104097824 */ /* 0x000fc600000e0607 */
[----:B------:R-:W3:Y:S04]  /*0640*/  LDG.E.U8.CONSTANT R10, desc[UR6][R10.64] ;  /* 0x000000060a0a7981 */ /* 0x000ee8000c1e9100 */
[----:B------:R-:W5:Y:S04]  /*0650*/  LDG.E.CONSTANT R14, desc[UR6][R8.64] ;  /* 0x00000006080e7981 */ /* 0x000f68000c1e9900 */
[----:B------:R-:W5:Y:S01]  /*0660*/  LDG.E.CONSTANT R16, desc[UR6][R8.64+0x4] ;  /* 0x0000040608107981 */ /* 0x000f62000c1e9900 */
[----:B------:R-:W-:-:S05]  /*0670*/  IMAD R7, R5, R6, RZ ;  /* 0x0000000605077224 */ /* 0x000fca00078e02ff */
[----:B------:R-:W-:-:S04]  /*0680*/  IADD3 R13, P0, PT, R0, R7, RZ ;  /* 0x00000007000d7210 */ /* 0x000fc80007f1e0ff */
[----:B------:R-:W-:Y:S02]  /*0690*/  LEA.HI.X.SX32 R18, R7, R3, 0x1, P0 ;  /* 0x0000000307127211 */ /* 0x000fe400000f0eff */
[----:B----4-:R-:W-:-:S04]  /*06a0*/  LEA R12, P0, R13, UR8, 0x2 ;  /* 0x000000080d0c7c11 */ /* 0x010fc8000f8010ff */
[----:B------:R-:W-:Y:S02]  /*06b0*/  LEA.HI.X R13, R13, UR9, R18, 0x2, P0 ;  /* 0x000000090d0d7c11 */ /* 0x000fe400080f1412 */
[----:B---3--:R-:W-:-:S05]  /*06c0*/  I2FP.F32.U32 R7, R10 ;  /* 0x0000000a00077245 */ /* 0x008fca0000201000 */
[----:B-----5:R-:W-:-:S05]  /*06d0*/  FFMA R7, R7, R14, R16 ;  /* 0x0000000e07077223 */ /* 0x020fca0000000010 */
[----:B------:R0:W-:Y:S02]  /*06e0*/  STG.E desc[UR6][R12.64], R7 ;  /* 0x000000070c007986 */ /* 0x0001e4000c101906 */
.L_x_1664:
[----:B-1234-:R-:W-:Y:S05]  /*06f0*/  BSYNC.RECONVERGENT B0 ;  /* 0x0000000000007941 */ /* 0x01efea0003800200 */
.L_x_1663:
[----:B------:R-:W-:Y:S01]  /*0700*/  ISETP.GE.AND P0, PT, R0, R5, PT ;  /* 0x000000050000720c */ /* 0x000fe20003f06270 */
[C---:B0-----:R-:W-:Y:S01]  /*0710*/  IMAD.IADD R12, R2.reuse, 0x1, R6 ;  /* 0x00000001020c7824 */ /* 0x041fe200078e0206 */
[----:B------:R-:W-:Y:S03]  /*0720*/  BSSY.RECONVERGENT B0, `(.L_x_1665) ;  /* 0x0000015000007945 */ /* 0x000fe60003800200 */
[----:B------:R-:W-:-:S08]  /*0730*/  IMAD.IADD R6, R2, 0x1, R12 ;  /* 0x0000000102067824 */ /* 0x000fd000078e020c */
[----:B------:R-:W-:Y:S05]  /*0740*/  @P0 BRA `(.L_x_1666) ;  /* 0x0000000000480947 */ /* 0x000fea0003800000 */
[----:B------:R-:W-:-:S05]  /*0750*/  IMAD R7, R12, UR10, RZ ;  /* 0x0000000a0c077c24 */ /* 0x000fca000f8e02ff */
[----:B------:R-:W-:-:S04]  /*0760*/  IADD3 R8, P1, PT, R7, UR4, RZ ;  /* 0x0000000407087c10 */ /* 0x000fc8000ff3e0ff */
[----:B------:R-:W-:Y:S02]  /*0770*/  LEA.HI.X.SX32 R7, R7, UR5, 0x1, P1 ;  /* 0x0000000507077c11 */ /* 0x000fe400088f0eff */
[-C--:B------:R-:W-:Y:S02]  /*0780*/  IADD3 R10, P2, PT, R0, R8.reuse, RZ ;  /* 0x00000008000a7210 */ /* 0x080fe40007f5e0ff */
[----:B------:R-:W-:-:S03]  /*0790*/  IADD3 R8, P1, PT, R5, R8, RZ ;  /* 0x0000000805087210 */ /* 0x000fc60007f3e0ff */
[--C-:B------:R-:W-:Y:S02]  /*07a0*/  IMAD.X R11, R3, 0x1, R7.reuse, P2 ;  /* 0x00000001030b7824 */ /* 0x100fe400010e0607 */
[----:B------:R-:W-:-:S03]  /*07b0*/  IMAD.X R9, R4, 0x1, R7, P1 ;  /* 0x0000000104097824 */ /* 0x000fc600008e0607 */
[----:B------:R-:W2:Y:S04]  /*07c0*/  LDG.E.U8.CONSTANT R10, desc[UR6][R10.64] ;  /* 0x000000060a0a7981 */ /* 0x000ea8000c1e9100 */
[----:B------:R-:W3:Y:S04]  /*07d0*/  LDG.E.CONSTANT R14, desc[UR6][R8.64] ;  /* 0x00000006080e7981 */ /* 0x000ee8000c1e9900 */
[----:B------:R-:W3:Y:S01]  /*07e0*/  LDG.E.CONSTANT R16, desc[UR6][R8.64+0x4] ;  /* 0x0000040608107981 */ /* 0x000ee2000c1e9900 */
[----:B------:R-:W-:-:S05]  /*07f0*/  IMAD R7, R5, R12, RZ ;  /* 0x0000000c05077224 */ /* 0x000fca00078e02ff */
[----:B------:R-:W-:-:S04]  /*0800*/  IADD3 R13, P1, PT, R0, R7, RZ ;  /* 0x00000007000d7210 */ /* 0x000fc80007f3e0ff */
[----:B------:R-:W-:Y:S02]  /*0810*/  LEA.HI.X.SX32 R18, R7, R3, 0x1, P1 ;  /* 0x0000000307127211 */ /* 0x000fe400008f0eff */
[----:B------:R-:W-:-:S04]  /*0820*/  LEA R12, P1, R13, UR8, 0x2 ;  /* 0x000000080d0c7c11 */ /* 0x000fc8000f8210ff */
[----:B------:R-:W-:Y:S02]  /*0830*/  LEA.HI.X R13, R13, UR9, R18, 0x2, P1 ;  /* 0x000000090d0d7c11 */ /* 0x000fe400088f1412 */
[----:B--2---:R-:W-:-:S05]  /*0840*/  I2FP.F32.U32 R7, R10 ;  /* 0x0000000a00077245 */ /* 0x004fca0000201000 */
[----:B---3--:R-:W-:-:S05]  /*0850*/  FFMA R7, R7, R14, R16 ;  /* 0x0000000e07077223 */ /* 0x008fca0000000010 */
[----:B------:R0:W-:Y:S02]  /*0860*/  STG.E desc[UR6][R12.64], R7 ;  /* 0x000000070c007986 */ /* 0x0001e4000c101906 */
.L_x_1666:
[----:B------:R-:W-:Y:S05]  /*0870*/  BSYNC.RECONVERGENT B0 ;  /* 0x0000000000007941 */ /* 0x000fea0003800200 */
.L_x_1665:
[----:B------:R-:W-:Y:S04]  /*0880*/  BSSY.RECONVERGENT B0, `(.L_x_1667) ;  /* 0x0000014000007945 */ /* 0x000fe80003800200 */
[----:B------:R-:W-:Y:S05]  /*0890*/  @P0 BRA `(.L_x_1668) ;  /* 0x0000000000480947 */ /* 0x000fea0003800000 */
[----:B0-----:R-:W-:-:S05]  /*08a0*/  IMAD R7, R6, UR10, RZ ;  /* 0x0000000a06077c24 */ /* 0x001fca000f8e02ff */
        /* <DEDUP_REMOVED lines=17> */
.L_x_1668:
[----:B------:R-:W-:Y:S05]  /*09c0*/  BSYNC.RECONVERGENT B0 ;  /* 0x0000000000007941 */ /* 0x000fea0003800200 */
.L_x_1667:
[----:B------:R-:W-:Y:S01]  /*09d0*/  BSSY.RECONVERGENT B0, `(.L_x_1669) ;  /* 0x0000015000007945 */ /* 0x000fe20003800200 */
[----:B------:R-:W-:-:S03]  /*09e0*/  IMAD.IADD R16, R2, 0x1, R6 ;  /* 0x0000000102107824 */ /* 0x000fc600078e0206 */
[----:B------:R-:W-:Y:S05]  /*09f0*/  @P0 BRA `(.L_x_1670) ;  /* 0x0000000000480947 */ /* 0x000fea0003800000 */
[----:B------:R-:W-:-:S05]  /*0a00*/  IMAD R6, R16, UR10, RZ ;  /* 0x0000000a10067c24 */ /* 0x000fca000f8e02ff */
[----:B01----:R-:W-:-:S04]  /*0a10*/  IADD3 R7, P1, PT, R6, UR4, RZ ;  /* 0x0000000406077c10 */ /* 0x003fc8000ff3e0ff */
        /* <DEDUP_REMOVED lines=16> */
.L_x_1670:
[----:B------:R-:W-:Y:S05]  /*0b20*/  BSYNC.RECONVERGENT B0 ;  /* 0x0000000000007941 */ /* 0x000fea0003800200 */
.L_x_1669:
[----:B------:R-:W-:-:S05]  /*0b30*/  IMAD.IADD R6, R2, 0x1, R16 ;  /* 0x0000000102067824 */ /* 0x000fca00078e0210 */
[----:B------:R-:W-:-:S13]  /*0b40*/  ISETP.GE.AND P1, PT, R6, UR11, PT ;  /* 0x0000000b06007c0c */ /* 0x000fda000bf26270 */
[----:B------:R-:W-:Y:S05]  /*0b50*/  @!P1 BRA `(.L_x_1671) ;  /* 0xfffffff800949947 */ /* 0x000fea000383ffff */
[----:B------:R-:W-:Y:S05]  /*0b60*/  EXIT ;  /* 0x000000000000794d */ /* 0x000fea0003800000 */
.L_x_1672:
        /* <DEDUP_REMOVED lines=9> */
.L_x_1817:


//--------------------- .text._Z38_float_to_fused8bitrowwise_cuda_kernelPKfiiPh --------------------------
	.section	.text._Z38_float_to_fused8bitrowwise_cuda_kernelPKfiiPh,"ax",@progbits
	.align	128
        .global         _Z38_float_to_fused8bitrowwise_cuda_kernelPKfiiPh
        .type           _Z38_float_to_fused8bitrowwise_cuda_kernelPKfiiPh,@function
        .size           _Z38_float_to_fused8bitrowwise_cuda_kernelPKfiiPh,(.L_x_1794 - _Z38_float_to_fused8bitrowwise_cuda_kernelPKfiiPh)
        .other          _Z38_float_to_fused8bitrowwise_cuda_kernelPKfiiPh,@"STO_CUDA_ENTRY STV_DEFAULT"
_Z38_float_to_fused8bitrowwise_cuda_kernelPKfiiPh:
.text._Z38_float_to_fused8bitrowwise_cuda_kernelPKfiiPh:
[----:B------:R-:W-:Y:S01]  /*0000*/  LDC R1, c[0x0][0x37c] ;  /* 0x0000df00ff017b82 */ /* 0x000fe20000000800 */
[----:B------:R-:W0:Y:S07]  /*0010*/  S2R R3, SR_TID.X ;  /* 0x0000000000037919 */ /* 0x000e2e0000002100 */
[----:B------:R-:W0:Y:S01]  /*0020*/  S2UR UR4, SR_CTAID.X ;  /* 0x00000000000479c3 */ /* 0x000e220000002500 */
[----:B------:R-:W1:Y:S07]  /*0030*/  LDCU UR5, c[0x0][0x388] ;  /* 0x00007100ff0577ac */ /* 0x000e6e0008000800 */
[----:B------:R-:W0:Y:S02]  /*0040*/  LDC R12, c[0x0][0x360] ;  /* 0x0000d800ff0c7b82 */ /* 0x000e240000000800 */
[----:B0-----:R-:W-:Y:S01]  /*0050*/  IMAD R12, R12, UR4, R3 ;  /* 0x000000040c0c7c24 */ /* 0x001fe2000f8e0203 */
[----:B-1----:R-:W-:-:S04]  /*0060*/  USHF.R.S32.HI UR4, URZ, 0x1f, UR5 ;  /* 0x0000001fff047899 */ /* 0x002fc80008011405 */
[----:B------:R-:W-:-:S04]  /*0070*/  ISETP.GE.U32.AND P0, PT, R12, UR5, PT ;  /* 0x000000050c007c0c */ /* 0x000fc8000bf06070 */
[----:B------:R-:W-:-:S13]  /*0080*/  ISETP.GE.AND.EX P0, PT, RZ, UR4, PT, P0 ;  /* 0x00000004ff007c0c */ /* 0x000fda000bf06300 */
[----:B------:R-:W-:Y:S05]  /*0090*/  @P0 EXIT ;  /* 0x000000000000094d */ /* 0x000fea0003800000 */
[----:B------:R-:W0:Y:S01]  /*00a0*/  LDC R5, c[0x0][0x38c] ;  /* 0x0000e300ff057b82 */ /* 0x000e220000000800 */
[----:B------:R-:W1:Y:S01]  /*00b0*/  LDCU.64 UR6, c[0x0][0x380] ;  /* 0x00007000ff0677ac */ /* 0x000e620008000a00 */
[----:B------:R-:W2:Y:S01]  /*00c0*/  LDCU.64 UR4, c[0x0][0x358] ;  /* 0x00006b00ff0477ac */ /* 0x000ea20008000a00 */
[C---:B0-----:R-:W-:Y:S01]  /*00d0*/  VIADD R0, R5.reuse, 0x3 ;  /* 0x0000000305007836 */ /* 0x041fe20000000000 */
[----:B------:R-:W-:Y:S02]  /*00e0*/  SHF.R.S32.HI R20, RZ, 0x1f, R5 ;  /* 0x0000001fff147819 */ /* 0x000fe40000011405 */
[----:B------:R-:W-:Y:S02]  /*00f0*/  ISETP.NE.AND P1, PT, R5, RZ, PT ;  /* 0x000000ff0500720c */ /* 0x000fe40003f25270 */
[----:B------:R-:W-:Y:S01]  /*0100*/  SHF.R.S32.HI R3, RZ, 0x1f, R0 ;  /* 0x0000001fff037819 */ /* 0x000fe20000011400 */
[----:B------:R-:W-:-:S03]  /*0110*/  IMAD R9, R20, R12, RZ ;  /* 0x0000000c14097224 */ /* 0x000fc600078e02ff */
[----:B------:R-:W-:Y:S01]  /*0120*/  LEA.HI R7, R3, R0, RZ, 0x2 ;  /* 0x0000000003077211 */ /* 0x000fe200078f10ff */
[----:B------:R-:W-:-:S03]  /*0130*/  IMAD.WIDE.U32 R2, R12, R5, RZ ;  /* 0x000000050c027225 */ /* 0x000fc600078e00ff */
[----:B------:R-:W-:Y:S01]  /*0140*/  LOP3.LUT R7, R7, 0xfffffffc, RZ, 0xc0, !PT ;  /* 0xfffffffc07077812 */ /* 0x000fe200078ec0ff */
[----:B------:R-:W-:Y:S02]  /*0150*/  IMAD.IADD R3, R3, 0x1, R9 ;  /* 0x0000000103037824 */ /* 0x000fe400078e0209 */
[C---:B------:R-:W-:Y:S02]  /*0160*/  IMAD.SHL.U32 R0, R2.reuse, 0x4, RZ ;  /* 0x0000000402007824 */ /* 0x040fe400078e00ff */
[----:B------:R-:W-:Y:S01]  /*0170*/  VIADD R13, R7, 0x8 ;  /* 0x00000008070d7836 */ /* 0x000fe20000000000 */
[----:B------:R-:W-:Y:S02]  /*0180*/  SHF.L.U64.HI R2, R2, 0x2, R3 ;  /* 0x0000000202027819 */ /* 0x000fe40000010203 */
[----:B-1----:R-:W-:Y:S02]  /*0190*/  IADD3 R10, P0, PT, R0, UR6, RZ ;  /* 0x00000006000a7c10 */ /* 0x002fe4000ff1e0ff */
[----:B------:R-:W-:-:S02]  /*01a0*/  SHF.R.S32.HI R3, RZ, 0x1f, R13 ;  /* 0x0000001fff037819 */ /* 0x000fc4000001140d */
[----:B------:R-:W-:Y:S01]  /*01b0*/  IADD3.X R11, PT, PT, R2, UR7, RZ, P0, !PT ;  /* 0x00000007020b7c10 */ /* 0x000fe200087fe4ff */
[----:B------:R-:W-:Y:S02]  /*01c0*/  IMAD.MOV.U32 R23, RZ, RZ, R10 ;  /* 0x000000ffff177224 */ /* 0x000fe400078e000a */
[-C--:B------:R-:W-:Y:S02]  /*01d0*/  IMAD R3, R3, R12.reuse, RZ ;  /* 0x0000000c03037224 */ /* 0x080fe400078e02ff */
[----:B------:R-:W-:-:S04]  /*01e0*/  IMAD.WIDE.U32 R12, R13, R12, RZ ;  /* 0x0000000c0d0c7225 */ /* 0x000fc800078e00ff */
[--C-:B------:R-:W-:Y:S02]  /*01f0*/  IMAD.MOV.U32 R4, RZ, RZ, R11.reuse ;  /* 0x000000ffff047224 */ /* 0x100fe400078e000b */
[----:B------:R-:W-:-:S04]  /*0200*/  IMAD.WIDE R14, R5, 0x4, R10 ;  /* 0x00000004050e7825 */ /* 0x000fc800078e020a */
[----:B------:R-:W-:Y:S01]  /*0210*/  IMAD.IADD R3, R13, 0x1, R3 ;  /* 0x000000010d037824 */ /* 0x000fe200078e0203 */
[----:B--2---:R-:W-:Y:S06]  /*0220*/  @!P1 BRA `(.L_x_1673) ;  /* 0x0000001000549947 */ /* 0x004fec0003800000 */
[C---:B------:R-:W-:Y:S01]  /*0230*/  LOP3.LUT P2, RZ, R5.reuse, 0x3, RZ, 0xc0, !PT ;  /* 0x0000000305ff7812 */ /* 0x040fe2000784c0ff */
[--C-:B------:R-:W-:Y:S01]  /*0240*/  IMAD.MOV.U32 R23, RZ, RZ, R10.reuse ;  /* 0x000000ffff177224 */ /* 0x100fe200078e000a */
[----:B------:R-:W-:Y:S01]  /*0250*/  IADD3 R6, P0, PT, R5, -0x1, RZ ;  /* 0xffffffff05067810 */ /* 0x000fe20007f1e0ff */
[----:B------:R-:W-:Y:S02]  /*0260*/  IMAD.MOV.U32 R21, RZ, RZ, R10 ;  /* 0x000000ffff157224 */ /* 0x000fe400078e000a */
[----:B------:R-:W-:Y:S01]  /*0270*/  IMAD.MOV.U32 R17, RZ, RZ, R11 ;  /* 0x000000ffff117224 */ /* 0x000fe200078e000b */
[----:B------:R-:W-:Y:S02]  /*0280*/  IADD3.X R4, PT, PT, R20, -0x1, RZ, P0, !PT ;  /* 0xffffffff14047810 */ /* 0x000fe400007fe4ff */
[----:B------:R-:W-:Y:S02]  /*0290*/  ISETP.GE.U32.AND P0, PT, R6, 0x3, PT ;  /* 0x000000030600780c */ /* 0x000fe40003f06070 */
[----:B------:R-:W-:-:S04]  /*02a0*/  LOP3.LUT R4, R4, 0x3fffffff, RZ, 0xc0, !PT ;  /* 0x3fffffff04047812 */ /* 0x000fc800078ec0ff */
[----:B------:R-:W-:Y:S01]  /*02b0*/  ISETP.GE.U32.AND.EX P0, PT, R4, RZ, PT, P0 ;  /* 0x000000ff0400720c */ /* 0x000fe20003f06100 */
[----:B------:R-:W-:Y:S01]  /*02c0*/  IMAD.MOV.U32 R4, RZ, RZ, R11 ;  /* 0x000000ffff047224 */ /* 0x000fe200078e000b */
[----:B------:R-:W-:Y:S11]  /*02d0*/  @!P2 BRA `(.L_x_1674) ;  /* 0x000000000054a947 */ /* 0x000ff60003800000 */
[----:B------:R0:W5:Y:S01]  /*02e0*/  LDG.E.CONSTANT R6, desc[UR4][R10.64] ;  /* 0x000000040a067981 */ /* 0x000162000c1e9900 */
[----:B------:R-:W-:Y:S01]  /*02f0*/  LOP3.LUT R16, R5, 0x3, RZ, 0xc0, !PT ;  /* 0x0000000305107812 */ /* 0x000fe200078ec0ff */
[----:B------:R-:W-:Y:S02]  /*0300*/  IMAD.MOV.U32 R18, RZ, RZ, RZ ;  /* 0x000000ffff127224 */ /* 0x000fe400078e00ff */
[--C-:B------:R-:W-:Y:S02]  /*0310*/  IMAD.MOV.U32 R23, RZ, RZ, R10.reuse ;  /* 0x000000ffff177224 */ /* 0x100fe400078e000a */
[--C-:B------:R-:W-:Y:S02]  /*0320*/  IMAD.MOV.U32 R4, RZ, RZ, R11.reuse ;  /* 0x000000ffff047224 */ /* 0x100fe400078e000b */
[----:B------:R-:W-:Y:S02]  /*0330*/  IMAD.MOV.U32 R21, RZ, RZ, R10 ;  /* 0x000000ffff157224 */ /* 0x000fe400078e000a */
[----:B0-----:R-:W-:-:S07]  /*0340*/  IMAD.MOV.U32 R17, RZ, RZ, R11 ;  /* 0x000000ffff117224 */ /* 0x001fce00078e000b */
.L_x_1675:
        /* <DEDUP_REMOVED lines=14> */
.L_x_1674:
        /* <DEDUP_REMOVED lines=18> */
[----:B------:R-:W-:Y:S02]  /*0550*/  IADD3 RZ, P2, PT, R14, -0x30, RZ ;  /* 0xffffffd00eff7810 */ /* 0x000fe40007f5e0ff */
[----:B------:R-:W-:Y:S02]  /*0560*/  PLOP3.LUT P0, PT, PT, PT, PT, 0x8, 0x80 ;  /* 0x000000000080781c */ /* 0x000fe40003f0e170 */
[----:B------:R-:W-:-:S11]  /*0570*/  IADD3.X R6, PT, PT, R15, -0x1, RZ, P2, !PT ;  /* 0xffffffff0f067810 */ /* 0x000fd600017fe4ff */
.L_x_1680:
[----:B------:R-:W2:Y:S04]  /*0580*/  LDG.E.CONSTANT R19, desc[UR4][R8.64] ;  /* 0x0000000408137981 */ /* 0x000ea8000c1e9900 */
[----:B------:R-:W3:Y:S01]  /*0590*/  LDG.E.CONSTANT R25, desc[UR4][R8.64+0x8] ;  /* 0x0000080408197981 */ /* 0x000ee2000c1e9900 */
[----:B--2--5:R-:W-:-:S03]  /*05a0*/  FSETP.GEU.AND P2, PT, R19, R16, PT ;  /* 0x000000101300720b */ /* 0x024fc60003f4e000 */
[----:B------:R-:W2:Y:S01]  /*05b0*/  LDG.E.CONSTANT R16, desc[UR4][R8.64+0xc] ;  /* 0x00000c0408107981 */ /* 0x000ea2000c1e9900 */
[----:B------:R-:W-:Y:S02]  /*05c0*/  SEL R18, R23, R8, P2 ;  /* 0x0000000817127207 */ /* 0x000fe40001000000 */
[----:B------:R-:W-:Y:S02]  /*05d0*/  SEL R19, R4, R9, P2 ;  /* 0x0000000904137207 */ /* 0x000fe40001000000 */
[----:B------:R-:W4:Y:S04]  /*05e0*/  LDG.E.CONSTANT R4, desc[UR4][R8.64+0x4] ;  /* 0x0000040408047981 */ /* 0x000f28000c1e9900 */
[----:B------:R-:W4:Y:S02]  /*05f0*/  LDG.E.CONSTANT R23, desc[UR4][R18.64] ;  /* 0x0000000412177981 */ /* 0x000f24000c1e9900 */
[----:B----4-:R-:W-:-:S04]  /*0600*/  FSETP.GEU.AND P2, PT, R4, R23, PT ;  /* 0x000000170400720b */ /* 0x010fc80003f4e000 */
[----:B------:R-:W-:-:S04]  /*0610*/  FSEL R4, R23, R4, P2 ;  /* 0x0000000417047208 */ /* 0x000fc80001000000 */
[----:B---3--:R-:W-:Y:S02]  /*0620*/  FSETP.GEU.AND P3, PT, R25, R4, PT ;  /* 0x000000041900720b */ /* 0x008fe40003f6e000 */
[C---:B------:R-:W-:Y:S02]  /*0630*/  IADD3 R25, P4, PT, R8.reuse, 0x4, RZ ;  /* 0x0000000408197810 */ /* 0x040fe40007f9e0ff */
[----:B------:R-:W-:-:S03]  /*0640*/  IADD3 R23, P5, PT, R8, 0x8, RZ ;  /* 0x0000000808177810 */ /* 0x000fc60007fbe0ff */
[--C-:B------:R-:W-:Y:S02]  /*0650*/  IMAD.X R27, RZ, RZ, R9.reuse, P4 ;  /* 0x000000ffff1b7224 */ /* 0x100fe400020e0609 */
[----:B------:R-:W-:-:S04]  /*0660*/  IMAD.X R4, RZ, RZ, R9, P5 ;  /* 0x000000ffff047224 */ /* 0x000fc800028e0609 */
        /* <DEDUP_REMOVED lines=85> */
[----:B------:R0:W2:Y:S02]  /*0bc0*/  LDG.E.CONSTANT R16, desc[UR4][R8.64+0x3c] ;  /* 0x00003c0408107981 */ /* 0x0000a4000c1e9900 */
[----:B------:R-:W-:Y:S02]  /*0bd0*/  IMAD.MOV.U32 R19, RZ, RZ, R4 ;  /* 0x000000ffff137224 */ /* 0x000fe400078e0004 */
[----:B------:R-:W-:-:S05]  /*0be0*/  IMAD.MOV.U32 R18, RZ, RZ, R23 ;  /* 0x000000ffff127224 */ /* 0x000fca00078e0017 */
[----:B------:R-:W2:Y:S01]  /*0bf0*/  LDG.E.CONSTANT R19, desc[UR4][R18.64] ;  /* 0x0000000412137981 */ /* 0x000ea2000c1e9900 */
[----:B------:R-:W-:Y:S01]  /*0c00*/  IADD3 R21, P3, PT, R21, 0x40, RZ ;  /* 0x0000004015157810 */ /* 0x000fe20007f7e0ff */
[----:B------:R-:W-:-:S04]  /*0c10*/  VIADD R22, R14, 0xffffffd0 ;  /* 0xffffffd00e167836 */ /* 0x000fc80000000000 */
        /* <DEDUP_REMOVED lines=12> */
.L_x_1679:
[----:B------:R-:W-:Y:S05]  /*0ce0*/  BSYNC.RECONVERGENT B2 ;  /* 0x0000000000027941 */ /* 0x000fea0003800200 */
.L_x_1678:
        /* <DEDUP_REMOVED lines=11> */
[----:B------:R-:W-:Y:S02]  /*0da0*/  SEL R19, R4, R9, P0 ;  /* 0x0000000904137207 */ /* 0x000fe40000000000 */
[----:B------:R-:W2:Y:S04]  /*0db0*/  LDG.E.CONSTANT R4, desc[UR4][R8.64+0x4] ;  /* 0x0000040408047981 */ /* 0x000ea8000c1e9900 */
[----:B------:R-:W2:Y:S02]  /*0dc0*/  LDG.E.CONSTANT R23, desc[UR4][R18.64] ;  /* 0x0000000412177981 */ /* 0x000ea4000c1e9900 */
[----:B--2---:R-:W-:-:S04]  /*0dd0*/  FSETP.GEU.AND P0, PT, R4, R23, PT ;  /* 0x000000170400720b */ /* 0x004fc80003f0e000 */
        /* <DEDUP_REMOVED lines=8> */
[----:B------:R-:W2:Y:S01]  /*0e60*/  LDG.E.CONSTANT R25, desc[UR4][R8.64+0x10] ;  /* 0x0000100408197981 */ /* 0x000ea2000c1e9900 */
[----:B------:R-:W-:Y:S02]  /*0e70*/  IMAD.MOV.U32 R19, RZ, RZ, R23 ;  /* 0x000000ffff137224 */ /* 0x000fe400078e0017 */
[----:B------:R-:W-:-:S05]  /*0e80*/  IMAD.MOV.U32 R18, RZ, RZ, R4 ;  /* 0x000000ffff127224 */ /* 0x000fca00078e0004 */
[----:B------:R-:W4:Y:S01]  /*0e90*/  LDG.E.CONSTANT R19, desc[UR4][R18.64] ;  /* 0x0000000412137981 */ /* 0x000f22000c1e9900 */
[----:B------:R-:W-:-:S05]  /*0ea0*/  IADD3 R27, P3, PT, R8, 0xc, RZ ;  /* 0x0000000c081b7810 */ /* 0x000fca0007f7e0ff */
[----:B------:R-:W-:Y:S01]  /*0eb0*/  IMAD.X R16, RZ, RZ, R9, P3 ;  /* 0x000000ffff107224 */ /* 0x000fe200018e0609 */
[----:B----4-:R-:W-:-:S04]  /*0ec0*/  FSETP.GEU.AND P0, PT, R6, R19, PT ;  /* 0x000000130600720b */ /* 0x010fc80003f0e000 */
        /* <DEDUP_REMOVED lines=35> */
.L_x_1682:
[----:B------:R-:W-:Y:S05]  /*1100*/  BSYNC.RECONVERGENT B2 ;  /* 0x0000000000027941 */ /* 0x000fea0003800200 */
.L_x_1681:
[----:B------:R-:W-:-:S04]  /*1110*/  ISETP.NE.U32.AND P2, PT, R21, R14, PT ;  /* 0x0000000e1500720c */ /* 0x000fc80003f45070 */
[----:B------:R-:W-:-:S13]  /*1120*/  ISETP.NE.OR.EX P0, PT, R17, R15, P0, P2 ;  /* 0x0000000f1100720c */ /* 0x000fda0000705720 */
[----:B------:R-:W-:Y:S05]  /*1130*/  @!P0 BREAK.RELIABLE B1 ;  /* 0x0000000000018942 */ /* 0x000fea0003800100 */
[----:B------:R-:W-:Y:S05]  /*1140*/  @!P0 BRA `(.L_x_1683) ;  /* 0x0000000000888947 */ /* 0x000fea0003800000 */
.L_x_1677:
[----:B------:R-:W-:Y:S05]  /*1150*/  BSYNC.RELIABLE B1 ;  /* 0x0000000000017941 */ /* 0x000fea0003800100 */
.L_x_1676:
[----:B------:R-:W2:Y:S04]  /*1160*/  LDG.E.CONSTANT R19, desc[UR4][R8.64] ;  /* 0x0000000408137981 */ /* 0x000ea8000c1e9900 */
[----:B------:R-:W3:Y:S01]  /*1170*/  LDG.E.CONSTANT R25, desc[UR4][R8.64+0x8] ;  /* 0x0000080408197981 */ /* 0x000ee2000c1e9900 */
[----:B--2--5:R-:W-:-:S03]  /*1180*/  FSETP.GEU.AND P0, PT, R19, R16, PT ;  /* 0x000000101300720b */ /* 0x024fc60003f0e000 */
[----:B------:R0:W2:Y:S01]  /*1190*/  LDG.E.CONSTANT R16, desc[UR4][R8.64+0xc] ;  /* 0x00000c0408107981 */ /* 0x0000a2000c1e9900 */
        /* <DEDUP_REMOVED lines=12> */
[----:B------:R-:W-:-:S03]  /*1260*/  @P4 SEL R23, R18, R25, P2 ;  /* 0x0000001912174207 */ /* 0x000fc60001000000 */
[----:B------:R-:W-:Y:S02]  /*1270*/  IMAD.MOV.U32 R19, RZ, RZ, R4 ;  /* 0x000000ffff137224 */ /* 0x000fe400078e0004 */
        /* <DEDUP_REMOVED lines=15> */
.L_x_1683:
[----:B------:R-:W-:Y:S05]  /*1370*/  BSYNC.RECONVERGENT B0 ;  /* 0x0000000000007941 */ /* 0x000fea0003800200 */
.L_x_1673:
[----:B-----5:R-:W-:Y:S02]  /*1380*/  IMAD.MOV.U32 R16, RZ, RZ, R23 ;  /* 0x000000ffff107224 */ /* 0x020fe400078e0017 */
[----:B------:R-:W-:-:S05]  /*1390*/  IMAD.MOV.U32 R17, RZ, RZ, R4 ;  /* 0x000000ffff117224 */ /* 0x000fca00078e0004 */
[----:B------:R0:W5:Y:S01]  /*13a0*/  LDG.E.CONSTANT R4, desc[UR4][R16.64] ;  /* 0x0000000410047981 */ /* 0x000162000c1e9900 */
[----:B------:R-:W-:Y:S02]  /*13b0*/  IMAD.MOV.U32 R19, RZ, RZ, R10 ;  /* 0x000000ffff137224 */ /* 0x000fe400078e000a */
[----:B------:R-:W-:Y:S01]  /*13c0*/  IMAD.MOV.U32 R8, RZ, RZ, R11 ;  /* 0x000000ffff087224 */ /* 0x000fe200078e000b */
[----:B------:R-:W-:Y:S06]  /*13d0*/  @!P1 BRA `(.L_x_1684) ;  /* 0x00000010006c9947 */ /* 0x000fec0003800000 */
[C---:B------:R-:W-:Y:S01]  /*13e0*/  LOP3.LUT P2, RZ, R5.reuse, 0x3, RZ, 0xc0, !PT ;  /* 0x0000000305ff7812 */ /* 0x040fe2000784c0ff */
[--C-:B------:R-:W-:Y:S01]  /*13f0*/  IMAD.MOV.U32 R19, RZ, RZ, R10.reuse ;  /* 0x000000ffff137224 */ /* 0x100fe200078e000a */
[----:B------:R-:W-:Y:S01]  /*1400*/  IADD3 R8, P0, PT, R5, -0x1, RZ ;  /* 0xffffffff05087810 */ /* 0x000fe20007f1e0ff */
[----:B------:R-:W-:Y:S02]  /*1410*/  IMAD.MOV.U32 R21, RZ, RZ, R10 ;  /* 0x000000ffff157224 */ /* 0x000fe400078e000a */
[--C-:B------:R-:W-:Y:S01]  /*1420*/  IMAD.MOV.U32 R9, RZ, RZ, R11.reuse ;  /* 0x000000ffff097224 */ /* 0x100fe200078e000b */
[----:B------:R-:W-:Y:S02]  /*1430*/  IADD3.X R6, PT, PT, R20, -0x1, RZ, P0, !PT ;  /* 0xffffffff14067810 */ /* 0x000fe400007fe4ff */
[----:B------:R-:W-:Y:S01]  /*1440*/  ISETP.GE.U32.AND P0, PT, R8, 0x3, PT ;  /* 0x000000030800780c */ /* 0x000fe20003f06070 */
[----:B------:R-:W-:Y:S01]  /*1450*/  IMAD.MOV.U32 R8, RZ, RZ, R11 ;  /* 0x000000ffff087224 */ /* 0x000fe200078e000b */
        /* <DEDUP_REMOVED lines=9> */
[----:B-1----:R-:W-:-:S07]  /*14f0*/  IMAD.MOV.U32 R9, RZ, RZ, R11 ;  /* 0x000000ffff097224 */ /* 0x002fce00078e000b */
.L_x_1686:
[----:B0-----:R-:W-:Y:S02]  /*1500*/  IMAD.MOV.U32 R16, RZ, RZ, R21 ;  /* 0x000000ffff107224 */ /* 0x001fe400078e0015 */
        /* <DEDUP_REMOVED lines=13> */
.L_x_1685:
[----:B------:R-:W-:Y:S05]  /*15e0*/  @!P0 BRA `(.L_x_1684) ;  /* 0x0000000c00e88947 */ /* 0x000fea0003800000 */
[----:B0-----:R-:W-:Y:S02]  /*15f0*/  IMAD.MOV.U32 R16, RZ, RZ, R19 ;  /* 0x000000ffff107224 */ /* 0x001fe400078e0013 */
        /* <DEDUP_REMOVED lines=19> */
.L_x_1691:
[----:B------:R-:W-:Y:S02]  /*1730*/  IMAD.MOV.U32 R16, RZ, RZ, R6 ;  /* 0x000000ffff107224 */ /* 0x000fe400078e0006 */
[----:B------:R-:W-:-:S05]  /*1740*/  IMAD.MOV.U32 R17, RZ, RZ, R5 ;  /* 0x000000ffff117224 */ /* 0x000fca00078e0005 */
[----:B------:R-:W2:Y:S04]  /*1750*/  LDG.E.CONSTANT R23, desc[UR4][R16.64] ;  /* 0x0000000410177981 */ /* 0x000ea8000c1e9900 */
[----:B------:R-:W3:Y:S04]  /*1760*/  LDG.E.CONSTANT R25, desc[UR4][R16.64+0x8] ;  /* 0x0000080410197981 */ /* 0x000ee8000c1e9900 */
[----:B------:R-:W4:Y:S01]  /*1770*/  LDG.E.CONSTANT R24, desc[UR4][R16.64+0x10] ;  /* 0x0000100410187981 */ /* 0x000f22000c1e9900 */
[----:B--2--5:R-:W-:-:S03]  /*1780*/  FSETP.GEU.AND P2, PT, R18, R23, PT ;  /* 0x000000171200720b */ /* 0x024fc60003f4e000 */
[----:B------:R-:W2:Y:S01]  /*1790*/  LDG.E.CONSTANT R23, desc[UR4][R16.64+0x4] ;  /* 0x0000040410177981 */ /* 0x000ea2000c1e9900 */
[----:B------:R-:W-:Y:S02]  /*17a0*/  SEL R18, R19, R6, P2 ;  /* 0x0000000613127207 */ /* 0x000fe40001000000 */
[----:B------:R-:W-:-:S05]  /*17b0*/  SEL R19, R8, R5, P2 ;  /* 0x0000000508137207 */ /* 0x000fca0001000000 */
        /* <DEDUP_REMOVED lines=12> */
[----:B------:R-:W-:-:S05]  /*1880*/  IMAD.MOV.U32 R19, RZ, RZ, R8 ;  /* 0x000000ffff137224 */ /* 0x000fca00078e0008 */
[----:B------:R-:W2:Y:S01]  /*1890*/  LDG.E.CONSTANT R18, desc[UR4][R18.64] ;  /* 0x0000000412127981 */ /* 0x000ea2000c1e9900 */
[----:B------:R-:W-:-:S05]  /*18a0*/  IADD3 R26, P4, PT, R6, 0xc, RZ ;  /* 0x0000000c061a7810 */ /* 0x000fca0007f9e0ff */
[----:B------:R-:W-:Y:S01]  /*18b0*/  IMAD.X R27, RZ, RZ, R5, P4 ;  /* 0x000000ffff1b7224 */ /* 0x000fe200020e0605 */
[----:B--2---:R-:W-:-:S04]  /*18c0*/  FSETP.GEU.AND P2, PT, R18, R25, PT ;  /* 0x000000191200720b */ /* 0x004fc80003f4e000 */
[----:B------:R-:W-:-:S04]  /*18d0*/  FSEL R25, R18, R25, P2 ;  /* 0x0000001912197208 */ /* 0x000fc80001000000 */
[----:B----4-:R-:W-:Y:S02]  /*18e0*/  FSETP.GEU.AND P3, PT, R25, R24, PT ;  /* 0x000000181900720b */ /* 0x010fe40003f6e000 */
        /* <DEDUP_REMOVED lines=11> */
[----:B------:R-:W-:-:S04]  /*19a0*/  FSEL R8, R8, R23, P2 ;  /* 0x0000001708087208 */ /* 0x000fc80001000000 */
[----:B---3--:R-:W-:Y:S01]  /*19b0*/  FSETP.GEU.AND P3, PT, R8, R27, PT ;  /* 0x0000001b0800720b */ /* 0x008fe20003f6e000 */
[----:B------:R-:W-:Y:S01]  /*19c0*/  IMAD.X R27, RZ, RZ, R5, P4 ;  /* 0x000000ffff1b7224 */ /* 0x000fe200020e0605 */
        /* <DEDUP_REMOVED lines=51> */
[----:B------:R-:W-:-:S03]  /*1d00*/  IADD3 R26, P4, PT, R6, 0x34, RZ ;  /* 0x00000034061a7810 */ /* 0x000fc60007f9e0ff */
[----:B------:R0:W4:Y:S01]  /*1d10*/  LDG.E.CONSTANT R19, desc[UR4][R16.64+0x3c] ;  /* 0x00003c0410137981 */ /* 0x000122000c1e9900 */
[----:B--2---:R-:W-:-:S04]  /*1d20*/  FSETP.GEU.AND P2, PT, R8, R23, PT ;  /* 0x000000170800720b */ /* 0x004fc80003f4e000 */
[----:B------:R-:W-:-:S04]  /*1d30*/  FSEL R8, R8, R23, P2 ;  /* 0x0000001708087208 */ /* 0x000fc80001000000 */
[----:B---3--:R-:W-:Y:S01]  /*1d40*/  FSETP.GEU.AND P3, PT, R8, R27, PT ;  /* 0x0000001b0800720b */ /* 0x008fe20003f6e000 */
[----:B------:R-:W-:Y:S01]  /*1d50*/  IMAD.X R27, RZ, RZ, R5, P4 ;  /* 0x000000ffff1b7224 */ /* 0x000fe200020e0605 */
[----:B------:R-:W-:-:S05]  /*1d60*/  IADD3 R23, P5, PT, R6, 0x38, RZ ;  /* 0x0000003806177810 */ /* 0x000fca0007fbe0ff */
[----:B------:R-:W-:-:S06]  /*1d70*/  IMAD.X R8, RZ, RZ, R5, P5 ;  /* 0x000000ffff087224 */ /* 0x000fcc00028e0605 */
[----:B------:R-:W-:Y:S02]  /*1d80*/  @P3 SEL R23, R25, R26, P2 ;  /* 0x0000001a19173207 */ /* 0x000fe40001000000 */
[----:B------:R-:W-:-:S03]  /*1d90*/  @P3 SEL R8, R24, R27, P2 ;  /* 0x0000001b18083207 */ /* 0x000fc60001000000 */
[----:B0-----:R-:W-:Y:S02]  /*1da0*/  IMAD.MOV.U32 R16, RZ, RZ, R23 ;  /* 0x000000ffff107224 */ /* 0x001fe400078e0017 */
[----:B------:R-:W-:-:S05]  /*1db0*/  IMAD.MOV.U32 R17, RZ, RZ, R8 ;  /* 0x000000ffff117224 */ /* 0x000fca00078e0008 */
[----:B------:R-:W4:Y:S01]  /*1dc0*/  LDG.E.CONSTANT R18, desc[UR4][R16.64] ;  /* 0x0000000410127981 */ /* 0x000f22000c1e9900 */
[----:B------:R-:W-:Y:S01]  /*1dd0*/  IADD3 R21, P3, PT, R21, 0x40, RZ ;  /* 0x0000004015157810 */ /* 0x000fe20007f7e0ff */
[----:B------:R-:W-:-:S04]  /*1de0*/  VIADD R24, R14, 0xffffffd0 ;  /* 0xffffffd00e187836 */ /* 0x000fc80000000000 */
[----:B------:R-:W-:Y:S01]  /*1df0*/  IMAD.X R9, RZ, RZ, R9, P3 ;  /* 0x000000ffff097224 */ /* 0x000fe200018e0609 */
[----:B------:R-:W-:-:S04]  /*1e00*/  ISETP.GE.U32.AND P2, PT, R21, R24, PT ;  /* 0x000000181500720c */ /* 0x000fc80003f46070 */
[----:B------:R-:W-:Y:S02]  /*1e10*/  ISETP.GE.AND.EX P2, PT, R9, R22, PT, P2 ;  /* 0x000000160900720c */ /* 0x000fe40003f46320 */
[C---:B------:R-:W-:Y:S02]  /*1e20*/  IADD3 R24, P3, PT, R6.reuse, 0x3c, RZ ;  /* 0x0000003c06187810 */ /* 0x040fe40007f7e0ff */
[----:B------:R-:W-:-:S03]  /*1e30*/  IADD3 R6, P5, PT, R6, 0x40, RZ ;  /* 0x0000004006067810 */ /* 0x000fc60007fbe0ff */
[--C-:B------:R-:W-:Y:S02]  /*1e40*/  IMAD.X R25, RZ, RZ, R5.reuse, P3 ;  /* 0x000000ffff197224 */ /* 0x100fe400018e0605 */
[----:B------:R-:W-:Y:S01]  /*1e50*/  IMAD.X R5, RZ, RZ, R5, P5 ;  /* 0x000000ffff057224 */ /* 0x000fe200028e0605 */
[----:B----4-:R-:W-:-:S04]  /*1e60*/  FSETP.GEU.AND P4, PT, R18, R19, PT ;  /* 0x000000131200720b */ /* 0x010fc80003f8e000 */
[----:B------:R-:W-:Y:S02]  /*1e70*/  FSEL R18, R18, R19, P4 ;  /* 0x0000001312127208 */ /* 0x000fe40002000000 */
[----:B------:R-:W-:Y:S02]  /*1e80*/  SEL R19, R23, R24, P4 ;  /* 0x0000001817137207 */ /* 0x000fe40002000000 */
[----:B------:R-:W-:Y:S01]  /*1e90*/  SEL R8, R8, R25, P4 ;  /* 0x0000001908087207 */ /* 0x000fe20002000000 */
[----:B------:R-:W-:Y:S06]  /*1ea0*/  @!P2 BRA `(.L_x_1691) ;  /* 0xfffffff80020a947 */ /* 0x000fec000383ffff */
.L_x_1690:
[----:B------:R-:W-:Y:S05]  /*1eb0*/  BSYNC.RECONVERGENT B2 ;  /* 0x0000000000027941 */ /* 0x000fea0003800200 */
.L_x_1689:
        /* <DEDUP_REMOVED lines=42> */
[----:B------:R-:W3:Y:S04]  /*2160*/  LDG.E.CONSTANT R8, desc[UR4][R18.64] ;  /* 0x0000000412087981 */ /* 0x000ee8000c1e9900 */
[----:B------:R0:W4:Y:S01]  /*2170*/  LDG.E.CONSTANT R19, desc[UR4][R16.64+0x1c] ;  /* 0x00001c0410137981 */ /* 0x000122000c1e9900 */
        /* <DEDUP_REMOVED lines=23> */
.L_x_1693:
[----:B------:R-:W-:Y:S05]  /*22f0*/  BSYNC.RECONVERGENT B2 ;  /* 0x0000000000027941 */ /* 0x000fea0003800200 */
.L_x_1692:
[----:B------:R-:W-:-:S04]  /*2300*/  ISETP.NE.U32.AND P2, PT, R21, R14, PT ;  /* 0x0000000e1500720c */ /* 0x000fc80003f45070 */
[----:B------:R-:W-:-:S13]  /*2310*/  ISETP.NE.OR.EX P0, PT, R9, R15, P0, P2 ;  /* 0x0000000f0900720c */ /* 0x000fda0000705720 */
[----:B------:R-:W-:Y:S05]  /*2320*/  @!P0 BREAK.RELIABLE B1 ;  /* 0x0000000000018942 */ /* 0x000fea0003800100 */
[----:B------:R-:W-:Y:S05]  /*2330*/  @!P0 BRA `(.L_x_1694) ;  /* 0x0000000000908947 */ /* 0x000fea0003800000 */
.L_x_1688:
[----:B------:R-:W-:Y:S05]  /*2340*/  BSYNC.RELIABLE B1 ;  /* 0x0000000000017941 */ /* 0x000fea0003800100 */
.L_x_1687:
        /* <DEDUP_REMOVED lines=35> */
.L_x_1694:
[----:B------:R-:W-:Y:S05]  /*2580*/  BSYNC.RECONVERGENT B0 ;  /* 0x0000000000007941 */ /* 0x000fea0003800200 */
.L_x_1684:
[----:B------:R-:W-:Y:S01]  /*2590*/  IMAD.MOV.U32 R15, RZ, RZ, R8 ;  /* 0x000000ffff0f7224 */ /* 0x000fe200078e0008 */
[----:B------:R-:W1:Y:S01]  /*25a0*/  LDCU.64 UR6, c[0x0][0x390] ;  /* 0x00007200ff0677ac */ /* 0x000e620008000a00 */
[----:B------:R-:W-:-:S05]  /*25b0*/  IMAD.MOV.U32 R14, RZ, RZ, R19 ;  /* 0x000000ffff0e7224 */ /* 0x000fca00078e0013 */
[----:B------:R2:W3:Y:S01]  /*25c0*/  LDG.E.CONSTANT R15, desc[UR4][R14.64] ;  /* 0x000000040e0f7981 */ /* 0x0004e2000c1e9900 */
[----:B------:R-:W-:Y:S01]  /*25d0*/  IMAD.MOV.U32 R9, RZ, RZ, 0x3b808081 ;  /* 0x3b808081ff097424 */ /* 0x000fe200078e00ff */
[----:B------:R-:W-:Y:S01]  /*25e0*/  BSSY.RECONVERGENT B0, `(.L_x_1695) ;  /* 0x0000012000007945 */ /* 0x000fe20003800200 */
[----:B------:R-:W-:-:S04]  /*25f0*/  IMAD.MOV.U32 R6, RZ, RZ, 0x437f0000 ;  /* 0x437f0000ff067424 */ /* 0x000fc800078e00ff */
[----:B------:R-:W-:-:S04]  /*2600*/  FFMA R6, R9, -R6, 1 ;  /* 0x3f80000009067423 */ /* 0x000fc80000000806 */
[----:B------:R-:W-:Y:S01]  /*2610*/  FFMA R9, R6, R9, 0.0039215688593685626984 ;  /* 0x3b80808106097423 */ /* 0x000fe20000000009 */
[----:B-1----:R-:W-:-:S04]  /*2620*/  IADD3 R5, P0, PT, R12, UR6, RZ ;  /* 0x000000060c057c10 */ /* 0x002fc8000ff1e0ff */
[----:B------:R-:W-:Y:S02]  /*2630*/  IADD3.X R6, PT, PT, R3, UR7, RZ, P0, !PT ;  /* 0x0000000703067c10 */ /* 0x000fe400087fe4ff */
[----:B--2---:R-:W-:Y:S01]  /*2640*/  IADD3 R14, P2, PT, R7, R5, RZ ;  /* 0x00000005070e7210 */ /* 0x004fe20007f5e0ff */
[----:B---3-5:R-:W-:-:S03]  /*2650*/  FADD R8, -R4, R15 ;  /* 0x0000000f04087221 */ /* 0x028fc60000000100 */
[----:B------:R-:W-:Y:S02]  /*2660*/  LEA.HI.X.SX32 R15, R7, R6, 0x1, P2 ;  /* 0x00000006070f7211 */ /* 0x000fe400010f0eff */
[----:B------:R-:W1:Y:S01]  /*2670*/  FCHK P0, R8, 255 ;  /* 0x437f000008007902 */ /* 0x000e620000000000 */
[----:B0-----:R-:W-:-:S04]  /*2680*/  FFMA R16, R8, R9, RZ ;  /* 0x0000000908107223 */ /* 0x001fc800000000ff */
[----:B------:R-:W-:-:S04]  /*2690*/  FFMA R17, R16, -255, R8 ;  /* 0xc37f000010117823 */ /* 0x000fc80000000008 */
[----:B------:R-:W-:Y:S01]  /*26a0*/  FFMA R9, R9, R17, R16 ;  /* 0x0000001109097223 */ /* 0x000fe20000000010 */
[----:B-1----:R-:W-:Y:S06]  /*26b0*/  @!P0 BRA `(.L_x_1696) ;  /* 0x0000000000108947 */ /* 0x002fec0003800000 */
[----:B------:R-:W-:Y:S01]  /*26c0*/  IMAD.MOV.U32 R7, RZ, RZ, 0x437f0000 ;  /* 0x437f0000ff077424 */ /* 0x000fe200078e00ff */
[----:B------:R-:W-:-:S07]  /*26d0*/  MOV R16, 0x26f0 ;  /* 0x000026f000107802 */ /* 0x000fce0000000f00 */
[----:B------:R-:W-:Y:S05]  /*26e0*/  CALL.REL.NOINC `($__internal_5_$__cuda_sm3x_div_rn_noftz_f32_slowpath) ;  /* 0x0000001000287944 */ /* 0x000fea0003c00000 */
[----:B------:R-:W-:-:S07]  /*26f0*/  IMAD.MOV.U32 R9, RZ, RZ, R7 ;  /* 0x000000ffff097224 */ /* 0x000fce00078e0007 */
.L_x_1696:
[----:B------:R-:W-:Y:S05]  /*2700*/  BSYNC.RECONVERGENT B0 ;  /* 0x0000000000007941 */ /* 0x000fea0003800200 */
.L_x_1695:
[----:B------:R-:W-:Y:S01]  /*2710*/  FADD R16, R8, 9.9999999392252902908e-09 ;  /* 0x322bcc7708107421 */ /* 0x000fe20000000000 */
[----:B------:R-:W-:Y:S01]  /*2720*/  UMOV UR6, 0x437f0000 ;  /* 0x437f000000067882 */ /* 0x000fe20000000000 */
[----:B------:R0:W-:Y:S01]  /*2730*/  STG.E desc[UR4][R14.64], R9 ;  /* 0x000000090e007986 */ /* 0x0001e2000c101904 */
[----:B------:R-:W-:Y:S01]  /*2740*/  IMAD.U32 R19, RZ, RZ, UR6 ;  /* 0x00000006ff137e24 */ /* 0x000fe2000f8e00ff */
[----:B------:R-:W1:Y:S01]  /*2750*/  MUFU.RCP R7, R16 ;  /* 0x0000001000077308 */ /* 0x000e620000001000 */
[----:B------:R-:W-:Y:S01]  /*2760*/  BSSY.RECONVERGENT B0, `(.L_x_1697) ;  /* 0x000000d000007945 */ /* 0x000fe20003800200 */
[----:B------:R0:W-:Y:S06]  /*2770*/  STG.E desc[UR4][R14.64+0x4], R4 ;  /* 0x000004040e007986 */ /* 0x0001ec000c101904 */
[----:B------:R-:W2:Y:S01]  /*2780*/  FCHK P0, R19, R16 ;  /* 0x0000001013007302 */ /* 0x000ea20000000000 */
[----:B-1----:R-:W-:-:S04]  /*2790*/  FFMA R8, -R16, R7, 1 ;  /* 0x3f80000010087423 */ /* 0x002fc80000000107 */
[----:B------:R-:W-:-:S04]  /*27a0*/  FFMA R7, R7, R8, R7 ;  /* 0x0000000807077223 */ /* 0x000fc80000000007 */
[----:B------:R-:W-:-:S04]  /*27b0*/  FFMA R8, R7, 255, RZ ;  /* 0x437f000007087823 */ /* 0x000fc800000000ff */
[----:B------:R-:W-:-:S04]  /*27c0*/  FFMA R17, -R16, R8, 255 ;  /* 0x437f000010117423 */ /* 0x000fc80000000108 */
[----:B------:R-:W-:Y:S01]  /*27d0*/  FFMA R7, R7, R17, R8 ;  /* 0x0000001107077223 */ /* 0x000fe20000000008 */
[----:B0-2---:R-:W-:Y:S06]  /*27e0*/  @!P0 BRA `(.L_x_1698) ;  /* 0x0000000000108947 */ /* 0x005fec0003800000 */
[----:B------:R-:W-:Y:S01]  /*27f0*/  IMAD.MOV.U32 R7, RZ, RZ, R16 ;  /* 0x000000ffff077224 */ /* 0x000fe200078e0010 */
[----:B------:R-:W-:Y:S01]  /*2800*/  MOV R16, 0x2830 ;  /* 0x0000283000107802 */ /* 0x000fe20000000f00 */
[----:B------:R-:W-:-:S07]  /*2810*/  IMAD.MOV.U32 R8, RZ, RZ, 0x437f0000 ;  /* 0x437f0000ff087424 */ /* 0x000fce00078e00ff */
[----:B------:R-:W-:Y:S05]  /*2820*/  CALL.REL.NOINC `($__internal_5_$__cuda_sm3x_div_rn_noftz_f32_slowpath) ;  /* 0x0000000c00d87944 */ /* 0x000fea0003c00000 */
.L_x_1698:
[----:B------:R-:W-:Y:S05]  /*2830*/  BSYNC.RECONVERGENT B0 ;  /* 0x0000000000007941 */ /* 0x000fea0003800200 */
.L_x_1697:
[----:B------:R-:W-:Y:S05]  /*2840*/  @!P1 EXIT ;  /* 0x000000000000994d */ /* 0x000fea0003800000 */
[----:B------:R-:W0:Y:S01]  /*2850*/  LDC R8, c[0x0][0x38c] ;  /* 0x0000e300ff087b82 */ /* 0x000e220000000800 */
[----:B------:R-:W-:Y:S02]  /*2860*/  IMAD.MOV.U32 R9, RZ, RZ, RZ ;  /* 0x000000ffff097224 */ /* 0x000fe400078e00ff */
[----:B------:R-:W-:Y:S01]  /*2870*/  IMAD.MOV.U32 R21, RZ, RZ, RZ ;  /* 0x000000ffff157224 */ /* 0x000fe200078e00ff */
[C---:B0-----:R-:W-:Y:S02]  /*2880*/  ISETP.GE.U32.AND P0, PT, R8.reuse, 0x10, PT ;  /* 0x000000100800780c */ /* 0x041fe40003f06070 */
[----:B------:R-:W-:-:S11]  /*2890*/  LOP3.LUT P1, RZ, R8, 0xf, RZ, 0xc0, !PT ;  /* 0x0000000f08ff7812 */ /* 0x000fd6000782c0ff */
[----:B------:R-:W-:Y:S05]  /*28a0*/  @!P0 BRA `(.L_x_1699) ;  /* 0x0000000400c48947 */ /* 0x000fea0003800000 */
[----:B------:R-:W-:Y:S01]  /*28b0*/  IADD3 R14, P0, PT, R10, 0x20, RZ ;  /* 0x000000200a0e7810 */ /* 0x000fe20007f1e0ff */
[----:B------:R-:W-:Y:S01]  /*28c0*/  IMAD.MOV.U32 R21, RZ, RZ, R20 ;  /* 0x000000ffff157224 */ /* 0x000fe200078e0014 */
[----:B------:R-:W-:Y:S02]  /*28d0*/  IADD3 R18, P2, PT, R5, 0x7, RZ ;  /* 0x0000000705127810 */ /* 0x000fe40007f5e0ff */
[----:B------:R-:W-:Y:S01]  /*28e0*/  LOP3.LUT R9, R8, 0xfffffff0, RZ, 0xc0, !PT ;  /* 0xfffffff008097812 */ /* 0x000fe200078ec0ff */
[----:B------:R-:W-:Y:S02]  /*28f0*/  IMAD.X R15, RZ, RZ, R11, P0 ;  /* 0x000000ffff0f7224 */ /* 0x000fe400000e060b */
[----:B------:R-:W-:Y:S02]  /*2900*/  IMAD.X R24, RZ, RZ, R6, P2 ;  /* 0x000000ffff187224 */ /* 0x000fe400010e0606 */
[----:B------:R-:W-:-:S07]  /*2910*/  IMAD.MOV.U32 R22, RZ, RZ, R9 ;  /* 0x000000ffff167224 */ /* 0x000fce00078e0009 */
.L_x_1700:
[----:B------:R-:W2:Y:S04]  /*2920*/  LDG.E.CONSTANT R17, desc[UR4][R14.64+-0x20] ;  /* 0xffffe0040e117981 */ /* 0x000ea8000c1e9900 */
[----:B------:R-:W3:Y:S04]  /*2930*/  LDG.E.CONSTANT R19, desc[UR4][R14.64+-0x1c] ;  /* 0xffffe4040e137981 */ /* 0x000ee8000c1e9900 */
[----:B------:R-:W4:Y:S04]  /*2940*/  LDG.E.CONSTANT R29, desc[UR4][R14.64+-0x18] ;  /* 0xffffe8040e1d7981 */ /* 0x000f28000c1e9900 */
[----:B------:R-:W5:Y:S04]  /*2950*/  LDG.E.CONSTANT R27, desc[UR4][R14.64+-0x14] ;  /* 0xffffec040e1b7981 */ /* 0x000f68000c1e9900 */
[----:B------:R-:W5:Y:S04]  /*2960*/  LDG.E.CONSTANT R23, desc[UR4][R14.64+-0x10] ;  /* 0xfffff0040e177981 */ /* 0x000f68000c1e9900 */
[----:B------:R-:W5:Y:S01]  /*2970*/  LDG.E.CONSTANT R25, desc[UR4][R14.64+-0xc] ;  /* 0xfffff4040e197981 */ /* 0x000f62000c1e9900 */
[----:B--2---:R-:W-:-:S04]  /*2980*/  FADD R16, -R4, R17 ;  /* 0x0000001104107221 */ /* 0x004fc80000000100 */
[----:B------:R-:W-:-:S06]  /*2990*/  FMUL R16, R16, R7 ;  /* 0x0000000710107220 */ /* 0x000fcc0000400000 */
[----:B------:R-:W0:Y:S01]  /*29a0*/  F2I.S64 R16, R16 ;  /* 0x0000001000107311 */ /* 0x000e220000201900 */
[----:B---3--:R-:W-:-:S04]  /*29b0*/  FADD R28, -R4, R19 ;  /* 0x00000013041c7221 */ /* 0x008fc80000000100 */
[----:B------:R-:W-:Y:S01]  /*29c0*/  FMUL R28, R28, R7 ;  /* 0x000000071c1c7220 */ /* 0x000fe20000400000 */
[----:B0-----:R-:W-:Y:S02]  /*29d0*/  IMAD.MOV.U32 R26, RZ, RZ, R16 ;  /* 0x000000ffff1a7224 */ /* 0x001fe400078e0010 */
[----:B------:R-:W-:Y:S02]  /*29e0*/  IMAD.MOV.U32 R16, RZ, RZ, R18 ;  /* 0x000000ffff107224 */ /* 0x000fe400078e0012 */
[----:B------:R-:W0:Y:S01]  /*29f0*/  F2I.S64 R18, R28 ;  /* 0x0000001c00127311 */ /* 0x000e220000201900 */
[----:B------:R-:W-:Y:S02]  /*2a00*/  IMAD.MOV.U32 R17, RZ, RZ, R24 ;  /* 0x000000ffff117224 */ /* 0x000fe400078e0018 */
[----:B----4-:R-:W-:-:S04]  /*2a10*/  FADD R24, -R4, R29 ;  /* 0x0000001d04187221 */ /* 0x010fc80000000100 */
[----:B0-----:R-:W-:Y:S01]  /*2a20*/  FMUL R19, R24, R7 ;  /* 0x0000000718137220 */ /* 0x001fe20000400000 */
[----:B-----5:R-:W-:Y:S01]  /*2a30*/  FADD R24, -R4, R27 ;  /* 0x0000001b04187221 */ /* 0x020fe20000000100 */
[----:B------:R-:W-:-:S03]  /*2a40*/  IMAD.MOV.U32 R29, RZ, RZ, R18 ;  /* 0x000000ffff1d7224 */ /* 0x000fc600078e0012 */
[----:B------:R-:W-:Y:S02]  /*2a50*/  FMUL R27, R24, R7 ;  /* 0x00000007181b7220 */ /* 0x000fe40000400000 */
[----:B------:R-:W2:Y:S01]  /*2a60*/  LDG.E.CONSTANT R24, desc[UR4][R14.64+-0x8] ;  /* 0xfffff8040e187981 */ /* 0x000ea2000c1e9900 */
[----:B------:R-:W0:Y:S03]  /*2a70*/  F2I.S64 R18, R19 ;  /* 0x0000001300127311 */ /* 0x000e260000201900 */
[----:B------:R1:W-:Y:S01]  /*2a80*/  STG.E.U8 desc[UR4][R16.64+-0x6], R29 ;  /* 0xfffffa1d10007986 */ /* 0x0003e2000c101104 */
[----:B0-----:R-:W-:-:S03]  /*2a90*/  IMAD.MOV.U32 R28, RZ, RZ, R18 ;  /* 0x000000ffff1c7224 */ /* 0x001fc600078e0012 */
[----:B-1----:R-:W3:Y:S01]  /*2aa0*/  LDG.E.CONSTANT R29, desc[UR4][R14.64+-0x4] ;  /* 0xfffffc040e1d7981 */ /* 0x002ee2000c1e9900 */
[----:B------:R0:W1:Y:S03]  /*2ab0*/  F2I.S64 R18, R27 ;  /* 0x0000001b00127311 */ /* 0x0000660000201900 */
[----:B------:R1:W-:Y:S04]  /*2ac0*/  STG.E.U8 desc[UR4][R16.64+-0x7], R26 ;  /* 0xfffff91a10007986 */ /* 0x0003e8000c101104 */
[----:B0-----:R-:W4:Y:S01]  /*2ad0*/  LDG.E.CONSTANT R27, desc[UR4][R14.64] ;  /* 0x000000040e1b7981 */ /* 0x001f22000c1e9900 */
[----:B-1----:R-:W-:Y:S02]  /*2ae0*/  IMAD.MOV.U32 R26, RZ, RZ, R18 ;  /* 0x000000ffff1a7224 */ /* 0x002fe400078e0012 */
[----:B------:R-:W-:-:S02]  /*2af0*/  FADD R18, -R4, R23 ;  /* 0x0000001704127221 */ /* 0x000fc40000000100 */
[----:B------:R-:W5:Y:S02]  /*2b00*/  LDG.E.CONSTANT R23, desc[UR4][R14.64+0x4] ;  /* 0x000004040e177981 */ /* 0x000f64000c1e9900 */
[----:B------:R-:W-:-:S06]  /*2b10*/  FMUL R18, R18, R7 ;  /* 0x0000000712127220 */ /* 0x000fcc0000400000 */
[----:B------:R-:W0:Y:S01]  /*2b20*/  F2I.S64 R18, R18 ;  /* 0x0000001200127311 */ /* 0x000e220000201900 */
[----:B------:R-:W-:Y:S01]  /*2b30*/  FADD R25, -R4, R25 ;  /* 0x0000001904197221 */ /* 0x000fe20000000100 */
[----:B------:R0:W-:Y:S03]  /*2b40*/  STG.E.U8 desc[UR4][R16.64+-0x4], R26 ;  /* 0xfffffc1a10007986 */ /* 0x0001e6000c101104 */
[----:B------:R-:W-:Y:S01]  /*2b50*/  FMUL R25, R25, R7 ;  /* 0x0000000719197220 */ /* 0x000fe20000400000 */
[----:B0-----:R-:W-:-:S03]  /*2b60*/  IMAD.MOV.U32 R26, RZ, RZ, R18 ;  /* 0x000000ffff1a7224 */ /* 0x001fc600078e0012 */
[----:B------:R0:W1:Y:S02]  /*2b70*/  F2I.S64 R18, R25 ;  /* 0x0000001900127311 */ /* 0x0000640000201900 */
[----:B0-----:R-:W5:Y:S04]  /*2b80*/  LDG.E.CONSTANT R25, desc[UR4][R14.64+0x8] ;  /* 0x000008040e197981 */ /* 0x001f68000c1e9900 */
[----:B------:R1:W-:Y:S02]  /*2b90*/  STG.E.U8 desc[UR4][R16.64+-0x5], R28 ;  /* 0xfffffb1c10007986 */ /* 0x0003e4000c101104 */
[----:B-1----:R-:W-:Y:S02]  /*2ba0*/  IMAD.MOV.U32 R28, RZ, RZ, R18 ;  /* 0x000000ffff1c7224 */ /* 0x002fe400078e0012 */
[----:B------:R4:W-:Y:S04]  /*2bb0*/  STG.E.U8 desc[UR4][R16.64+-0x3], R26 ;  /* 0xfffffd1a10007986 */ /* 0x0009e8000c101104 */
[----:B------:R5:W-:Y:S01]  /*2bc0*/  STG.E.U8 desc[UR4][R16.64+-0x2], R28 ;  /* 0xfffffe1c10007986 */ /* 0x000be2000c101104 */
[----:B--2---:R-:W-:-:S04]  /*2bd0*/  FADD R24, -R4, R24 ;  /* 0x0000001804187221 */ /* 0x004fc80000000100 */
[----:B------:R-:W-:-:S04]  /*2be0*/  FMUL R24, R24, R7 ;  /* 0x0000000718187220 */ /* 0x000fc80000400000 */
[----:B------:R0:W1:Y:S02]  /*2bf0*/  F2I.S64 R18, R24 ;  /* 0x0000001800127311 */ /* 0x0000640000201900 */
[----:B0-----:R-:W2:Y:S01]  /*2c00*/  LDG.E.CONSTANT R24, desc[UR4][R14.64+0xc] ;  /* 0x00000c040e187981 */ /* 0x001ea2000c1e9900 */
[----:B---3--:R-:W-:-:S04]  /*2c10*/  FADD R29, -R4, R29 ;  /* 0x0000001d041d7221 */ /* 0x008fc80000000100 */
[----:B-1----:R-:W-:Y:S01]  /*2c20*/  FMUL R19, R29, R7 ;  /* 0x000000071d137220 */ /* 0x002fe20000400000 */
[----:B------:R-:W-:-:S05]  /*2c30*/  IMAD.MOV.U32 R29, RZ, RZ, R18 ;  /* 0x000000ffff1d7224 */ /* 0x000fca00078e0012 */
[----:B------:R-:W0:Y:S01]  /*2c40*/  F2I.S64 R18, R19 ;  /* 0x0000001300127311 */ /* 0x000e220000201900 */
[C---:B----4-:R-:W-:Y:S01]  /*2c50*/  FADD R26, -R4.reuse, R27 ;  /* 0x0000001b041a7221 */ /* 0x050fe20000000100 */
[----:B-----5:R-:W-:Y:S02]  /*2c60*/  FADD R28, -R4, R23 ;  /* 0x00000017041c7221 */ /* 0x020fe40000000100 */
[----:B------:R-:W3:Y:S01]  /*2c70*/  LDG.E.CONSTANT R23, desc[UR4][R14.64+0x10] ;  /* 0x000010040e177981 */ /* 0x000ee2000c1e9900 */
[----:B------:R-:W-:Y:S01]  /*2c80*/  FMUL R26, R26, R7 ;  /* 0x000000071a1a7220 */ /* 0x000fe20000400000 */
[----:B0-----:R-:W-:-:S03]  /*2c90*/  IMAD.MOV.U32 R27, RZ, RZ, R18 ;  /* 0x000000ffff1b7224 */ /* 0x001fc600078e0012 */
[----:B------:R-:W0:Y:S01]  /*2ca0*/  F2I.S64 R18, R26 ;  /* 0x0000001a00127311 */ /* 0x000e220000201900 */
[----:B------:R1:W-:Y:S04]  /*2cb0*/  STG.E.U8 desc[UR4][R16.64+-0x1], R29 ;  /* 0xffffff1d10007986 */ /* 0x0003e8000c101104 */
[----:B------:R4:W-:Y:S01]  /*2cc0*/  STG.E.U8 desc[UR4][R16.64], R27 ;  /* 0x0000001b10007986 */ /* 0x0009e2000c101104 */
[----:B------:R-:W-:-:S03]  /*2cd0*/  FMUL R28, R28, R7 ;  /* 0x000000071c1c7220 */ /* 0x000fc60000400000 */
[----:B-1----:R-:W5:Y:S04]  /*2ce0*/  LDG.E.CONSTANT R29, desc[UR4][R14.64+0x18] ;  /* 0x000018040e1d7981 */ /* 0x002f68000c1e9900 */
[----:B----4-:R-:W4:Y:S01]  /*2cf0*/  LDG.E.CONSTANT R27, desc[UR4][R14.64+0x14] ;  /* 0x000014040e1b7981 */ /* 0x010f22000c1e9900 */
[----:B0-----:R-:W-:Y:S02]  /*2d00*/  IMAD.MOV.U32 R26, RZ, RZ, R18 ;  /* 0x000000ffff1a7224 */ /* 0x001fe400078e0012 */
[----:B------:R-:W0:Y:S02]  /*2d10*/  F2I.S64 R18, R28 ;  /* 0x0000001c00127311 */ /* 0x000e240000201900 */
[----:B0-----:R-:W-:Y:S02]  /*2d20*/  IMAD.MOV.U32 R28, RZ, RZ, R18 ;  /* 0x000000ffff1c7224 */ /* 0x001fe400078e0012 */
[----:B------:R-:W-:-:S04]  /*2d30*/  FADD R18, -R4, R25 ;  /* 0x0000001904127221 */ /* 0x000fc80000000100 */
[----:B------:R-:W-:-:S04]  /*2d40*/  FMUL R25, R18, R7 ;  /* 0x0000000712197220 */ /* 0x000fc80000400000 */
[----:B------:R0:W1:Y:S02]  /*2d50*/  F2I.S64 R18, R25 ;  /* 0x0000001900127311 */ /* 0x0000640000201900 */
[----:B0-----:R0:W5:Y:S04]  /*2d60*/  LDG.E.CONSTANT R25, desc[UR4][R14.64+0x1c] ;  /* 0x00001c040e197981 */ /* 0x001168000c1e9900 */
[----:B------:R1:W-:Y:S02]  /*2d70*/  STG.E.U8 desc[UR4][R16.64+0x1], R26 ;  /* 0x0000011a10007986 */ /* 0x0003e4000c101104 */
[----:B-1----:R-:W-:Y:S02]  /*2d80*/  IMAD.MOV.U32 R26, RZ, RZ, R18 ;  /* 0x000000ffff1a7224 */ /* 0x002fe400078e0012 */
[----:B------:R4:W-:Y:S04]  /*2d90*/  STG.E.U8 desc[UR4][R16.64+0x2], R28 ;  /* 0x0000021c10007986 */ /* 0x0009e8000c101104 */
[----:B------:R1:W-:Y:S01]  /*2da0*/  STG.E.U8 desc[UR4][R16.64+0x3], R26 ;  /* 0x0000031a10007986 */ /* 0x0003e2000c101104 */
[----:B------:R-:W-:-:S04]  /*2db0*/  IADD3 R22, P0, PT, R22, -0x10, RZ ;  /* 0xfffffff016167810 */ /* 0x000fc80007f1e0ff */
[----:B------:R-:W-:Y:S02]  /*2dc0*/  IADD3.X R20, PT, PT, R20, -0x1, RZ, P0, !PT ;  /* 0xffffffff14147810 */ /* 0x000fe400007fe4ff */
[----:B------:R-:W-:-:S04]  /*2dd0*/  ISETP.NE.U32.AND P0, PT, R22, RZ, PT ;  /* 0x000000ff1600720c */ /* 0x000fc80003f05070 */
[----:B------:R-:W-:Y:S02]  /*2de0*/  ISETP.NE.AND.EX P0, PT, R20, RZ, PT, P0 ;  /* 0x000000ff1400720c */ /* 0x000fe40003f05300 */
[----:B0-----:R-:W-:-:S05]  /*2df0*/  IADD3 R14, P2, PT, R14, 0x40, RZ ;  /* 0x000000400e0e7810 */ /* 0x001fca0007f5e0ff */
[----:B------:R-:W-:Y:S02]  /*2e00*/  IMAD.X R15, RZ, RZ, R15, P2 ;  /* 0x000000ffff0f7224 */ /* 0x000fe400010e060f */
[----:B--2---:R-:W-:-:S04]  /*2e10*/  FADD R24, -R4, R24 ;  /* 0x0000001804187221 */ /* 0x004fc80000000100 */
[----:B------:R-:W-:-:S04]  /*2e20*/  FMUL R24, R24, R7 ;  /* 0x0000000718187220 */ /* 0x000fc80000400000 */
[----:B------:R0:W2:Y:S01]  /*2e30*/  F2I.S64 R18, R24 ;  /* 0x0000001800127311 */ /* 0x0000a20000201900 */
[----:B---3--:R-:W-:-:S04]  /*2e40*/  FADD R23, -R4, R23 ;  /* 0x0000001704177221 */ /* 0x008fc80000000100 */
[----:B0-----:R-:W-:Y:S01]  /*2e50*/  FMUL R24, R23, R7 ;  /* 0x0000000717187220 */ /* 0x001fe20000400000 */
[----:B--2---:R-:W-:-:S03]  /*2e60*/  IMAD.MOV.U32 R23, RZ, RZ, R18 ;  /* 0x000000ffff177224 */ /* 0x004fc600078e0012 */
[----:B------:R-:W0:Y:S01]  /*2e70*/  F2I.S64 R18, R24 ;  /* 0x0000001800127311 */ /* 0x000e220000201900 */
[----:B----4-:R-:W-:Y:S01]  /*2e80*/  FADD R28, -R4, R27 ;  /* 0x0000001b041c7221 */ /* 0x010fe20000000100 */
[----:B0-----:R-:W-:-:S03]  /*2e90*/  IMAD.MOV.U32 R27, RZ, RZ, R18 ;  /* 0x000000ffff1b7224 */ /* 0x001fc600078e0012 */
[----:B------:R-:W-:-:S04]  /*2ea0*/  FMUL R28, R28, R7 ;  /* 0x000000071c1c7220 */ /* 0x000fc80000400000 */
[----:B------:R-:W0:Y:S01]  /*2eb0*/  F2I.S64 R18, R28 ;  /* 0x0000001c00127311 */ /* 0x000e220000201900 */
[----:B-----5:R-:W-:-:S04]  /*2ec0*/  FADD R29, -R4, R29 ;  /* 0x0000001d041d7221 */ /* 0x020fc80000000100 */
[----:B-1----:R-:W-:Y:S01]  /*2ed0*/  FMUL R26, R29, R7 ;  /* 0x000000071d1a7220 */ /* 0x002fe20000400000 */
[----:B0-----:R-:W-:-:S03]  /*2ee0*/  IMAD.MOV.U32 R29, RZ, RZ, R18 ;  /* 0x000000ffff1d7224 */ /* 0x001fc600078e0012 */
[----:B------:R-:W0:Y:S01]  /*2ef0*/  F2I.S64 R18, R26 ;  /* 0x0000001a00127311 */ /* 0x000e220000201900 */
[----:B------:R-:W-:-:S04]  /*2f00*/  FADD R25, -R4, R25 ;  /* 0x0000001904197221 */ /* 0x000fc80000000100 */
[----:B0-----:R-:W-:Y:S01]  /*2f10*/  FMUL R19, R25, R7 ;  /* 0x0000000719137220 */ /* 0x001fe20000400000 */
[----:B------:R-:W-:Y:S01]  /*2f20*/  IMAD.MOV.U32 R25, RZ, RZ, R18 ;  /* 0x000000ffff197224 */ /* 0x000fe200078e0012 */
[----:B------:R-:W-:Y:S04]  /*2f30*/  STG.E.U8 desc[UR4][R16.64+0x4], R23 ;  /* 0x0000041710007986 */ /* 0x000fe8000c101104 */
[----:B------:R-:W0:Y:S01]  /*2f40*/  F2I.S64 R18, R19 ;  /* 0x0000001300127311 */ /* 0x000e220000201900 */
[----:B------:R-:W-:Y:S04]  /*2f50*/  STG.E.U8 desc[UR4][R16.64+0x5], R27 ;  /* 0x0000051b10007986 */ /* 0x000fe8000c101104 */
[----:B------:R-:W-:Y:S04]  /*2f60*/  STG.E.U8 desc[UR4][R16.64+0x6], R29 ;  /* 0x0000061d10007986 */ /* 0x000fe8000c101104 */
[----:B------:R-:W-:Y:S04]  /*2f70*/  STG.E.U8 desc[UR4][R16.64+0x7], R25 ;  /* 0x0000071910007986 */ /* 0x000fe8000c101104 */
[----:B0-----:R0:W-:Y:S02]  /*2f80*/  STG.E.U8 desc[UR4][R16.64+0x8], R18 ;  /* 0x0000081210007986 */ /* 0x0011e4000c101104 */
[----:B0-----:R-:W-:-:S05]  /*2f90*/  IADD3 R18, P3, PT, R16, 0x10, RZ ;  /* 0x0000001010127810 */ /* 0x001fca0007f7e0ff */
[----:B------:R-:W-:Y:S01]  /*2fa0*/  IMAD.X R24, RZ, RZ, R17, P3 ;  /* 0x000000ffff187224 */ /* 0x000fe200018e0611 */
[----:B------:R-:W-:Y:S07]  /*2fb0*/  @P0 BRA `(.L_x_1700) ;  /* 0xfffffff800580947 */ /* 0x000fee000383ffff */
.L_x_1699:
[----:B------:R-:W-:Y:S05]  /*2fc0*/  @!P1 EXIT ;  /* 0x000000000000994d */ /* 0x000fea0003800000 */
[----:B------:R-:W-:-:S04]  /*2fd0*/  LOP3.LUT R14, R8, 0xf, RZ, 0xc0, !PT ;  /* 0x0000000f080e7812 */ /* 0x000fc800078ec0ff */
[----:B------:R-:W-:-:S04]  /*2fe0*/  IADD3 R14, P1, PT, R14, -0x1, RZ ;  /* 0xffffffff0e0e7810 */ /* 0x000fc80007f3e0ff */
[----:B------:R-:W-:Y:S01]  /*2ff0*/  ISETP.GE.U32.AND P0, PT, R14, 0x7, PT ;  /* 0x000000070e00780c */ /* 0x000fe20003f06070 */
[----:B------:R-:W-:Y:S01]  /*3000*/  IMAD.X R14, RZ, RZ, -0x1, P1 ;  /* 0xffffffffff0e7424 */ /* 0x000fe200008e06ff */
[----:B------:R-:W-:-:S04]  /*3010*/  LOP3.LUT P1, RZ, R8, 0x7, RZ, 0xc0, !PT ;  /* 0x0000000708ff7812 */ /* 0x000fc8000782c0ff */
[----:B------:R-:W-:-:S13]  /*3020*/  ISETP.GE.U32.AND.EX P0, PT, R14, RZ, PT, P0 ;  /* 0x000000ff0e00720c */ /* 0x000fda0003f06100 */
[----:B------:R-:W-:Y:S05]  /*3030*/  @!P0 BRA `(.L_x_1701) ;  /* 0x0000000000c88947 */ /* 0x000fea0003800000 */
[----:B------:R-:W-:-:S04]  /*3040*/  LEA R22, P0, R9, R10, 0x2 ;  /* 0x0000000a09167211 */ /* 0x000fc800078010ff */
[----:B------:R-:W-:-:S05]  /*3050*/  LEA.HI.X R23, R9, R11, R21, 0x2, P0 ;  /* 0x0000000b09177211 */ /* 0x000fca00000f1415 */
[----:B------:R-:W2:Y:S04]  /*3060*/  LDG.E.CONSTANT R15, desc[UR4][R22.64] ;  /* 0x00000004160f7981 */ /* 0x000ea8000c1e9900 */
[----:B------:R-:W3:Y:S04]  /*3070*/  LDG.E.CONSTANT R20, desc[UR4][R22.64+0x8] ;  /* 0x0000080416147981 */ /* 0x000ee8000c1e9900 */
[----:B------:R-:W4:Y:S04]  /*3080*/  LDG.E.CONSTANT R25, desc[UR4][R22.64+0x10] ;  /* 0x0000100416197981 */ /* 0x000f28000c1e9900 */
[----:B------:R-:W5:Y:S04]  /*3090*/  LDG.E.CONSTANT R17, desc[UR4][R22.64+0x4] ;  /* 0x0000040416117981 */ /* 0x000f68000c1e9900 */
[----:B------:R-:W4:Y:S04]  /*30a0*/  LDG.E.CONSTANT R19, desc[UR4][R22.64+0x18] ;  /* 0x0000180416137981 */ /* 0x000f28000c1e9900 */
[----:B------:R-:W4:Y:S04]  /*30b0*/  LDG.E.CONSTANT R18, desc[UR4][R22.64+0x14] ;  /* 0x0000140416127981 */ /* 0x000f28000c1e9900 */
[----:B------:R-:W4:Y:S04]  /*30c0*/  LDG.E.CONSTANT R29, desc[UR4][R22.64+0x1c] ;  /* 0x00001c04161d7981 */ /* 0x000f28000c1e9900 */
[----:B------:R0:W4:Y:S01]  /*30d0*/  LDG.E.CONSTANT R24, desc[UR4][R22.64+0xc] ;  /* 0x00000c0416187981 */ /* 0x000122000c1e9900 */
[----:B------:R-:W-:-:S05]  /*30e0*/  IADD3 R26, P0, PT, R9, R5, RZ ;  /* 0x00000005091a7210 */ /* 0x000fca0007f1e0ff */
[----:B------:R-:W-:Y:S01]  /*30f0*/  IMAD.X R27, R21, 0x1, R6, P0 ;  /* 0x00000001151b7824 */ /* 0x000fe200000e0606 */
[----:B------:R-:W-:-:S05]  /*3100*/  IADD3 R9, P0, PT, R9, 0x8, RZ ;  /* 0x0000000809097810 */ /* 0x000fca0007f1e0ff */
[----:B------:R-:W-:Y:S02]  /*3110*/  IMAD.X R21, RZ, RZ, R21, P0 ;  /* 0x000000ffff157224 */ /* 0x000fe400000e0615 */
[----:B--2---:R-:W-:-:S04]  /*3120*/  FADD R14, -R4, R15 ;  /* 0x0000000f040e7221 */ /* 0x004fc80000000100 */
[----:B------:R-:W-:-:S06]  /*3130*/  FMUL R14, R14, R7 ;  /* 0x000000070e0e7220 */ /* 0x000fcc0000400000 */
[----:B------:R-:W1:Y:S01]  /*3140*/  F2I.S64 R14, R14 ;  /* 0x0000000e000e7311 */ /* 0x000e620000201900 */
[C---:B---3--:R-:W-:Y:S01]  /*3150*/  FADD R20, -R4.reuse, R20 ;  /* 0x0000001404147221 */ /* 0x048fe20000000100 */
[----:B-----5:R-:W-:-:S03]  /*3160*/  FADD R16, -R4, R17 ;  /* 0x0000001104107221 */ /* 0x020fc60000000100 */
[----:B-1----:R-:W-:Y:S01]  /*3170*/  FMUL R15, R20, R7 ;  /* 0x00000007140f7220 */ /* 0x002fe20000400000 */
[----:B----4-:R-:W-:Y:S01]  /*3180*/  FADD R20, -R4, R25 ;  /* 0x0000001904147221 */ /* 0x010fe20000000100 */
[----:B------:R-:W-:-:S03]  /*3190*/  IMAD.MOV.U32 R28, RZ, RZ, R14 ;  /* 0x000000ffff1c7224 */ /* 0x000fc600078e000e */
[-C--:B------:R-:W-:Y:S01]  /*31a0*/  FMUL R20, R20, R7.reuse ;  /* 0x0000000714147220 */ /* 0x080fe20000400000 */
[----:B------:R-:W-:Y:S01]  /*31b0*/  F2I.S64 R14, R15 ;  /* 0x0000000f000e7311 */ /* 0x000fe20000201900 */
[----:B------:R-:W-:-:S07]  /*31c0*/  FMUL R16, R16, R7 ;  /* 0x0000000710107220 */ /* 0x000fce0000400000 */
[----:B0-----:R-:W0:Y:S01]  /*31d0*/  F2I.S64 R22, R20 ;  /* 0x0000001400167311 */ /* 0x001e220000201900 */
[----:B------:R1:W-:Y:S01]  /*31e0*/  STG.E.U8 desc[UR4][R26.64], R28 ;  /* 0x0000001c1a007986 */ /* 0x0003e2000c101104 */
[----:B------:R-:W-:-:S06]  /*31f0*/  FADD R18, -R4, R18 ;  /* 0x0000001204127221 */ /* 0x000fcc0000000100 */
[----:B------:R-:W2:Y:S01]  /*3200*/  F2I.S64 R16, R16 ;  /* 0x0000001000107311 */ /* 0x000ea20000201900 */
[----:B-1----:R-:W-:Y:S01]  /*3210*/  FADD R28, -R4, R19 ;  /* 0x00000013041c7221 */ /* 0x002fe20000000100 */
[----:B0-----:R-:W-:-:S03]  /*3220*/  IMAD.MOV.U32 R23, RZ, RZ, R14 ;  /* 0x000000ffff177224 */ /* 0x001fc600078e000e */
[-C--:B------:R-:W-:Y:S01]  /*3230*/  FMUL R14, R28, R7.reuse ;  /* 0x000000071c0e7220 */ /* 0x080fe20000400000 */
[----:B------:R-:W-:Y:S01]  /*3240*/  FADD R28, -R4, R29 ;  /* 0x0000001d041c7221 */ /* 0x000fe20000000100 */
[-C--:B------:R-:W-:Y:S01]  /*3250*/  FMUL R18, R18, R7.reuse ;  /* 0x0000000712127220 */ /* 0x080fe20000400000 */
[----:B------:R-:W-:Y:S02]  /*3260*/  FADD R24, -R4, R24 ;  /* 0x0000001804187221 */ /* 0x000fe40000000100 */
[-C--:B------:R-:W-:Y:S01]  /*3270*/  FMUL R28, R28, R7.reuse ;  /* 0x000000071c1c7220 */ /* 0x080fe20000400000 */
[----:B--2---:R0:W-:Y:S01]  /*3280*/  STG.E.U8 desc[UR4][R26.64+0x1], R16 ;  /* 0x000001101a007986 */ /* 0x0041e2000c101104 */
[----:B------:R-:W-:Y:S01]  /*3290*/  FMUL R24, R24, R7 ;  /* 0x0000000718187220 */ /* 0x000fe20000400000 */
[----:B------:R-:W-:Y:S08]  /*32a0*/  F2I.S64 R18, R18 ;  /* 0x0000001200127311 */ /* 0x000ff00000201900 */
[----:B------:R-:W1:Y:S08]  /*32b0*/  F2I.S64 R14, R14 ;  /* 0x0000000e000e7311 */ /* 0x000e700000201900 */
[----:B0-----:R-:W0:Y:S08]  /*32c0*/  F2I.S64 R16, R28 ;  /* 0x0000001c00107311 */ /* 0x001e300000201900 */
[----:B------:R-:W2:Y:S01]  /*32d0*/  F2I.S64 R24, R24 ;  /* 0x0000001800187311 */ /* 0x000ea20000201900 */
[----:B-1----:R-:W-:Y:S01]  /*32e0*/  IMAD.MOV.U32 R15, RZ, RZ, R18 ;  /* 0x000000ffff0f7224 */ /* 0x002fe200078e0012 */
[----:B------:R1:W-:Y:S01]  /*32f0*/  STG.E.U8 desc[UR4][R26.64+0x2], R23 ;  /* 0x000002171a007986 */ /* 0x0003e2000c101104 */
[----:B0-----:R-:W-:-:S03]  /*3300*/  IMAD.MOV.U32 R17, RZ, RZ, R14 ;  /* 0x000000ffff117224 */ /* 0x001fc600078e000e */
[----:B------:R1:W-:Y:S04]  /*3310*/  STG.E.U8 desc[UR4][R26.64+0x4], R22 ;  /* 0x000004161a007986 */ /* 0x0003e8000c101104 */
[----:B------:R1:W-:Y:S04]  /*3320*/  STG.E.U8 desc[UR4][R26.64+0x5], R15 ;  /* 0x0000050f1a007986 */ /* 0x0003e8000c101104 */
[----:B--2---:R1:W-:Y:S04]  /*3330*/  STG.E.U8 desc[UR4][R26.64+0x3], R24 ;  /* 0x000003181a007986 */ /* 0x0043e8000c101104 */
[----:B------:R1:W-:Y:S04]  /*3340*/  STG.E.U8 desc[UR4][R26.64+0x6], R17 ;  /* 0x000006111a007986 */ /* 0x0003e8000c101104 */
[----:B------:R1:W-:Y:S02]  /*3350*/  STG.E.U8 desc[UR4][R26.64+0x7], R16 ;  /* 0x000007101a007986 */ /* 0x0003e4000c101104 */
.L_x_1701:
        /* <DEDUP_REMOVED lines=8> */
[----:B-1----:R-:W-:-:S04]  /*33e0*/  LEA R16, P0, R9, R10, 0x2 ;  /* 0x0000000a09107211 */ /* 0x002fc800078010ff */
[----:B------:R-:W-:-:S05]  /*33f0*/  LEA.HI.X R17, R9, R11, R21, 0x2, P0 ;  /* 0x0000000b09117211 */ /* 0x000fca00000f1415 */
[----:B------:R-:W2:Y:S04]  /*3400*/  LDG.E.CONSTANT R11, desc[UR4][R16.64] ;  /* 0x00000004100b7981 */ /* 0x000ea8000c1e9900 */
[----:B------:R-:W3:Y:S04]  /*3410*/  LDG.E.CONSTANT R15, desc[UR4][R16.64+0x4] ;  /* 0x00000404100f7981 */ /* 0x000ee8000c1e9900 */
[----:B------:R-:W4:Y:S04]  /*3420*/  LDG.E.CONSTANT R23, desc[UR4][R16.64+0x8] ;  /* 0x0000080410177981 */ /* 0x000f28000c1e9900 */
[----:B------:R-:W5:Y:S01]  /*3430*/  LDG.E.CONSTANT R25, desc[UR4][R16.64+0xc] ;  /* 0x00000c0410197981 */ /* 0x000f62000c1e9900 */
[----:B------:R-:W-:Y:S01]  /*3440*/  IADD3 R22, P0, PT, R9, R5, RZ ;  /* 0x0000000509167210 */ /* 0x000fe20007f1e0ff */
[----:B--2---:R-:W-:-:S04]  /*3450*/  FADD R10, -R4, R11 ;  /* 0x0000000b040a7221 */ /* 0x004fc80000000100 */
[----:B------:R-:W-:Y:S01]  /*3460*/  FMUL R18, R10, R7 ;  /* 0x000000070a127220 */ /* 0x000fe20000400000 */
[C---:B---3--:R-:W-:Y:S01]  /*3470*/  FADD R10, -R4.reuse, R15 ;  /* 0x0000000f040a7221 */ /* 0x048fe20000000100 */
[----:B----4-:R-:W-:-:S03]  /*3480*/  FADD R14, -R4, R23 ;  /* 0x00000017040e7221 */ /* 0x010fc60000000100 */
[-C--:B------:R-:W-:Y:S01]  /*3490*/  FMUL R10, R10, R7.reuse ;  /* 0x000000070a0a7220 */ /* 0x080fe20000400000 */
[----:B------:R-:W0:Y:S01]  /*34a0*/  F2I.S64 R18, R18 ;  /* 0x0000001200127311 */ /* 0x000e220000201900 */
[----:B------:R-:W-:Y:S02]  /*34b0*/  IMAD.X R23, R21, 0x1, R6, P0 ;  /* 0x0000000115177824 */ /* 0x000fe400000e0606 */
[----:B-----5:R-:W-:Y:S01]  /*34c0*/  FADD R20, -R4, R25 ;  /* 0x0000001904147221 */ /* 0x020fe20000000100 */
[-C--:B------:R-:W-:Y:S01]  /*34d0*/  FMUL R14, R14, R7.reuse ;  /* 0x000000070e0e7220 */ /* 0x080fe20000400000 */
[----:B------:R-:W-:Y:S02]  /*34e0*/  IADD3 R9, P0, PT, R9, 0x4, RZ ;  /* 0x0000000409097810 */ /* 0x000fe40007f1e0ff */
[----:B------:R-:W-:Y:S01]  /*34f0*/  FMUL R16, R20, R7 ;  /* 0x0000000714107220 */ /* 0x000fe20000400000 */
[----:B------:R-:W1:Y:S02]  /*3500*/  F2I.S64 R10, R10 ;  /* 0x0000000a000a7311 */ /* 0x000e640000201900 */
[----:B------:R-:W-:Y:S01]  /*3510*/  IMAD.X R21, RZ, RZ, R21, P0 ;  /* 0x000000ffff157224 */ /* 0x000fe200000e0615 */
[----:B0-----:R0:W-:Y:S05]  /*3520*/  STG.E.U8 desc[UR4][R22.64], R18 ;  /* 0x0000001216007986 */ /* 0x0011ea000c101104 */
[----:B------:R-:W2:Y:S01]  /*3530*/  F2I.S64 R14, R14 ;  /* 0x0000000e000e7311 */ /* 0x000ea20000201900 */
[----:B-1----:R-:W-:-:S07]  /*3540*/  IMAD.MOV.U32 R5, RZ, RZ, R10 ;  /* 0x000000ffff057224 */ /* 0x002fce00078e000a */
[----:B------:R-:W1:Y:S01]  /*3550*/  F2I.S64 R16, R16 ;  /* 0x0000001000107311 */ /* 0x000e620000201900 */
[----:B------:R0:W-:Y:S01]  /*3560*/  STG.E.U8 desc[UR4][R22.64+0x1], R5 ;  /* 0x0000010516007986 */ /* 0x0001e2000c101104 */
[----:B--2---:R-:W-:-:S05]  /*3570*/  IMAD.MOV.U32 R11, RZ, RZ, R14 ;  /* 0x000000ffff0b7224 */ /* 0x004fca00078e000e */
[----:B------:R0:W-:Y:S01]  /*3580*/  STG.E.U8 desc[UR4][R22.64+0x2], R11 ;  /* 0x0000020b16007986 */ /* 0x0001e2000c101104 */
[----:B-1----:R-:W-:-:S05]  /*3590*/  IMAD.MOV.U32 R15, RZ, RZ, R16 ;  /* 0x000000ffff0f7224 */ /* 0x002fca00078e0010 */
[----:B------:R0:W-:Y:S02]  /*35a0*/  STG.E.U8 desc[UR4][R22.64+0x3], R15 ;  /* 0x0000030f16007986 */ /* 0x0001e4000c101104 */
.L_x_1702:
[----:B------:R-:W-:Y:S05]  /*35b0*/  @!P1 EXIT ;  /* 0x000000000000994d */ /* 0x000fea0003800000 */
[----:B------:R-:W2:Y:S01]  /*35c0*/  LDCU.64 UR6, c[0x0][0x390] ;  /* 0x00007200ff0677ac */ /* 0x000ea20008000a00 */
[C---:B------:R-:W-:Y:S01]  /*35d0*/  LEA R0, P2, R9.reuse, R0, 0x2 ;  /* 0x0000000009007211 */ /* 0x040fe200078410ff */
[----:B------:R-:W-:Y:S01]  /*35e0*/  IMAD.MOV.U32 R10, RZ, RZ, RZ ;  /* 0x000000ffff0a7224 */ /* 0x000fe200078e00ff */
[----:B------:R-:W-:Y:S01]  /*35f0*/  LOP3.LUT R6, R8, 0x3, RZ, 0xc0, !PT ;  /* 0x0000000308067812 */ /* 0x000fe200078ec0ff */
[----:B------:R-:W0:Y:S01]  /*3600*/  LDCU.64 UR8, c[0x0][0x380] ;  /* 0x00007000ff0877ac */ /* 0x000e220008000a00 */
[C---:B--2---:R-:W-:Y:S02]  /*3610*/  IADD3 R12, P0, P1, R9.reuse, UR6, R12 ;  /* 0x00000006090c7c10 */ /* 0x044fe4000f91e00c */
[----:B------:R-:W-:Y:S02]  /*3620*/  LEA.HI.X R9, R9, R2, R21, 0x2, P2 ;  /* 0x0000000209097211 */ /* 0x000fe400010f1415 */
[----:B0-----:R-:W-:Y:S02]  /*3630*/  IADD3 R11, P3, PT, R0, UR8, RZ ;  /* 0x00000008000b7c10 */ /* 0x001fe4000ff7e0ff */
[----:B------:R-:W-:-:S02]  /*3640*/  IADD3.X R13, PT, PT, R21, UR7, R3, P0, P1 ;  /* 0x00000007150d7c10 */ /* 0x000fc400087e2403 */
[----:B------:R-:W-:-:S09]  /*3650*/  IADD3.X R9, PT, PT, R9, UR9, RZ, P3, !PT ;  /* 0x0000000909097c10 */ /* 0x000fd20009ffe4ff */
.L_x_1703:
[----:B------:R-:W-:-:S05]  /*3660*/  IMAD.MOV.U32 R8, RZ, RZ, R11 ;  /* 0x000000ffff087224 */ /* 0x000fca00078e000b */
[----:B0-----:R0:W2:Y:S01]  /*3670*/  LDG.E.CONSTANT R3, desc[UR4][R8.64] ;  /* 0x0000000408037981 */ /* 0x0010a2000c1e9900 */
[----:B------:R-:W-:Y:S02]  /*3680*/  IADD3 R6, P0, PT, R6, -0x1, RZ ;  /* 0xffffffff06067810 */ /* 0x000fe40007f1e0ff */
[----:B------:R-:W-:Y:S02]  /*3690*/  IADD3 R11, P2, PT, R11, 0x4, RZ ;  /* 0x000000040b0b7810 */ /* 0x000fe40007f5e0ff */
[----:B------:R-:W-:Y:S02]  /*36a0*/  IADD3.X R10, PT, PT, R10, -0x1, RZ, P0, !PT ;  /* 0xffffffff0a0a7810 */ /* 0x000fe400007fe4ff */
[----:B------:R-:W-:Y:S01]  /*36b0*/  ISETP.NE.U32.AND P0, PT, R6, RZ, PT ;  /* 0x000000ff0600720c */ /* 0x000fe20003f05070 */
[----:B0-----:R-:W-:-:S03]  /*36c0*/  IMAD.X R9, RZ, RZ, R9, P2 ;  /* 0x000000ffff097224 */ /* 0x001fc600010e0609 */
[----:B------:R-:W-:Y:S01]  /*36d0*/  ISETP.NE.AND.EX P0, PT, R10, RZ, PT, P0 ;  /* 0x000000ff0a00720c */ /* 0x000fe20003f05300 */
[----:B--2---:R-:W-:-:S04]  /*36e0*/  FADD R0, -R4, R3 ;  /* 0x0000000304007221 */ /* 0x004fc80000000100 */
[----:B------:R-:W-:-:S04]  /*36f0*/  FMUL R0, R0, R7 ;  /* 0x0000000700007220 */ /* 0x000fc80000400000 */
[----:B------:R-:W0:Y:S02]  /*3700*/  F2I.S64 R2, R0 ;  /* 0x0000000000027311 */ /* 0x000e240000201900 */
[----:B0-----:R-:W-:Y:S02]  /*3710*/  IMAD.MOV.U32 R5, RZ, RZ, R2 ;  /* 0x000000ffff057224 */ /* 0x001fe400078e0002 */
[----:B------:R-:W-:Y:S01]  /*3720*/  IMAD.MOV.U32 R2, RZ, RZ, R12 ;  /* 0x000000ffff027224 */ /* 0x000fe200078e000c */
[----:B------:R-:W-:Y:S01]  /*3730*/  IADD3 R12, P1, PT, R12, 0x1, RZ ;  /* 0x000000010c0c7810 */ /* 0x000fe20007f3e0ff */
[----:B------:R-:W-:-:S04]  /*3740*/  IMAD.MOV.U32 R3, RZ, RZ, R13 ;  /* 0x000000ffff037224 */ /* 0x000fc800078e000d */
[----:B------:R-:W-:Y:S01]  /*3750*/  IMAD.X R13, RZ, RZ, R13, P1 ;  /* 0x000000ffff0d7224 */ /* 0x000fe200008e060d */
[----:B------:R0:W-:Y:S01]  /*3760*/  STG.E.U8 desc[UR4][R2.64], R5 ;  /* 0x0000000502007986 */ /* 0x0001e2000c101104 */
[----:B------:R-:W-:Y:S06]  /*3770*/  @P0 BRA `(.L_x_1703) ;  /* 0xfffffffc00b80947 */ /* 0x000fec000383ffff */
[----:B------:R-:W-:Y:S05]  /*3780*/  EXIT ;  /* 0x000000000000794d */ /* 0x000fea0003800000 */
        .weak           $__internal_5_$__cuda_sm3x_div_rn_noftz_f32_slowpath
        .type           $__internal_5_$__cuda_sm3x_div_rn_noftz_f32_slowpath,@function
        .size           $__internal_5_$__cuda_sm3x_div_rn_noftz_f32_slowpath,(.L_x_1794 - $__internal_5_$__cuda_sm3x_div_rn_noftz_f32_slowpath)
$__internal_5_$__cuda_sm3x_div_rn_noftz_f32_slowpath:
[----:B------:R-:W-:Y:S01]  /*3790*/  SHF.R.U32.HI R9, RZ, 0x17, R7 ;  /* 0x00000017ff097819 */ /* 0x000fe20000011607 */
[----:B------:R-:W-:Y:S01]  /*37a0*/  BSSY.RECONVERGENT B1, `(.L_x_1704) ;  /* 0x0000063000017945 */ /* 0x000fe20003800200 */
[--C-:B------:R-:W-:Y:S01]  /*37b0*/  SHF.R.U32.HI R17, RZ, 0x17, R8.reuse ;  /* 0x00000017ff117819 */ /* 0x100fe20000011608 */
[----:B------:R-:W-:Y:S01]  /*37c0*/  IMAD.MOV.U32 R18, RZ, RZ, R8 ;  /* 0x000000ffff127224 */ /* 0x000fe200078e0008 */
        /* <DEDUP_REMOVED lines=31> */
.L_x_1705:
[----:B------:R-:W-:Y:S01]  /*39c0*/  LEA R22, R9, 0xc0800000, 0x17 ;  /* 0xc080000009167811 */ /* 0x000fe200078eb8ff */
[----:B------:R-:W-:Y:S01]  /*39d0*/  VIADD R21, R21, 0xffffff81 ;  /* 0xffffff8115157836 */ /* 0x000fe20000000000 */
[----:B------:R-:W-:Y:S03]  /*39e0*/  BSSY.RECONVERGENT B2, `(.L_x_1710) ;  /* 0x0000035000027945 */ /* 0x000fe60003800200 */
[----:B------:R-:W-:Y:S02]  /*39f0*/  IMAD.IADD R23, R7, 0x1, -R22 ;  /* 0x0000000107177824 */ /* 0x000fe400078e0a16 */
[----:B------:R-:W-:Y:S02]  /*3a00*/  IMAD R7, R21, -0x800000, R18 ;  /* 0xff80000015077824 */ /* 0x000fe400078e0212 */
[----:B------:R-:W0:Y:S01]  /*3a10*/  MUFU.RCP R19, R23 ;  /* 0x0000001700137308 */ /* 0x000e220000001000 */
[----:B------:R-:W-:-:S04]  /*3a20*/  FADD.FTZ R22, -R23, -RZ ;  /* 0x800000ff17167221 */ /* 0x000fc80000010100 */
[----:B0-----:R-:W-:-:S04]  /*3a30*/  FFMA R24, R19, R22, 1 ;  /* 0x3f80000013187423 */ /* 0x001fc80000000016 */
[----:B------:R-:W-:-:S04]  /*3a40*/  FFMA R18, R19, R24, R19 ;  /* 0x0000001813127223 */ /* 0x000fc80000000013 */
[----:B------:R-:W-:-:S04]  /*3a50*/  FFMA R19, R7, R18, RZ ;  /* 0x0000001207137223 */ /* 0x000fc800000000ff */
[----:B------:R-:W-:-:S04]  /*3a60*/  FFMA R24, R22, R19, R7 ;  /* 0x0000001316187223 */ /* 0x000fc80000000007 */
[----:B------:R-:W-:Y:S01]  /*3a70*/  FFMA R19, R18, R24, R19 ;  /* 0x0000001812137223 */ /* 0x000fe20000000013 */
[----:B------:R-:W-:-:S03]  /*3a80*/  IADD3 R24, PT, PT, R21, 0x7f, -R9 ;  /* 0x0000007f15187810 */ /* 0x000fc60007ffe809 */
[----:B------:R-:W-:Y:S02]  /*3a90*/  FFMA R22, R22, R19, R7 ;  /* 0x0000001316167223 */ /* 0x000fe40000000007 */
[----:B------:R-:W-:Y:S02]  /*3aa0*/  IMAD.IADD R24, R24, 0x1, R17 ;  /* 0x0000000118187824 */ /* 0x000fe400078e0211 */
        /* <DEDUP_REMOVED lines=15> */
[C---:B------:R-:W-:Y:S02]  /*3ba0*/  ISETP.NE.AND P3, PT, R21.reuse, RZ, PT ;  /* 0x000000ff1500720c */ /* 0x040fe40003f65270 */
[----:B------:R-:W-:Y:S02]  /*3bb0*/  ISETP.NE.AND P2, PT, R21, RZ, PT ;  /* 0x000000ff1500720c */ /* 0x000fe40003f45270 */
[----:B------:R-:W-:Y:S01]  /*3bc0*/  LOP3.LUT R17, R9, 0x7fffff, RZ, 0xc0, !PT ;  /* 0x007fffff09117812 */ /* 0x000fe200078ec0ff */
[CCC-:B------:R-:W-:Y:S01]  /*3bd0*/  FFMA.RP R9, R18.reuse, R22.reuse, R19.reuse ;  /* 0x0000001612097223 */ /* 0x1c0fe20000008013 */
[----:B------:R-:W-:Y:S01]  /*3be0*/  FFMA.RM R18, R18, R22, R19 ;  /* 0x0000001612127223 */ /* 0x000fe20000004013 */
[----:B------:R-:W-:Y:S01]  /*3bf0*/  VIADD R22, R21, 0x20 ;  /* 0x0000002015167836 */ /* 0x000fe20000000000 */
[----:B------:R-:W-:Y:S01]  /*3c00*/  LOP3.LUT R17, R17, 0x800000, RZ, 0xfc, !PT ;  /* 0x0080000011117812 */ /* 0x000fe200078efcff */
[----:B------:R-:W-:-:S02]  /*3c10*/  IMAD.MOV R19, RZ, RZ, -R21 ;  /* 0x000000ffff137224 */ /* 0x000fc400078e0a15 */
        /* <DEDUP_REMOVED lines=13> */
.L_x_1712:
[----:B------:R-:W-:-:S04]  /*3cf0*/  LOP3.LUT R7, R7, 0x80000000, RZ, 0xc0, !PT ;  /* 0x8000000007077812 */ /* 0x000fc800078ec0ff */
[----:B------:R-:W-:Y:S01]  /*3d00*/  LOP3.LUT R7, R7, 0x7f800000, RZ, 0xfc, !PT ;  /* 0x7f80000007077812 */ /* 0x000fe200078efcff */
[----:B------:R-:W-:Y:S06]  /*3d10*/  BRA `(.L_x_1713) ;  /* 0x0000000000047947 */ /* 0x000fec0003800000 */
.L_x_1711:
[----:B------:R-:W-:-:S07]  /*3d20*/  IMAD R7, R24, 0x800000, R7 ;  /* 0x0080000018077824 */ /* 0x000fce00078e0207 */
.L_x_1713:
[----:B------:R-:W-:Y:S05]  /*3d30*/  BSYNC.RECONVERGENT B2 ;  /* 0x0000000000027941 */ /* 0x000fea0003800200 */
.L_x_1710:
[----:B------:R-:W-:Y:S05]  /*3d40*/  BRA `(.L_x_1714) ;  /* 0x0000000000207947 */ /* 0x000fea0003800000 */
.L_x_1709:
[----:B------:R-:W-:-:S04]  /*3d50*/  LOP3.LUT R7, R7, 0x80000000, R18, 0x48, !PT ;  /* 0x8000000007077812 */ /* 0x000fc800078e4812 */
[----:B------:R-:W-:Y:S01]  /*3d60*/  LOP3.LUT R7, R7, 0x7f800000, RZ, 0xfc, !PT ;  /* 0x7f80000007077812 */ /* 0x000fe200078efcff */
[----:B------:R-:W-:Y:S06]  /*3d70*/  BRA `(.L_x_1714) ;  /* 0x0000000000147947 */ /* 0x000fec0003800000 */
.L_x_1708:
[----:B------:R-:W-:Y:S01]  /*3d80*/  LOP3.LUT R7, R7, 0x80000000, R18, 0x48, !PT ;  /* 0x8000000007077812 */ /* 0x000fe200078e4812 */
[----:B------:R-:W-:Y:S06]  /*3d90*/  BRA `(.L_x_1714) ;  /* 0x00000000000c7947 */ /* 0x000fec0003800000 */
.L_x_1707:
[----:B------:R-:W0:Y:S01]  /*3da0*/  MUFU.RSQ R7, -QNAN ;  /* 0xffc0000000077908 */ /* 0x000e220000001400 */
[----:B------:R-:W-:Y:S05]  /*3db0*/  BRA `(.L_x_1714) ;  /* 0x0000000000047947 */ /* 0x000fea0003800000 */
.L_x_1706:
[----:B------:R-:W-:-:S07]  /*3dc0*/  FADD.FTZ R7, R8, R7 ;  /* 0x0000000708077221 */ /* 0x000fce0000010000 */
.L_x_1714:
[----:B------:R-:W-:Y:S05]  /*3dd0*/  BSYNC.RECONVERGENT B1 ;  /* 0x0000000000017941 */ /* 0x000fea0003800200 */
.L_x_1704:
[----:B------:R-:W-:-:S04]  /*3de0*/  IMAD.MOV.U32 R17, RZ, RZ, 0x0 ;  /* 0x00000000ff117424 */ /* 0x000fc800078e00ff */
[----:B0-----:R-:W-:Y:S05]  /*3df0*/  RET.REL.NODEC R16 `(_Z38_float_to_fused8bitrowwise_cuda_kernelPKfiiPh) ;  /* 0xffffffc010807950 */ /* 0x001fea0003c3ffff */
.L_x_1715:
        /* <DEDUP_REMOVED lines=16> */
.L_x_1794:


//--------------------- .text._Z34_compute_8bit_quantize_cuda_kernelPKfS0_iiPh --------------------------
	.section	.text._Z34_compute_8bit_quantize_cuda_kernelPKfS0_iiPh,"ax",@progbits
	.align	128
        .global         _Z34_compute_8bit_quantize_cuda_kernelPKfS0_iiPh
        .type           _Z34_compute_8bit_quantize_cuda_kernelPKfS0_iiPh,@function
        .size           _Z34_compute_8bit_quantize_cuda_kernelPKfS0_iiPh,(.L_x_1795 - _Z34_compute_8bit_quantize_cuda_kernelPKfS0_iiPh)
        .other          _Z34_compute_8bit_quantize_cuda_kernelPKfS0_iiPh,@"STO_CUDA_ENTRY STV_DEFAULT"
_Z34_compute_8bit_quantize_cuda_kernelPKfS0_iiPh:
.text._Z34_compute_8bit_quantize_cuda_kernelPKfS0_iiPh:
[----:B------:R-:W-:Y:S01]  /*0000*/  LDC R1, c[0x0][0x37c] ;  /* 0x0000df00ff017b82 */ /* 0x000fe20000000800 */
[----:B------:R-:W0:Y:S07]  /*0010*/  S2R R6, SR_TID.Y ;  /* 0x0000000000067919 */ /* 0x000e2e0000002200 */
[----:B------:R-:W0:Y:S01]  /*0020*/  S2UR UR6, SR_CTAID.Y ;  /* 0x00000000000679c3 */ /* 0x000e220000002600 */
[----:B------:R-:W1:Y:S01]  /*0030*/  LDCU.64 UR10, c[0x0][0x390] ;  /* 0x00007200ff0a77ac */ /* 0x000e620008000a00 */
[----:B------:R-:W2:Y:S06]  /*0040*/  S2R R2, SR_TID.X ;  /* 0x0000000000027919 */ /* 0x000eac0000002100 */
[----:B------:R-:W0:Y:S08]  /*0050*/  LDC R9, c[0x0][0x364] ;  /* 0x0000d900ff097b82 */ /* 0x000e300000000800 */
[----:B------:R-:W2:Y:S01]  /*0060*/  S2UR UR7, SR_CTAID.X ;  /* 0x00000000000779c3 */ /* 0x000ea20000002500 */
[----:B-1----:R-:W-:-:S04]  /*0070*/  UIADD3 UR4, UPT, UPT, UR11, 0x3, URZ ;  /* 0x000000030b047890 */ /* 0x002fc8000fffe0ff */
[----:B------:R-:W-:-:S03]  /*0080*/  USHF.R.S32.HI UR5, URZ, 0x1f, UR4 ;  /* 0x0000001fff057899 */ /* 0x000fc60008011404 */
[----:B------:R-:W2:Y:S01]  /*0090*/  LDC R5, c[0x0][0x360] ;  /* 0x0000d800ff057b82 */ /* 0x000ea20000000800 */
[----:B------:R-:W-:-:S07]  /*00a0*/  ULEA.HI UR5, UR5, UR4, URZ, 0x2 ;  /* 0x0000000405057291 */ /* 0x000fce000f8f10ff */
[----:B------:R-:W1:Y:S01]  /*00b0*/  LDC R0, c[0x0][0x374] ;  /* 0x0000dd00ff007b82 */ /* 0x000e620000000800 */
[----:B0-----:R-:W-:-:S05]  /*00c0*/  IMAD R20, R9, UR6, R6 ;  /* 0x0000000609147c24 */ /* 0x001fca000f8e0206 */
[----:B------:R-:W-:Y:S01]  /*00d0*/  ISETP.GE.AND P0, PT, R20, UR10, PT ;  /* 0x0000000a14007c0c */ /* 0x000fe2000bf06270 */
[----:B--2---:R-:W-:-:S12]  /*00e0*/  IMAD R5, R5, UR7, R2 ;  /* 0x0000000705057c24 */ /* 0x004fd8000f8e0202 */
[----:B------:R-:W-:Y:S05]  /*00f0*/  @P0 EXIT ;  /* 0x000000000000094d */ /* 0x000fea0003800000 */
[----:B-1----:R-:W-:Y:S01]  /*0100*/  IMAD R4, R9, R0, RZ ;  /* 0x0000000009047224 */ /* 0x002fe200078e02ff */
[----:B------:R-:W-:Y:S01]  /*0110*/  ULOP3.LUT UR5, UR5, 0xfffffffc, URZ, 0xc0, !UPT ;  /* 0xfffffffc05057892 */ /* 0x000fe2000f8ec0ff */
[----:B------:R-:W-:Y:S01]  /*0120*/  BSSY.RECONVERGENT B2, `(.L_x_1716) ;  /* 0x0000055000027945 */ /* 0x000fe20003800200 */
[----:B------:R-:W0:Y:S01]  /*0130*/  LDCU.64 UR8, c[0x0][0x358] ;  /* 0x00006b00ff0877ac */ /* 0x000e220008000a00 */
[----:B------:R-:W1:Y:S01]  /*0140*/  I2F.U32.RP R10, R4 ;  /* 0x00000004000a7306 */ /* 0x000e620000209000 */
[C---:B------:R-:W-:Y:S01]  /*0150*/  IMAD.IADD R8, R4.reuse, 0x1, R20 ;  /* 0x0000000104087824 */ /* 0x040fe200078e0214 */
[----:B------:R-:W-:Y:S01]  /*0160*/  ISETP.NE.U32.AND P2, PT, R4, RZ, PT ;  /* 0x000000ff0400720c */ /* 0x000fe20003f45070 */
[----:B------:R-:W-:Y:S01]  /*0170*/  IMAD.MOV R13, RZ, RZ, -R4 ;  /* 0x000000ffff0d7224 */ /* 0x000fe200078e0a04 */
[----:B------:R-:W-:Y:S02]  /*0180*/  USHF.R.S32.HI UR7, URZ, 0x1f, UR5 ;  /* 0x0000001fff077899 */ /* 0x000fe40008011405 */
[C---:B------:R-:W-:Y:S01]  /*0190*/  ISETP.GE.U32.AND P0, PT, R8.reuse, UR10, PT ;  /* 0x0000000a08007c0c */ /* 0x040fe2000bf06070 */
[----:B------:R-:W-:Y:S01]  /*01a0*/  UIADD3 UR4, UPT, UPT, UR5, 0x8, URZ ;  /* 0x0000000805047890 */ /* 0x000fe2000fffe0ff */
[----:B------:R-:W-:Y:S01]  /*01b0*/  VIMNMX.U32 R11, PT, PT, R8, UR10, !PT ;  /* 0x0000000a080b7c48 */ /* 0x000fe2000ffe0000 */
[----:B------:R-:W2:Y:S01]  /*01c0*/  LDCU UR10, c[0x0][0x394] ;  /* 0x00007280ff0a77ac */ /* 0x000ea20008000800 */
[----:B------:R-:W-:-:S04]  /*01d0*/  SEL R21, RZ, 0x1, P0 ;  /* 0x00000001ff157807 */ /* 0x000fc80000000000 */
[----:B------:R-:W-:Y:S01]  /*01e0*/  IADD3 R11, PT, PT, R11, -R8, -R21 ;  /* 0x800000080b0b7210 */ /* 0x000fe20007ffe815 */
[----:B-1----:R-:W1:Y:S02]  /*01f0*/  MUFU.RCP R10, R10 ;  /* 0x0000000a000a7308 */ /* 0x002e640000001000 */
[----:B-1----:R-:W-:-:S06]  /*0200*/  VIADD R2, R10, 0xffffffe ;  /* 0x0ffffffe0a027836 */ /* 0x002fcc0000000000 */
[----:B------:R1:W3:Y:S02]  /*0210*/  F2I.FTZ.U32.TRUNC.NTZ R3, R2 ;  /* 0x0000000200037305 */ /* 0x0002e4000021f000 */
[----:B-1----:R-:W-:Y:S02]  /*0220*/  HFMA2 R2, -RZ, RZ, 0, 0 ;  /* 0x00000000ff027431 */ /* 0x002fe400000001ff */
[----:B---3--:R-:W-:-:S04]  /*0230*/  IMAD R13, R13, R3, RZ ;  /* 0x000000030d0d7224 */ /* 0x008fc800078e02ff */
[----:B------:R-:W-:Y:S01]  /*0240*/  IMAD.HI.U32 R10, R3, R13, R2 ;  /* 0x0000000d030a7227 */ /* 0x000fe200078e0002 */
[----:B------:R-:W-:-:S05]  /*0250*/  SHF.R.S32.HI R3, RZ, 0x1f, R5 ;  /* 0x0000001fff037819 */ /* 0x000fca0000011405 */
[----:B------:R-:W-:-:S04]  /*0260*/  IMAD.HI.U32 R10, R10, R11, RZ ;  /* 0x0000000b0a0a7227 */ /* 0x000fc800078e00ff */
[----:B------:R-:W-:-:S04]  /*0270*/  IMAD.MOV R2, RZ, RZ, -R10 ;  /* 0x000000ffff027224 */ /* 0x000fc800078e0a0a */
[----:B------:R-:W-:-:S05]  /*0280*/  IMAD R11, R4, R2, R11 ;  /* 0x00000002040b7224 */ /* 0x000fca00078e020b */
[----:B------:R-:W-:-:S13]  /*0290*/  ISETP.GE.U32.AND P0, PT, R11, R4, PT ;  /* 0x000000040b00720c */ /* 0x000fda0003f06070 */
[----:B------:R-:W-:Y:S01]  /*02a0*/  @P0 IMAD.IADD R11, R11, 0x1, -R4 ;  /* 0x000000010b0b0824 */ /* 0x000fe200078e0a04 */
[----:B------:R-:W-:-:S04]  /*02b0*/  @P0 IADD3 R10, PT, PT, R10, 0x1, RZ ;  /* 0x000000010a0a0810 */ /* 0x000fc80007ffe0ff */
[----:B------:R-:W-:-:S13]  /*02c0*/  ISETP.GE.U32.AND P1, PT, R11, R4, PT ;  /* 0x000000040b00720c */ /* 0x000fda0003f26070 */
[----:B------:R-:W-:Y:S01]  /*02d0*/  @P1 VIADD R10, R10, 0x1 ;  /* 0x000000010a0a1836 */ /* 0x000fe20000000000 */
[----:B------:R-:W-:-:S05]  /*02e0*/  @!P2 LOP3.LUT R10, RZ, R4, RZ, 0x33, !PT ;  /* 0x00000004ff0aa212 */ /* 0x000fca00078e33ff */
[----:B------:R-:W-:-:S05]  /*02f0*/  IMAD.IADD R21, R21, 0x1, R10 ;  /* 0x0000000115157824 */ /* 0x000fca00078e020a */
[----:B------:R-:W-:-:S04]  /*0300*/  LOP3.LUT R2, R21, 0x3, RZ, 0xc0, !PT ;  /* 0x0000000315027812 */ /* 0x000fc800078ec0ff */
[----:B------:R-:W-:Y:S02]  /*0310*/  ISETP.NE.AND P0, PT, R2, 0x3, PT ;  /* 0x000000030200780c */ /* 0x000fe40003f05270 */
[----:B------:R-:W-:-:S11]  /*0320*/  MOV R2, 0x437f0000 ;  /* 0x437f000000027802 */ /* 0x000fd60000000f00 */
[----:B0-2---:R-:W-:Y:S05]  /*0330*/  @!P0 BRA `(.L_x_1717) ;  /* 0x0000000000cc8947 */ /* 0x005fea0003800000 */
[----:B------:R-:W0:Y:S01]  /*0340*/  LDCU.64 UR12, c[0x0][0x388] ;  /* 0x00007100ff0c77ac */ /* 0x000e220008000a00 */
[----:B------:R-:W1:Y:S01]  /*0350*/  LDC.64 R22, c[0x0][0x380] ;  /* 0x0000e000ff167b82 */ /* 0x000e620000000a00 */
[----:B------:R-:W-:Y:S02]  /*0360*/  VIADD R8, R21, 0x1 ;  /* 0x0000000115087836 */ /* 0x000fe40000000000 */
[----:B------:R-:W-:Y:S02]  /*0370*/  IMAD.MOV.U32 R7, RZ, RZ, RZ ;  /* 0x000000ffff077224 */ /* 0x000fe400078e00ff */
[----:B------:R-:W-:Y:S01]  /*0380*/  IMAD R16, R20, UR4, RZ ;  /* 0x0000000414107c24 */ /* 0x000fe2000f8e02ff */
[----:B------:R-:W-:Y:S01]  /*0390*/  LOP3.LUT R15, R8, 0x3, RZ, 0xc0, !PT ;  /* 0x00000003080f7812 */ /* 0x000fe200078ec0ff */
[----:B------:R-:W-:Y:S01]  /*03a0*/  IMAD.WIDE.U32 R10, R9, UR6, R6 ;  /* 0x00000006090a7c25 */ /* 0x000fe2000f8e0006 */
[----:B------:R-:W2:Y:S03]  /*03b0*/  LDC.64 R12, c[0x0][0x398] ;  /* 0x0000e600ff0c7b82 */ /* 0x000ea60000000a00 */
[C---:B------:R-:W-:Y:S01]  /*03c0*/  IMAD R0, R15.reuse, R0, UR6 ;  /* 0x000000060f007e24 */ /* 0x040fe2000f8e0200 */
[----:B------:R-:W-:Y:S01]  /*03d0*/  IADD3 R15, PT, PT, -R15, RZ, RZ ;  /* 0x000000ff0f0f7210 */ /* 0x000fe20007ffe1ff */
[----:B------:R-:W-:-:S02]  /*03e0*/  IMAD R17, R20, UR11, R5 ;  /* 0x0000000b14117c24 */ /* 0x000fc4000f8e0205 */
[----:B------:R-:W-:Y:S01]  /*03f0*/  IMAD R20, R0, R9, R6 ;  /* 0x0000000900147224 */ /* 0x000fe200078e0206 */
[----:B0-----:R-:W-:-:S04]  /*0400*/  LEA R26, P0, R10, UR12, 0x2 ;  /* 0x0000000c0a1a7c11 */ /* 0x001fc8000f8010ff */
[----:B------:R-:W-:-:S09]  /*0410*/  LEA.HI.X R27, R10, UR13, R11, 0x2, P0 ;  /* 0x0000000d0a1b7c11 */ /* 0x000fd200080f140b */
.L_x_1722:
[----:B------:R-:W-:Y:S01]  /*0420*/  ISETP.GE.AND P0, PT, R5, UR10, PT ;  /* 0x0000000a05007c0c */ /* 0x000fe2000bf06270 */
[----:B------:R-:W-:Y:S01]  /*0430*/  VIADD R15, R15, 0x1 ;  /* 0x000000010f0f7836 */ /* 0x000fe20000000000 */
[----:B------:R-:W-:Y:S04]  /*0440*/  BSSY.RECONVERGENT B3, `(.L_x_1718) ;  /* 0x000001e000037945 */ /* 0x000fe80003800200 */
[----:B------:R-:W-:-:S07]  /*0450*/  ISETP.NE.AND P2, PT, R15, RZ, PT ;  /* 0x000000ff0f00720c */ /* 0x000fce0003f45270 */
[----:B0-----:R-:W-:Y:S06]  /*0460*/  @P0 BRA `(.L_x_1719) ;  /* 0x00000000006c0947 */ /* 0x001fec0003800000 */
[----:B------:R-:W3:Y:S01]  /*0470*/  LDG.E.CONSTANT R0, desc[UR8][R26.64] ;  /* 0x000000081a007981 */ /* 0x000ee2000c1e9900 */
[--C-:B------:R-:W-:Y:S02]  /*0480*/  SHF.R.S32.HI R10, RZ, 0x1f, R16.reuse ;  /* 0x0000001fff0a7819 */ /* 0x100fe40000011410 */
[----:B--2---:R-:W-:-:S04]  /*0490*/  IADD3 R6, P0, P1, R12, UR5, R16 ;  /* 0x000000050c067c10 */ /* 0x004fc8000f91e010 */
[----:B------:R-:W-:-:S05]  /*04a0*/  IADD3.X R7, PT, PT, R13, UR7, R10, P0, P1 ;  /* 0x000000070d077c10 */ /* 0x000fca00087e240a */
[----:B------:R0:W5:Y:S01]  /*04b0*/  LDG.E R14, desc[UR8][R6.64+0x4] ;  /* 0x00000408060e7981 */ /* 0x000162000c1e1900 */
[----:B------:R-:W-:Y:S01]  /*04c0*/  IADD3 R24, P1, P3, R16, R12, R5 ;  /* 0x0000000c10187210 */ /* 0x000fe20007b3e005 */
[----:B------:R-:W-:Y:S03]  /*04d0*/  BSSY.RECONVERGENT B4, `(.L_x_1720) ;  /* 0x000000e000047945 */ /* 0x000fe60003800200 */
[----:B------:R-:W-:Y:S01]  /*04e0*/  IADD3.X R25, PT, PT, R10, R13, R3, P1, P3 ;  /* 0x0000000d0a197210 */ /* 0x000fe20000fe6403 */
[----:B---3--:R-:W-:-:S04]  /*04f0*/  FADD R11, R0, 9.9999999392252902908e-09 ;  /* 0x322bcc77000b7421 */ /* 0x008fc80000000000 */
[----:B------:R-:W2:Y:S08]  /*0500*/  MUFU.RCP R0, R11 ;  /* 0x0000000b00007308 */ /* 0x000eb00000001000 */
[----:B------:R-:W3:Y:S01]  /*0510*/  FCHK P0, R2, R11 ;  /* 0x0000000b02007302 */ /* 0x000ee20000000000 */
[----:B--2---:R-:W-:-:S04]  /*0520*/  FFMA R9, -R11, R0, 1 ;  /* 0x3f8000000b097423 */ /* 0x004fc80000000100 */
[----:B------:R-:W-:-:S04]  /*0530*/  FFMA R0, R0, R9, R0 ;  /* 0x0000000900007223 */ /* 0x000fc80000000000 */
[----:B------:R-:W-:-:S04]  /*0540*/  FFMA R9, R0, 255, RZ ;  /* 0x437f000000097823 */ /* 0x000fc800000000ff */
[----:B------:R-:W-:-:S04]  /*0550*/  FFMA R8, -R11, R9, 255 ;  /* 0x437f00000b087423 */ /* 0x000fc80000000109 */
[----:B------:R-:W-:Y:S01]  /*0560*/  FFMA R0, R0, R8, R9 ;  /* 0x0000000800007223 */ /* 0x000fe20000000009 */
[----:B0--3--:R-:W-:Y:S06]  /*0570*/  @!P0 BRA `(.L_x_1721) ;  /* 0x00000000000c8947 */ /* 0x009fec0003800000 */
[----:B------:R-:W-:Y:S01]  /*0580*/  IMAD.MOV.U32 R9, RZ, RZ, R11 ;  /* 0x000000ffff097224 */ /* 0x000fe200078e000b */
[----:B------:R-:W-:-:S07]  /*0590*/  MOV R6, 0x5b0 ;  /* 0x000005b000067802 */ /* 0x000fce0000000f00 */
[----:B-1---5:R-:W-:Y:S05]  /*05a0*/  CALL.REL.NOINC `($__internal_6_$__cuda_sm3x_div_rn_noftz_f32_slowpath) ;  /* 0x00000008007c7944 */ /* 0x022fea0003c00000 */
.L_x_1721:
[----:B------:R-:W-:Y:S05]  /*05b0*/  BSYNC.RECONVERGENT B4 ;  /* 0x0000000000047941 */ /* 0x000fea0003800200 */
.L_x_1720:
[----:B-1----:R-:W-:-:S06]  /*05c0*/  IMAD.WIDE R6, R17, 0x4, R22 ;  /* 0x0000000411067825 */ /* 0x002fcc00078e0216 */
[----:B------:R-:W2:Y:S02]  /*05d0*/  LDG.E.CONSTANT R7, desc[UR8][R6.64] ;  /* 0x0000000806077981 */ /* 0x000ea4000c1e9900 */
[----:B--2--5:R-:W-:-:S04]  /*05e0*/  FADD R9, -R14, R7 ;  /* 0x000000070e097221 */ /* 0x024fc80000000100 */
[----:B------:R-:W-:-:S06]  /*05f0*/  FMUL R9, R9, R0 ;  /* 0x0000000009097220 */ /* 0x000fcc0000400000 */
[----:B------:R-:W0:Y:S02]  /*0600*/  F2I.S64 R8, R9 ;  /* 0x0000000900087311 */ /* 0x000e240000201900 */
[----:B0-----:R0:W-:Y:S02]  /*0610*/  STG.E.U8 desc[UR8][R24.64], R8 ;  /* 0x0000000818007986 */ /* 0x0011e4000c101108 */
.L_x_1719:
[----:B------:R-:W-:Y:S05]  /*0620*/  BSYNC.RECONVERGENT B3 ;  /* 0x0000000000037941 */ /* 0x000fea0003800200 */
.L_x_1718:
[----:B------:R-:W-:-:S04]  /*0630*/  IMAD.WIDE.U32 R26, R4, 0x4, R26 ;  /* 0x00000004041a7825 */ /* 0x000fc800078e001a */
[C---:B------:R-:W-:Y:S02]  /*0640*/  IMAD R17, R4.reuse, UR10, R17 ;  /* 0x0000000a04117c24 */ /* 0x040fe4000f8e0211 */
[----:B------:R-:W-:Y:S01]  /*0650*/  IMAD R16, R4, UR4, R16 ;  /* 0x0000000404107c24 */ /* 0x000fe2000f8e0210 */
[----:B------:R-:W-:Y:S06]  /*0660*/  @P2 BRA `(.L_x_1722) ;  /* 0xfffffffc006c2947 */ /* 0x000fec000383ffff */
.L_x_1717:
[----:B------:R-:W-:Y:S05]  /*0670*/  BSYNC.RECONVERGENT B2 ;  /* 0x0000000000027941 */ /* 0x000fea0003800200 */
.L_x_1716:
[----:B-1----:R-:W1:Y:S01]  /*0680*/  LDC R22, c[0x0][0x394] ;  /* 0x0000e500ff167b82 */ /* 0x002e620000000800 */
[----:B------:R-:W-:Y:S01]  /*0690*/  ISETP.GE.U32.AND P0, PT, R21, 0x3, PT ;  /* 0x000000031500780c */ /* 0x000fe20003f06070 */
[----:B------:R-:W3:Y:S06]  /*06a0*/  LDCU UR12, c[0x0][0x390] ;  /* 0x00007200ff0c77ac */ /* 0x000eec0008000800 */
[----:B--2---:R-:W2:Y:S08]  /*06b0*/  LDC.64 R12, c[0x0][0x380] ;  /* 0x0000e000ff0c7b82 */ /* 0x004eb00000000a00 */
[----:B------:R-:W4:Y:S08]  /*06c0*/  LDC.64 R14, c[0x0][0x388] ;  /* 0x0000e200ff0e7b82 */ /* 0x000f300000000a00 */
[----:B------:R-:W0:Y:S01]  /*06d0*/  LDC.64 R16, c[0x0][0x398] ;  /* 0x0000e600ff107b82 */ /* 0x000e220000000a00 */
[----:B---3--:R-:W-:Y:S05]  /*06e0*/  @!P0 EXIT ;  /* 0x000000000000894d */ /* 0x008fea0003800000 */
.L_x_1739:
[----:B-1----:R-:W-:Y:S01]  /*06f0*/  ISETP.GE.AND P0, PT, R5, R22, PT ;  /* 0x000000160500720c */ /* 0x002fe20003f06270 */
[----:B------:R-:W-:-:S12]  /*0700*/  BSSY.RECONVERGENT B2, `(.L_x_1723) ;  /* 0x000001f000027945 */ /* 0x000fd80003800200 */
[----:B---3--:R-:W-:Y:S05]  /*0710*/  @P0 BRA `(.L_x_1724) ;  /* 0x0000000000740947 */ /* 0x008fea0003800000 */
[----:B----4-:R-:W-:-:S06]  /*0720*/  IMAD.WIDE.U32 R6, R20, 0x4, R14 ;  /* 0x0000000414067825 */ /* 0x010fcc00078e000e */
[----:B------:R-:W3:Y:S01]  /*0730*/  LDG.E.CONSTANT R6, desc[UR8][R6.64] ;  /* 0x0000000806067981 */ /* 0x000ee2000c1e9900 */
[----:B0-----:R-:W-:-:S05]  /*0740*/  IMAD R25, R20, UR4, RZ ;  /* 0x0000000414197c24 */ /* 0x001fca000f8e02ff */
[--C-:B------:R-:W-:Y:S02]  /*0750*/  SHF.R.S32.HI R10, RZ, 0x1f, R25.reuse ;  /* 0x0000001fff0a7819 */ /* 0x100fe40000011419 */
[----:B------:R-:W-:-:S04]  /*0760*/  IADD3 R8, P0, P1, R16, UR5, R25 ;  /* 0x0000000510087c10 */ /* 0x000fc8000f91e019 */
[----:B------:R-:W-:-:S05]  /*0770*/  IADD3.X R9, PT, PT, R17, UR7, R10, P0, P1 ;  /* 0x0000000711097c10 */ /* 0x000fca00087e240a */
[----:B------:R3:W5:Y:S01]  /*0780*/  LDG.E R23, desc[UR8][R8.64+0x4] ;  /* 0x0000040808177981 */ /* 0x000762000c1e1900 */
[--C-:B------:R-:W-:Y:S01]  /*0790*/  IADD3 R24, P1, P2, R25, R16, R5.reuse ;  /* 0x0000001019187210 */ /* 0x100fe20007a3e005 */
[----:B------:R-:W-:Y:S01]  /*07a0*/  BSSY.RECONVERGENT B3, `(.L_x_1725) ;  /* 0x000000e000037945 */ /* 0x000fe20003800200 */
[----:B------:R-:W-:Y:S02]  /*07b0*/  IMAD R21, R20, R22, R5 ;  /* 0x0000001614157224 */ /* 0x000fe400078e0205 */
[----:B------:R-:W-:Y:S01]  /*07c0*/  IADD3.X R25, PT, PT, R10, R17, R3, P1, P2 ;  /* 0x000000110a197210 */ /* 0x000fe20000fe4403 */
[----:B---3--:R-:W-:-:S04]  /*07d0*/  FADD R9, R6, 9.9999999392252902908e-09 ;  /* 0x322bcc7706097421 */ /* 0x008fc80000000000 */
[----:B------:R-:W0:Y:S08]  /*07e0*/  MUFU.RCP R0, R9 ;  /* 0x0000000900007308 */ /* 0x000e300000001000 */
[----:B------:R-:W1:Y:S01]  /*07f0*/  FCHK P0, R2, R9 ;  /* 0x0000000902007302 */ /* 0x000e620000000000 */
[----:B0-----:R-:W-:-:S04]  /*0800*/  FFMA R11, -R9, R0, 1 ;  /* 0x3f800000090b7423 */ /* 0x001fc80000000100 */
[----:B------:R-:W-:-:S04]  /*0810*/  FFMA R0, R0, R11, R0 ;  /* 0x0000000b00007223 */ /* 0x000fc80000000000 */
[----:B------:R-:W-:-:S04]  /*0820*/  FFMA R11, R0, 255, RZ ;  /* 0x437f0000000b7823 */ /* 0x000fc800000000ff */
[----:B------:R-:W-:-:S04]  /*0830*/  FFMA R6, -R9, R11, 255 ;  /* 0x437f000009067423 */ /* 0x000fc8000000010b */
[----:B------:R-:W-:Y:S01]  /*0840*/  FFMA R0, R0, R6, R11 ;  /* 0x0000000600007223 */ /* 0x000fe2000000000b */
[----:B-1----:R-:W-:Y:S06]  /*0850*/  @!P0 BRA `(.L_x_1726) ;  /* 0x0000000000088947 */ /* 0x002fec0003800000 */
[----:B------:R-:W-:-:S07]  /*0860*/  MOV R6, 0x880 ;  /* 0x0000088000067802 */ /* 0x000fce0000000f00 */
[----:B--2--5:R-:W-:Y:S05]  /*0870*/  CALL.REL.NOINC `($__internal_6_$__cuda_sm3x_div_rn_noftz_f32_slowpath) ;  /* 0x0000000400c87944 */ /* 0x024fea0003c00000 */
.L_x_1726:
[----:B------:R-:W-:Y:S05]  /*0880*/  BSYNC.RECONVERGENT B3 ;  /* 0x0000000000037941 */ /* 0x000fea0003800200 */
.L_x_1725:
[----:B--2---:R-:W-:-:S06]  /*0890*/  IMAD.WIDE R6, R21, 0x4, R12 ;  /* 0x0000000415067825 */ /* 0x004fcc00078e020c */
[----:B------:R-:W2:Y:S02]  /*08a0*/  LDG.E.CONSTANT R6, desc[UR8][R6.64] ;  /* 0x0000000806067981 */ /* 0x000ea4000c1e9900 */
[----:B--2--5:R-:W-:-:S04]  /*08b0*/  FADD R23, -R23, R6 ;  /* 0x0000000617177221 */ /* 0x024fc80000000100 */
[----:B------:R-:W-:-:S04]  /*08c0*/  FMUL R0, R23, R0 ;  /* 0x0000000017007220 */ /* 0x000fc80000400000 */
[----:B------:R-:W0:Y:S02]  /*08d0*/  F2I.S64 R8, R0 ;  /* 0x0000000000087311 */ /* 0x000e240000201900 */
[----:B0-----:R1:W-:Y:S02]  /*08e0*/  STG.E.U8 desc[UR8][R24.64], R8 ;  /* 0x0000000818007986 */ /* 0x0013e4000c101108 */
.L_x_1724:
[----:B------:R-:W-:Y:S05]  /*08f0*/  BSYNC.RECONVERGENT B2 ;  /* 0x0000000000027941 */ /* 0x000fea0003800200 */
.L_x_1723:
[----:B------:R-:W-:Y:S01]  /*0900*/  ISETP.GE.AND P0, PT, R5, R22, PT ;  /* 0x000000160500720c */ /* 0x000fe20003f06270 */
[----:B------:R-:W-:Y:S01]  /*0910*/  BSSY.RECONVERGENT B2, `(.L_x_1727) ;  /* 0x0000020000027945 */ /* 0x000fe20003800200 */
[----:B------:R-:W-:-:S11]  /*0920*/  IADD3 R23, PT, PT, R4, R20, RZ ;  /* 0x0000001404177210 */ /* 0x000fd60007ffe0ff */
[----:B------:R-:W-:Y:S05]  /*0930*/  @P0 BRA `(.L_x_1728) ;  /* 0x0000000000740947 */ /* 0x000fea0003800000 */
[----:B----4-:R-:W-:-:S06]  /*0940*/  IMAD.WIDE.U32 R6, R23, 0x4, R14 ;  /* 0x0000000417067825 */ /* 0x010fcc00078e000e */
[----:B------:R-:W3:Y:S01]  /*0950*/  LDG.E.CONSTANT R6, desc[UR8][R6.64] ;  /* 0x0000000806067981 */ /* 0x000ee2000c1e9900 */
[----:B01----:R-:W-:-:S05]  /*0960*/  IMAD R25, R23, UR4, RZ ;  /* 0x0000000417197c24 */ /* 0x003fca000f8e02ff */
        /* <DEDUP_REMOVED lines=19> */
.L_x_1730:
[----:B------:R-:W-:Y:S05]  /*0aa0*/  BSYNC.RECONVERGENT B3 ;  /* 0x0000000000037941 */ /* 0x000fea0003800200 */
.L_x_1729:
[----:B--2---:R-:W-:-:S06]  /*0ab0*/  IMAD.WIDE R6, R20, 0x4, R12 ;  /* 0x0000000414067825 */ /* 0x004fcc00078e020c */
[----:B------:R-:W2:Y:S02]  /*0ac0*/  LDG.E.CONSTANT R6, desc[UR8][R6.64] ;  /* 0x0000000806067981 */ /* 0x000ea4000c1e9900 */
[----:B--2--5:R-:W-:-:S04]  /*0ad0*/  FADD R21, -R21, R6 ;  /* 0x0000000615157221 */ /* 0x024fc80000000100 */
[----:B------:R-:W-:-:S04]  /*0ae0*/  FMUL R0, R21, R0 ;  /* 0x0000000015007220 */ /* 0x000fc80000400000 */
[----:B------:R-:W0:Y:S02]  /*0af0*/  F2I.S64 R8, R0 ;  /* 0x0000000000087311 */ /* 0x000e240000201900 */
[----:B0-----:R3:W-:Y:S02]  /*0b00*/  STG.E.U8 desc[UR8][R24.64], R8 ;  /* 0x0000000818007986 */ /* 0x0017e4000c101108 */
.L_x_1728:
[----:B------:R-:W-:Y:S05]  /*0b10*/  BSYNC.RECONVERGENT B2 ;  /* 0x0000000000027941 */ /* 0x000fea0003800200 */
.L_x_1727:
[----:B------:R-:W-:Y:S01]  /*0b20*/  ISETP.GE.AND P0, PT, R5, R22, PT ;  /* 0x000000160500720c */ /* 0x000fe20003f06270 */
[----:B------:R-:W-:Y:S01]  /*0b30*/  BSSY.RECONVERGENT B2, `(.L_x_1731) ;  /* 0x0000020000027945 */ /* 0x000fe20003800200 */
[----:B------:R-:W-:-:S11]  /*0b40*/  IMAD.IADD R20, R4, 0x1, R23 ;  /* 0x0000000104147824 */ /* 0x000fd600078e0217 */
[----:B------:R-:W-:Y:S05]  /*0b50*/  @P0 BRA `(.L_x_1732) ;  /* 0x0000000000740947 */ /* 0x000fea0003800000 */
[----:B----4-:R-:W-:-:S06]  /*0b60*/  IMAD.WIDE.U32 R6, R20, 0x4, R14 ;  /* 0x0000000414067825 */ /* 0x010fcc00078e000e */
[----:B------:R-:W4:Y:S01]  /*0b70*/  LDG.E.CONSTANT R6, desc[UR8][R6.64] ;  /* 0x0000000806067981 */ /* 0x000f22000c1e9900 */
[----:B01-3--:R-:W-:-:S05]  /*0b80*/  IMAD R25, R20, UR4, RZ ;  /* 0x0000000414197c24 */ /* 0x00bfca000f8e02ff */
        /* <DEDUP_REMOVED lines=8> */
[----:B----4-:R-:W-:-:S04]  /*0c10*/  FADD R9, R6, 9.9999999392252902908e-09 ;  /* 0x322bcc7706097421 */ /* 0x010fc80000000000 */
        /* <DEDUP_REMOVED lines=10> */
.L_x_1734:
[----:B------:R-:W-:Y:S05]  /*0cc0*/  BSYNC.RECONVERGENT B3 ;  /* 0x0000000000037941 */ /* 0x000fea0003800200 */
.L_x_1733:
[----:B--2---:R-:W-:-:S06]  /*0cd0*/  IMAD.WIDE R6, R23, 0x4, R12 ;  /* 0x0000000417067825 */ /* 0x004fcc00078e020c */
[----:B------:R-:W2:Y:S02]  /*0ce0*/  LDG.E.CONSTANT R6, desc[UR8][R6.64] ;  /* 0x0000000806067981 */ /* 0x000ea4000c1e9900 */
[----:B--2--5:R-:W-:-:S04]  /*0cf0*/  FADD R21, -R21, R6 ;  /* 0x0000000615157221 */ /* 0x024fc80000000100 */
[----:B------:R-:W-:-:S04]  /*0d00*/  FMUL R0, R21, R0 ;  /* 0x0000000015007220 */ /* 0x000fc80000400000 */
[----:B------:R-:W0:Y:S02]  /*0d10*/  F2I.S64 R8, R0 ;  /* 0x0000000000087311 */ /* 0x000e240000201900 */
[----:B0-----:R0:W-:Y:S02]  /*0d20*/  STG.E.U8 desc[UR8][R24.64], R8 ;  /* 0x0000000818007986 */ /* 0x0011e4000c101108 */
.L_x_1732:
[----:B------:R-:W-:Y:S05]  /*0d30*/  BSYNC.RECONVERGENT B2 ;  /* 0x0000000000027941 */ /* 0x000fea0003800200 */
.L_x_1731:
        /* <DEDUP_REMOVED lines=26> */
.L_x_1738:
[----:B------:R-:W-:Y:S05]  /*0ee0*/  BSYNC.RECONVERGENT B3 ;  /* 0x0000000000037941 */ /* 0x000fea0003800200 */
.L_x_1737:
[----:B--2---:R-:W-:-:S06]  /*0ef0*/  IMAD.WIDE R6, R23, 0x4, R12 ;  /* 0x0000000417067825 */ /* 0x004fcc00078e020c */
[----:B------:R-:W2:Y:S02]  /*0f00*/  LDG.E.CONSTANT R6, desc[UR8][R6.64] ;  /* 0x0000000806067981 */ /* 0x000ea4000c1e9900 */
[----:B--2--5:R-:W-:-:S04]  /*0f10*/  FADD R21, -R21, R6 ;  /* 0x0000000615157221 */ /* 0x024fc80000000100 */
[----:B------:R-:W-:-:S04]  /*0f20*/  FMUL R0, R21, R0 ;  /* 0x0000000015007220 */ /* 0x000fc80000400000 */
[----:B------:R-:W0:Y:S02]  /*0f30*/  F2I.S64 R8, R0 ;  /* 0x0000000000087311 */ /* 0x000e240000201900 */
[----:B0-----:R0:W-:Y:S02]  /*0f40*/  STG.E.U8 desc[UR8][R24.64], R8 ;  /* 0x0000000818007986 */ /* 0x0011e4000c101108 */
.L_x_1736:
[----:B------:R-:W-:Y:S05]  /*0f50*/  BSYNC.RECONVERGENT B2 ;  /* 0x0000000000027941 */ /* 0x000fea0003800200 */
.L_x_1735:
[----:B------:R-:W-:-:S04]  /*0f60*/  IADD3 R20, PT, PT, R4, R20, RZ ;  /* 0x0000001404147210 */ /* 0x000fc80007ffe0ff */
[----:B------:R-:W-:-:S13]  /*0f70*/  ISETP.GE.AND P0, PT, R20, UR12, PT ;  /* 0x0000000c14007c0c */ /* 0x000fda000bf06270 */
[----:B------:R-:W-:Y:S05]  /*0f80*/  @!P0 BRA `(.L_x_1739) ;  /* 0xfffffff400d88947 */ /* 0x000fea000383ffff */
[----:B------:R-:W-:Y:S05]  /*0f90*/  EXIT ;  /* 0x000000000000794d */ /* 0x000fea0003800000 */
        .weak           $__internal_6_$__cuda_sm3x_div_rn_noftz_f32_slowpath
        .type           $__internal_6_$__cuda_sm3x_div_rn_noftz_f32_slowpath,@function
        .size           $__internal_6_$__cuda_sm3x_div_rn_noftz_f32_slowpath,(.L_x_1795 - $__internal_6_$__cuda_sm3x_div_rn_noftz_f32_slowpath)
$__internal_6_$__cuda_sm3x_div_rn_noftz_f32_slowpath:
[----:B------:R-:W-:Y:S01]  /*0fa0*/  SHF.R.U32.HI R7, RZ, 0x17, R9 ;  /* 0x00000017ff077819 */ /* 0x000fe20000011609 */
[----:B------:R-:W-:Y:S01]  /*0fb0*/  BSSY.RECONVERGENT B0, `(.L_x_1740) ;  /* 0x0000067000007945 */ /* 0x000fe20003800200 */
[----:B------:R-:W-:Y:S02]  /*0fc0*/  SHF.R.U32.HI R10, RZ, 0x17, R2 ;  /* 0x00000017ff0a7819 */ /* 0x000fe40000011602 */
[----:B------:R-:W-:Y:S02]  /*0fd0*/  LOP3.LUT R7, R7, 0xff, RZ, 0xc0, !PT ;  /* 0x000000ff07077812 */ /* 0x000fe400078ec0ff */
[----:B------:R-:W-:-:S03]  /*0fe0*/  LOP3.LUT R10, R10, 0xff, RZ, 0xc0, !PT ;  /* 0x000000ff0a0a7812 */ /* 0x000fc600078ec0ff */
[----:B------:R-:W-:Y:S02]  /*0ff0*/  VIADD R0, R7, 0xffffffff ;  /* 0xffffffff07007836 */ /* 0x000fe40000000000 */
[----:B------:R-:W-:-:S03]  /*1000*/  VIADD R10, R10, 0xffffffff ;  /* 0xffffffff0a0a7836 */ /* 0x000fc60000000000 */
[----:B------:R-:W-:Y:S01]  /*1010*/  ISETP.GT.U32.AND P0, PT, R0, 0xfd, PT ;  /* 0x000000fd0000780c */ /* 0x000fe20003f04070 */
[----:B------:R-:W-:-:S03]  /*1020*/  HFMA2 R0, -RZ, RZ, 3.748046875, 0 ;  /* 0x437f0000ff007431 */ /* 0x000fc600000001ff */
[----:B------:R-:W-:-:S13]  /*1030*/  ISETP.GT.U32.OR P0, PT, R10, 0xfd, P0 ;  /* 0x000000fd0a00780c */ /* 0x000fda0000704470 */
[----:B------:R-:W-:Y:S01]  /*1040*/  @!P0 IMAD.MOV.U32 R8, RZ, RZ, RZ ;  /* 0x000000ffff088224 */ /* 0x000fe200078e00ff */
[----:B------:R-:W-:Y:S06]  /*1050*/  @!P0 BRA `(.L_x_1741) ;  /* 0x0000000000648947 */ /* 0x000fec0003800000 */
[----:B------:R-:W-:Y:S01]  /*1060*/  IMAD.MOV.U32 R11, RZ, RZ, 0x437f0000 ;  /* 0x437f0000ff0b7424 */ /* 0x000fe200078e00ff */
[----:B------:R-:W-:-:S04]  /*1070*/  FSETP.GTU.FTZ.AND P1, PT, |R9|, +INF , PT ;  /* 0x7f8000000900780b */ /* 0x000fc80003f3c200 */
[----:B------:R-:W-:-:S04]  /*1080*/  FSETP.GTU.FTZ.AND P0, PT, |R11|, +INF , PT ;  /* 0x7f8000000b00780b */ /* 0x000fc80003f1c200 */
[----:B------:R-:W-:-:S13]  /*1090*/  PLOP3.LUT P0, PT, P0, P1, PT, 0xf8, 0x8f ;  /* 0x00000000008f781c */ /* 0x000fda0000703f70 */
[----:B------:R-:W-:Y:S05]  /*10a0*/  @P0 BRA `(.L_x_1742) ;  /* 0x0000000400580947 */ /* 0x000fea0003800000 */
[----:B------:R-:W-:-:S13]  /*10b0*/  LOP3.LUT P0, RZ, R9, 0x7fffffff, R0, 0xc8, !PT ;  /* 0x7fffffff09ff7812 */ /* 0x000fda000780c800 */
[----:B------:R-:W-:Y:S05]  /*10c0*/  @!P0 BRA `(.L_x_1743) ;  /* 0x0000000400488947 */ /* 0x000fea0003800000 */
[----:B------:R-:W-:Y:S02]  /*10d0*/  FSETP.NEU.FTZ.AND P3, PT, |R11|, +INF , PT ;  /* 0x7f8000000b00780b */ /* 0x000fe40003f7d200 */
        /* <DEDUP_REMOVED lines=10> */
[----:B------:R-:W-:-:S04]  /*1180*/  IADD3 R8, PT, PT, R7, -0x1, RZ ;  /* 0xffffffff07087810 */ /* 0x000fc80007ffe0ff */
[----:B------:R-:W-:-:S07]  /*1190*/  ISETP.GE.AND P1, PT, R8, RZ, PT ;  /* 0x000000ff0800720c */ /* 0x000fce0003f26270 */
[----:B------:R-:W-:Y:S02]  /*11a0*/  @P0 IMAD.MOV.U32 R8, RZ, RZ, RZ ;  /* 0x000000ffff080224 */ /* 0x000fe400078e00ff */
[----:B------:R-:W-:Y:S01]  /*11b0*/  @!P0 FFMA R0, R11, 1.84467440737095516160e+19, RZ ;  /* 0x5f8000000b008823 */ /* 0x000fe200000000ff */
[----:B------:R-:W-:-:S03]  /*11c0*/  @!P0 IMAD.MOV.U32 R8, RZ, RZ, -0x40 ;  /* 0xffffffc0ff088424 */ /* 0x000fc600078e00ff */
[----:B------:R-:W-:Y:S02]  /*11d0*/  @!P1 FFMA R9, R9, 1.84467440737095516160e+19, RZ ;  /* 0x5f80000009099823 */ /* 0x000fe400000000ff */
[----:B------:R-:W-:-:S07]  /*11e0*/  @!P1 IADD3 R8, PT, PT, R8, 0x40, RZ ;  /* 0x0000004008089810 */ /* 0x000fce0007ffe0ff */
.L_x_1741:
[----:B------:R-:W-:Y:S01]  /*11f0*/  LEA R11, R7, 0xc0800000, 0x17 ;  /* 0xc0800000070b7811 */ /* 0x000fe200078eb8ff */
[----:B------:R-:W-:Y:S01]  /*1200*/  BSSY.RECONVERGENT B1, `(.L_x_1746) ;  /* 0x0000038000017945 */ /* 0x000fe20003800200 */
[----:B------:R-:W-:-:S03]  /*1210*/  SHF.R.U32.HI R10, RZ, 0x17, R2 ;  /* 0x00000017ff0a7819 */ /* 0x000fc60000011602 */
[----:B------:R-:W-:Y:S01]  /*1220*/  IMAD.IADD R11, R9, 0x1, -R11 ;  /* 0x00000001090b7824 */ /* 0x000fe200078e0a0b */
[----:B------:R-:W-:-:S03]  /*1230*/  LOP3.LUT R10, R10, 0xff, RZ, 0xc0, !PT ;  /* 0x000000ff0a0a7812 */ /* 0x000fc600078ec0ff */
[----:B------:R0:W1:Y:S02]  /*1240*/  MUFU.RCP R18, R11 ;  /* 0x0000000b00127308 */ /* 0x0000640000001000 */
[----:B------:R-:W-:-:S04]  /*1250*/  VIADD R10, R10, 0xffffff81 ;  /* 0xffffff810a0a7836 */ /* 0x000fc80000000000 */
[C---:B------:R-:W-:Y:S01]  /*1260*/  IMAD R0, R10.reuse, -0x800000, R0 ;  /* 0xff8000000a007824 */ /* 0x040fe200078e0200 */
[----:B------:R-:W-:Y:S01]  /*1270*/  IADD3 R10, PT, PT, R10, 0x7f, -R7 ;  /* 0x0000007f0a0a7810 */ /* 0x000fe20007ffe807 */
[----:B0-----:R-:W-:-:S03]  /*1280*/  FADD.FTZ R11, -R11, -RZ ;  /* 0x800000ff0b0b7221 */ /* 0x001fc60000010100 */
[----:B------:R-:W-:Y:S01]  /*1290*/  IADD3 R8, PT, PT, R10, R8, RZ ;  /* 0x000000080a087210 */ /* 0x000fe20007ffe0ff */
[----:B-1----:R-:W-:-:S04]  /*12a0*/  FFMA R9, R18, R11, 1 ;  /* 0x3f80000012097423 */ /* 0x002fc8000000000b */
        /* <DEDUP_REMOVED lines=20> */
[CCC-:B------:R-:W-:Y:S01]  /*13f0*/  FFMA.RP R10, R9.reuse, R11.reuse, R19.reuse ;  /* 0x0000000b090a7223 */ /* 0x1c0fe20000008013 */
[----:B------:R-:W-:Y:S01]  /*1400*/  FFMA.RM R11, R9, R11, R19 ;  /* 0x0000000b090b7223 */ /* 0x000fe20000004013 */
[C---:B------:R-:W-:Y:S02]  /*1410*/  IADD3 R9, PT, PT, R7.reuse, 0x20, RZ ;  /* 0x0000002007097810 */ /* 0x040fe40007ffe0ff */
[----:B------:R-:W-:Y:S02]  /*1420*/  LOP3.LUT R8, R8, 0x7fffff, RZ, 0xc0, !PT ;  /* 0x007fffff08087812 */ /* 0x000fe400078ec0ff */
[C---:B------:R-:W-:Y:S02]  /*1430*/  ISETP.NE.AND P3, PT, R7.reuse, RZ, PT ;  /* 0x000000ff0700720c */ /* 0x040fe40003f65270 */
[----:B------:R-:W-:Y:S02]  /*1440*/  LOP3.LUT R8, R8, 0x800000, RZ, 0xfc, !PT ;  /* 0x0080000008087812 */ /* 0x000fe400078efcff */
[----:B------:R-:W-:Y:S01]  /*1450*/  ISETP.NE.AND P1, PT, R7, RZ, PT ;  /* 0x000000ff0700720c */ /* 0x000fe20003f25270 */
[----:B------:R-:W-:Y:S01]  /*1460*/  IMAD.MOV R7, RZ, RZ, -R7 ;  /* 0x000000ffff077224 */ /* 0x000fe200078e0a07 */
[----:B------:R-:W-:-:S02]  /*1470*/  SHF.L.U32 R9, R8, R9, RZ ;  /* 0x0000000908097219 */ /* 0x000fc400000006ff */
[----:B------:R-:W-:Y:S02]  /*1480*/  FSETP.NEU.FTZ.AND P0, PT, R10, R11, PT ;  /* 0x0000000b0a00720b */ /* 0x000fe40003f1d000 */
[----:B------:R-:W-:Y:S02]  /*1490*/  SEL R7, R7, RZ, P3 ;  /* 0x000000ff07077207 */ /* 0x000fe40001800000 */
[----:B------:R-:W-:Y:S02]  /*14a0*/  ISETP.NE.AND P1, PT, R9, RZ, P1 ;  /* 0x000000ff0900720c */ /* 0x000fe40000f25270 */
[----:B------:R-:W-:Y:S02]  /*14b0*/  SHF.R.U32.HI R9, RZ, R7, R8 ;  /* 0x00000007ff097219 */ /* 0x000fe40000011608 */
[----:B------:R-:W-:Y:S02]  /*14c0*/  PLOP3.LUT P0, PT, P0, P1, PT, 0xf8, 0x8f ;  /* 0x00000000008f781c */ /* 0x000fe40000703f70 */
[----:B------:R-:W-:-:S02]  /*14d0*/  SHF.R.U32.HI R8, RZ, 0x1, R9 ;  /* 0x00000001ff087819 */ /* 0x000fc40000011609 */
[----:B------:R-:W-:-:S04]  /*14e0*/  SEL R7, RZ, 0x1, !P0 ;  /* 0x00000001ff077807 */ /* 0x000fc80004000000 */
[----:B------:R-:W-:-:S04]  /*14f0*/  LOP3.LUT R7, R7, 0x1, R8, 0xf8, !PT ;  /* 0x0000000107077812 */ /* 0x000fc800078ef808 */
[----:B------:R-:W-:-:S05]  /*1500*/  LOP3.LUT R7, R7, R9, RZ, 0xc0, !PT ;  /* 0x0000000907077212 */ /* 0x000fca00078ec0ff */
[----:B------:R-:W-:-:S05]  /*1510*/  IMAD.IADD R7, R8, 0x1, R7 ;  /* 0x0000000108077824 */ /* 0x000fca00078e0207 */
[----:B------:R-:W-:Y:S01]  /*1520*/  LOP3.LUT R0, R7, R0, RZ, 0xfc, !PT ;  /* 0x0000000007007212 */ /* 0x000fe200078efcff */
[----:B------:R-:W-:Y:S06]  /*1530*/  BRA `(.L_x_1749) ;  /* 0x0000000000107947 */ /* 0x000fec0003800000 */
.L_x_1748:
[----:B------:R-:W-:-:S04]  /*1540*/  LOP3.LUT R0, R0, 0x80000000, RZ, 0xc0, !PT ;  /* 0x8000000000007812 */ /* 0x000fc800078ec0ff */
[----:B------:R-:W-:Y:S01]  /*1550*/  LOP3.LUT R0, R0, 0x7f800000, RZ, 0xfc, !PT ;  /* 0x7f80000000007812 */ /* 0x000fe200078efcff */
[----:B------:R-:W-:Y:S06]  /*1560*/  BRA `(.L_x_1749) ;  /* 0x0000000000047947 */ /* 0x000fec0003800000 */
.L_x_1747:
[----:B------:R-:W-:-:S07]  /*1570*/  LEA R0, R8, R0, 0x17 ;  /* 0x0000000008007211 */ /* 0x000fce00078eb8ff */
.L_x_1749:
[----:B------:R-:W-:Y:S05]  /*1580*/  BSYNC.RECONVERGENT B1 ;  /* 0x0000000000017941 */ /* 0x000fea0003800200 */
.L_x_1746:
[----:B------:R-:W-:Y:S05]  /*1590*/  BRA `(.L_x_1750) ;  /* 0x0000000000207947 */ /* 0x000fea0003800000 */
.L_x_1745:
[----:B------:R-:W-:-:S04]  /*15a0*/  LOP3.LUT R0, R9, 0x80000000, R0, 0x48, !PT ;  /* 0x8000000009007812 */ /* 0x000fc800078e4800 */
[----:B------:R-:W-:Y:S01]  /*15b0*/  LOP3.LUT R0, R0, 0x7f800000, RZ, 0xfc, !PT ;  /* 0x7f80000000007812 */ /* 0x000fe200078efcff */
[----:B------:R-:W-:Y:S06]  /*15c0*/  BRA `(.L_x_1750) ;  /* 0x0000000000147947 */ /* 0x000fec0003800000 */
.L_x_1744:
[----:B------:R-:W-:Y:S01]  /*15d0*/  LOP3.LUT R0, R9, 0x80000000, R0, 0x48, !PT ;  /* 0x8000000009007812 */ /* 0x000fe200078e4800 */
[----:B------:R-:W-:Y:S06]  /*15e0*/  BRA `(.L_x_1750) ;  /* 0x00000000000c7947 */ /* 0x000fec0003800000 */
.L_x_1743:
[----:B------:R-:W0:Y:S01]  /*15f0*/  MUFU.RSQ R0, -QNAN ;  /* 0xffc0000000007908 */ /* 0x000e220000001400 */
[----:B------:R-:W-:Y:S05]  /*1600*/  BRA `(.L_x_1750) ;  /* 0x0000000000047947 */ /* 0x000fea0003800000 */
.L_x_1742:
[----:B------:R-:W-:-:S07]  /*1610*/  FADD.FTZ R0, R11, R9 ;  /* 0x000000090b007221 */ /* 0x000fce0000010000 */
.L_x_1750:
[----:B------:R-:W-:Y:S05]  /*1620*/  BSYNC.RECONVERGENT B0 ;  /* 0x0000000000007941 */ /* 0x000fea0003800200 */
.L_x_1740:
[----:B------:R-:W-:-:S04]  /*1630*/  IMAD.MOV.U32 R7, RZ, RZ, 0x0 ;  /* 0x00000000ff077424 */ /* 0x000fc800078e00ff */
[----:B0-----:R-:W-:Y:S05]  /*1640*/  RET.REL.NODEC R6 `(_Z34_compute_8bit_quantize_cuda_kernelPKfS0_iiPh) ;  /* 0xffffffe8066c7950 */ /* 0x001fea0003c3ffff */
.L_x_1751:
        /* <DEDUP_REMOVED lines=11> */
.L_x_1795:


//--------------------- .text._Z28_get_8bit_qparam_cuda_kernelPKfiiPhPf --------------------------
	.section	.text._Z28_get_8bit_qparam_cuda_kernelPKfiiPhPf,"ax",@progbits
	.align	128
        .global         _Z28_get_8bit_qparam_cuda_kernelPKfiiPhPf
        .type           _Z28_get_8bit_qparam_cuda_kernelPKfiiPhPf,@function
        .size           _Z28_get_8bit_qparam_cuda_kernelPKfiiPhPf,(.L_x_1796 - _Z28_get_8bit_qparam_cuda_kernelPKfiiPhPf)
        .other          _Z28_get_8bit_qparam_cuda_kernelPKfiiPhPf,@"STO_CUDA_ENTRY STV_DEFAULT"
_Z28_get_8bit_qparam_cuda_kernelPKfiiPhPf:
.text._Z28_get_8bit_qparam_cuda_kernelPKfiiPhPf:
        /* <DEDUP_REMOVED lines=8> */
[----:B------:R-:W0:Y:S01]  /*0080*/  LDC R7, c[0x0][0x38c] ;  /* 0x0000e300ff077b82 */ /* 0x000e220000000800 */
[----:B------:R-:W1:Y:S07]  /*0090*/  LDCU.64 UR6, c[0x0][0x358] ;  /* 0x00006b00ff0677ac */ /* 0x000e6e0008000a00 */
[----:B------:R-:W2:Y:S01]  /*00a0*/  LDC.64 R2, c[0x0][0x380] ;  /* 0x0000e000ff027b82 */ /* 0x000ea20000000a00 */
[----:B0-----:R-:W-:Y:S01]  /*00b0*/  ISETP.NE.AND P2, PT, R7, RZ, PT ;  /* 0x000000ff0700720c */ /* 0x001fe20003f45270 */
[----:B------:R-:W-:Y:S01]  /*00c0*/  IMAD R5, R6, R7, RZ ;  /* 0x0000000706057224 */ /* 0x000fe200078e02ff */
[----:B------:R-:W-:-:S03]  /*00d0*/  SHF.R.S32.HI R0, RZ, 0x1f, R7 ;  /* 0x0000001fff007819 */ /* 0x000fc60000011407 */
[----:B--2---:R-:W-:-:S04]  /*00e0*/  IMAD.WIDE R2, R5, 0x4, R2 ;  /* 0x0000000405027825 */ /* 0x004fc800078e0202 */
[--C-:B------:R-:W-:Y:S02]  /*00f0*/  IMAD.MOV.U32 R8, RZ, RZ, R2.reuse ;  /* 0x000000ffff087224 */ /* 0x100fe400078e0002 */
[--C-:B------:R-:W-:Y:S02]  /*0100*/  IMAD.MOV.U32 R9, RZ, RZ, R3.reuse ;  /* 0x000000ffff097224 */ /* 0x100fe400078e0003 */
[--C-:B------:R-:W-:Y:S02]  /*0110*/  IMAD.MOV.U32 R15, RZ, RZ, R2.reuse ;  /* 0x000000ffff0f7224 */ /* 0x100fe400078e0002 */
[--C-:B------:R-:W-:Y:S02]  /*0120*/  IMAD.MOV.U32 R16, RZ, RZ, R3.reuse ;  /* 0x000000ffff107224 */ /* 0x100fe400078e0003 */
[----:B------:R-:W-:Y:S01]  /*0130*/  IMAD.WIDE R2, R7, 0x4, R2 ;  /* 0x0000000407027825 */ /* 0x000fe200078e0202 */
[----:B-1----:R-:W-:Y:S06]  /*0140*/  @!P2 BRA `(.L_x_1752) ;  /* 0x000000100044a947 */ /* 0x002fec0003800000 */
        /* <DEDUP_REMOVED lines=18> */
.L_x_1754:
        /* <DEDUP_REMOVED lines=14> */
.L_x_1753:
        /* <DEDUP_REMOVED lines=21> */
.L_x_1759:
[----:B------:R-:W2:Y:S04]  /*04a0*/  LDG.E.CONSTANT R17, desc[UR6][R4.64] ;  /* 0x0000000604117981 */ /* 0x000ea8000c1e9900 */
[----:B------:R-:W3:Y:S01]  /*04b0*/  LDG.E.CONSTANT R19, desc[UR6][R4.64+0x8] ;  /* 0x0000080604137981 */ /* 0x000ee2000c1e9900 */
[----:B--2--5:R-:W-:-:S04]  /*04c0*/  FSETP.GEU.AND P1, PT, R17, R14, PT ;  /* 0x0000000e1100720b */ /* 0x024fc80003f2e000 */
[----:B------:R-:W-:Y:S02]  /*04d0*/  SEL R14, R15, R4, P1 ;  /* 0x000000040f0e7207 */ /* 0x000fe40000800000 */
[----:B------:R-:W-:Y:S02]  /*04e0*/  SEL R15, R16, R5, P1 ;  /* 0x00000005100f7207 */ /* 0x000fe40000800000 */
[----:B------:R-:W2:Y:S04]  /*04f0*/  LDG.E.CONSTANT R16, desc[UR6][R4.64+0x4] ;  /* 0x0000040604107981 */ /* 0x000ea8000c1e9900 */
[----:B------:R-:W2:Y:S01]  /*0500*/  LDG.E.CONSTANT R17, desc[UR6][R14.64] ;  /* 0x000000060e117981 */ /* 0x000ea2000c1e9900 */
[----:B------:R-:W-:Y:S02]  /*0510*/  IADD3 R18, P5, PT, R4, 0x8, RZ ;  /* 0x0000000804127810 */ /* 0x000fe40007fbe0ff */
[----:B--2---:R-:W-:-:S04]  /*0520*/  FSETP.GEU.AND P1, PT, R16, R17, PT ;  /* 0x000000111000720b */ /* 0x004fc80003f2e000 */
[----:B------:R-:W-:-:S04]  /*0530*/  FSEL R16, R17, R16, P1 ;  /* 0x0000001011107208 */ /* 0x000fc80000800000 */
[----:B---3--:R-:W-:Y:S02]  /*0540*/  FSETP.GEU.AND P3, PT, R19, R16, PT ;  /* 0x000000101300720b */ /* 0x008fe40003f6e000 */
        /* <DEDUP_REMOVED lines=90> */
[----:B------:R-:W-:Y:S02]  /*0af0*/  IMAD.MOV.U32 R16, RZ, RZ, R21 ;  /* 0x000000ffff107224 */ /* 0x000fe400078e0015 */
[----:B------:R-:W-:-:S05]  /*0b00*/  IMAD.MOV.U32 R17, RZ, RZ, R20 ;  /* 0x000000ffff117224 */ /* 0x000fca00078e0014 */
        /* <DEDUP_REMOVED lines=14> */
.L_x_1758:
[----:B------:R-:W-:Y:S05]  /*0bf0*/  BSYNC.RECONVERGENT B2 ;  /* 0x0000000000027941 */ /* 0x000fea0003800200 */
.L_x_1757:
        /* <DEDUP_REMOVED lines=16> */
[C---:B------:R-:W-:Y:S01]  /*0d00*/  IADD3 R17, P3, PT, R4.reuse, 0x4, RZ ;  /* 0x0000000404117810 */ /* 0x040fe20007f7e0ff */
[----:B------:R-:W2:Y:S01]  /*0d10*/  LDG.E.CONSTANT R10, desc[UR6][R4.64+0xc] ;  /* 0x00000c06040a7981 */ /* 0x000ea2000c1e9900 */
        /* <DEDUP_REMOVED lines=45> */
.L_x_1761:
[----:B------:R-:W-:Y:S05]  /*0ff0*/  BSYNC.RECONVERGENT B2 ;  /* 0x0000000000027941 */ /* 0x000fea0003800200 */
.L_x_1760:
[----:B------:R-:W-:-:S04]  /*1000*/  ISETP.NE.U32.AND P1, PT, R13, R2, PT ;  /* 0x000000020d00720c */ /* 0x000fc80003f25070 */
[----:B------:R-:W-:-:S13]  /*1010*/  ISETP.NE.OR.EX P0, PT, R11, R3, P0, P1 ;  /* 0x000000030b00720c */ /* 0x000fda0000705710 */
[----:B------:R-:W-:Y:S05]  /*1020*/  @!P0 BREAK.RELIABLE B0 ;  /* 0x0000000000008942 */ /* 0x000fea0003800100 */
[----:B------:R-:W-:Y:S05]  /*1030*/  @!P0 BRA `(.L_x_1762) ;  /* 0x0000000000848947 */ /* 0x000fea0003800000 */
.L_x_1756:
[----:B------:R-:W-:Y:S05]  /*1040*/  BSYNC.RELIABLE B0 ;  /* 0x0000000000007941 */ /* 0x000fea0003800100 */
.L_x_1755:
        /* <DEDUP_REMOVED lines=32> */
.L_x_1762:
[----:B------:R-:W-:Y:S05]  /*1250*/  BSYNC.RECONVERGENT B1 ;  /* 0x0000000000017941 */ /* 0x000fea0003800200 */
.L_x_1752:
[----:B------:R-:W-:Y:S02]  /*1260*/  IMAD.MOV.U32 R10, RZ, RZ, R15 ;  /* 0x000000ffff0a7224 */ /* 0x000fe400078e000f */
[----:B------:R-:W-:-:S05]  /*1270*/  IMAD.MOV.U32 R11, RZ, RZ, R16 ;  /* 0x000000ffff0b7224 */ /* 0x000fca00078e0010 */
[----:B------:R0:W5:Y:S01]  /*1280*/  LDG.E.CONSTANT R10, desc[UR6][R10.64] ;  /* 0x000000060a0a7981 */ /* 0x000162000c1e9900 */
[----:B------:R-:W-:Y:S05]  /*1290*/  @!P2 BRA `(.L_x_1763) ;  /* 0x000000100024a947 */ /* 0x000fea0003800000 */
[C---:B------:R-:W-:Y:S01]  /*12a0*/  LOP3.LUT P1, RZ, R7.reuse, 0x3, RZ, 0xc0, !PT ;  /* 0x0000000307ff7812 */ /* 0x040fe2000782c0ff */
[----:B------:R-:W-:Y:S01]  /*12b0*/  IMAD.MOV.U32 R13, RZ, RZ, R8 ;  /* 0x000000ffff0d7224 */ /* 0x000fe200078e0008 */
[----:B------:R-:W-:Y:S01]  /*12c0*/  IADD3 R4, P0, PT, R7, -0x1, RZ ;  /* 0xffffffff07047810 */ /* 0x000fe20007f1e0ff */
[----:B0-----:R-:W-:-:S03]  /*12d0*/  IMAD.MOV.U32 R11, RZ, RZ, R9 ;  /* 0x000000ffff0b7224 */ /* 0x001fc600078e0009 */
[----:B------:R-:W-:Y:S02]  /*12e0*/  IADD3.X R0, PT, PT, R0, 0x3fffffff, RZ, P0, !PT ;  /* 0x3fffffff00007810 */ /* 0x000fe400007fe4ff */
[----:B------:R-:W-:Y:S02]  /*12f0*/  ISETP.GE.U32.AND P0, PT, R4, 0x3, PT ;  /* 0x000000030400780c */ /* 0x000fe40003f06070 */
[----:B------:R-:W-:-:S04]  /*1300*/  LOP3.LUT R0, R0, 0x3fffffff, RZ, 0xc0, !PT ;  /* 0x3fffffff00007812 */ /* 0x000fc800078ec0ff */
[----:B------:R-:W-:Y:S01]  /*1310*/  ISETP.GE.U32.AND.EX P0, PT, R0, RZ, PT, P0 ;  /* 0x000000ff0000720c */ /* 0x000fe20003f06100 */
[----:B------:R-:W-:-:S12]  /*1320*/  @!P1 BRA `(.L_x_1764) ;  /* 0x00000000004c9947 */ /* 0x000fd80003800000 */
[----:B------:R0:W5:Y:S01]  /*1330*/  LDG.E.CONSTANT R0, desc[UR6][R8.64] ;  /* 0x0000000608007981 */ /* 0x000162000c1e9900 */
[----:B------:R-:W-:Y:S01]  /*1340*/  LOP3.LUT R12, R7, 0x3, RZ, 0xc0, !PT ;  /* 0x00000003070c7812 */ /* 0x000fe200078ec0ff */
[----:B-----5:R-:W-:Y:S02]  /*1350*/  IMAD.MOV.U32 R14, RZ, RZ, RZ ;  /* 0x000000ffff0e7224 */ /* 0x020fe400078e00ff */
[----:B------:R-:W-:Y:S02]  /*1360*/  IMAD.MOV.U32 R13, RZ, RZ, R8 ;  /* 0x000000ffff0d7224 */ /* 0x000fe400078e0008 */
[----:B------:R-:W-:-:S07]  /*1370*/  IMAD.MOV.U32 R11, RZ, RZ, R9 ;  /* 0x000000ffff0b7224 */ /* 0x000fce00078e0009 */
.L_x_1765:
[----:B------:R-:W-:Y:S02]  /*1380*/  IMAD.MOV.U32 R5, RZ, RZ, R11 ;  /* 0x000000ffff057224 */ /* 0x000fe400078e000b */
[----:B------:R-:W-:-:S05]  /*1390*/  IMAD.MOV.U32 R4, RZ, RZ, R13 ;  /* 0x000000ffff047224 */ /* 0x000fca00078e000d */
[----:B------:R-:W2:Y:S01]  /*13a0*/  LDG.E.CONSTANT R5, desc[UR6][R4.64] ;  /* 0x0000000604057981 */ /* 0x000ea2000c1e9900 */
[----:B------:R-:W-:-:S04]  /*13b0*/  IADD3 R12, P1, PT, R12, -0x1, RZ ;  /* 0xffffffff0c0c7810 */ /* 0x000fc80007f3e0ff */
[----:B------:R-:W-:Y:S02]  /*13c0*/  IADD3.X R14, PT, PT, R14, -0x1, RZ, P1, !PT ;  /* 0xffffffff0e0e7810 */ /* 0x000fe40000ffe4ff */
[----:B------:R-:W-:-:S04]  /*13d0*/  ISETP.NE.U32.AND P1, PT, R12, RZ, PT ;  /* 0x000000ff0c00720c */ /* 0x000fc80003f25070 */
[----:B------:R-:W-:Y:S02]  /*13e0*/  ISETP.NE.AND.EX P1, PT, R14, RZ, PT, P1 ;  /* 0x000000ff0e00720c */ /* 0x000fe40003f25310 */
[----:B--2---:R-:W-:-:S04]  /*13f0*/  FSETP.GEU.AND P2, PT, R0, R5, PT ;  /* 0x000000050000720b */ /* 0x004fc80003f4e000 */
[----:B0-----:R-:W-:Y:S02]  /*1400*/  SEL R8, R8, R13, P2 ;  /* 0x0000000d08087207 */ /* 0x001fe40001000000 */
[----:B------:R-:W-:Y:S02]  /*1410*/  IADD3 R13, P3, PT, R13, 0x4, RZ ;  /* 0x000000040d0d7810 */ /* 0x000fe40007f7e0ff */
[----:B------:R-:W-:Y:S02]  /*1420*/  SEL R9, R9, R11, P2 ;  /* 0x0000000b09097207 */ /* 0x000fe40001000000 */
[----:B------:R-:W-:Y:S01]  /*1430*/  FSEL R0, R0, R5, P2 ;  /* 0x0000000500007208 */ /* 0x000fe20001000000 */
[----:B------:R-:W-:Y:S01]  /*1440*/  IMAD.X R11, RZ, RZ, R11, P3 ;  /* 0x000000ffff0b7224 */ /* 0x000fe200018e060b */
[----:B------:R-:W-:Y:S07]  /*1450*/  @P1 BRA `(.L_x_1765) ;  /* 0xfffffffc00c81947 */ /* 0x000fee000383ffff */
.L_x_1764:
[----:B------:R-:W-:Y:S05]  /*1460*/  @!P0 BRA `(.L_x_1763) ;  /* 0x0000000c00b08947 */ /* 0x000fea0003800000 */
[----:B-----5:R0:W5:Y:S01]  /*1470*/  LDG.E.CONSTANT R14, desc[UR6][R8.64] ;  /* 0x00000006080e7981 */ /* 0x020162000c1e9900 */
        /* <DEDUP_REMOVED lines=17> */
.L_x_1770:
        /* <DEDUP_REMOVED lines=10> */
[C---:B------:R-:W-:Y:S01]  /*1630*/  IADD3 R15, P3, PT, R4.reuse, 0x4, RZ ;  /* 0x00000004040f7810 */ /* 0x040fe20007f7e0ff */
[----:B------:R-:W2:Y:S01]  /*1640*/  LDG.E.CONSTANT R14, desc[UR6][R4.64+0x10] ;  /* 0x00001006040e7981 */ /* 0x000ea2000c1e9900 */
        /* <DEDUP_REMOVED lines=103> */
.L_x_1769:
[----:B------:R-:W-:Y:S05]  /*1cc0*/  BSYNC.RECONVERGENT B2 ;  /* 0x0000000000027941 */ /* 0x000fea0003800200 */
.L_x_1768:
[----:B------:R-:W-:Y:S01]  /*1cd0*/  IADD3 R0, P2, PT, R2, -R13, RZ ;  /* 0x8000000d02007210 */ /* 0x000fe20007f5e0ff */
[----:B------:R-:W-:Y:S03]  /*1ce0*/  BSSY.RECONVERGENT B2, `(.L_x_1771) ;  /* 0x000003e000027945 */ /* 0x000fe60003800200 */
[----:B------:R-:W-:Y:S01]  /*1cf0*/  ISETP.GT.U32.AND P1, PT, R0, 0x10, PT ;  /* 0x000000100000780c */ /* 0x000fe20003f24070 */
[----:B------:R-:W-:-:S05]  /*1d00*/  IMAD.X R0, R3, 0x1, ~R11, P2 ;  /* 0x0000000103007824 */ /* 0x000fca00010e0e0b */
[----:B------:R-:W-:-:S13]  /*1d10*/  ISETP.GT.AND.EX P1, PT, R0, RZ, PT, P1 ;  /* 0x000000ff0000720c */ /* 0x000fda0003f24310 */
[----:B------:R-:W-:Y:S05]  /*1d20*/  @!P1 BRA `(.L_x_1772) ;  /* 0x0000000000e49947 */ /* 0x000fea0003800000 */
[----:B------:R-:W2:Y:S04]  /*1d30*/  LDG.E.CONSTANT R15, desc[UR6][R4.64] ;  /* 0x00000006040f7981 */ /* 0x000ea8000c1e9900 */
[----:B------:R-:W3:Y:S01]  /*1d40*/  LDG.E.CONSTANT R17, desc[UR6][R4.64+0x8] ;  /* 0x0000080604117981 */ /* 0x000ee2000c1e9900 */
        /* <DEDUP_REMOVED lines=33> */
[----:B------:R-:W-:-:S03]  /*1f60*/  IADD3 R16, P3, PT, R4, 0x18, RZ ;  /* 0x0000001804107810 */ /* 0x000fc60007f7e0ff */
[----:B------:R0:W4:Y:S01]  /*1f70*/  LDG.E.CONSTANT R9, desc[UR6][R4.64+0x1c] ;  /* 0x00001c0604097981 */ /* 0x000122000c1e9900 */
[----:B--2---:R-:W-:-:S04]  /*1f80*/  FSETP.GEU.AND P0, PT, R0, R15, PT ;  /* 0x0000000f0000720b */ /* 0x004fc80003f0e000 */
[----:B------:R-:W-:-:S04]  /*1f90*/  FSEL R0, R0, R15, P0 ;  /* 0x0000000f00007208 */ /* 0x000fc80000000000 */
[----:B---3--:R-:W-:Y:S02]  /*1fa0*/  FSETP.GEU.AND P1, PT, R0, R17, PT ;  /* 0x000000110000720b */ /* 0x008fe40003f2e000 */
        /* <DEDUP_REMOVED lines=17> */
.L_x_1772:
[----:B------:R-:W-:Y:S05]  /*20c0*/  BSYNC.RECONVERGENT B2 ;  /* 0x0000000000027941 */ /* 0x000fea0003800200 */
.L_x_1771:
[----:B------:R-:W-:-:S04]  /*20d0*/  ISETP.NE.U32.AND P1, PT, R13, R2, PT ;  /* 0x000000020d00720c */ /* 0x000fc80003f25070 */
[----:B------:R-:W-:-:S13]  /*20e0*/  ISETP.NE.OR.EX P0, PT, R11, R3, P0, P1 ;  /* 0x000000030b00720c */ /* 0x000fda0000705710 */
[----:B------:R-:W-:Y:S05]  /*20f0*/  @!P0 BREAK.RELIABLE B0 ;  /* 0x0000000000008942 */ /* 0x000fea0003800100 */
[----:B------:R-:W-:Y:S05]  /*2100*/  @!P0 BRA `(.L_x_1773) ;  /* 0x0000000000848947 */ /* 0x000fea0003800000 */
.L_x_1767:
[----:B------:R-:W-:Y:S05]  /*2110*/  BSYNC.RELIABLE B0 ;  /* 0x0000000000007941 */ /* 0x000fea0003800100 */
.L_x_1766:
        /* <DEDUP_REMOVED lines=15> */
[----:B------:R-:W-:Y:S02]  /*2210*/  @P3 SEL R16, R8, R15, P1 ;  /* 0x0000000f08103207 */ /* 0x000fe40000800000 */
[----:B------:R0:W2:Y:S01]  /*2220*/  LDG.E.CONSTANT R15, desc[UR6][R4.64+0xc] ;  /* 0x00000c06040f7981 */ /* 0x0000a2000c1e9900 */
        /* <DEDUP_REMOVED lines=15> */
.L_x_1773:
[----:B------:R-:W-:Y:S05]  /*2320*/  BSYNC.RECONVERGENT B1 ;  /* 0x0000000000017941 */ /* 0x000fea0003800200 */
.L_x_1763:
[----:B------:R1:W2:Y:S01]  /*2330*/  LDG.E.CONSTANT R9, desc[UR6][R8.64] ;  /* 0x0000000608097981 */ /* 0x0002a2000c1e9900 */
[----:B------:R-:W-:Y:S01]  /*2340*/  VIADD R7, R7, 0x3 ;  /* 0x0000000307077836 */ /* 0x000fe20000000000 */
[----:B------:R-:W3:Y:S01]  /*2350*/  LDCU.64 UR4, c[0x0][0x390] ;  /* 0x00007200ff0477ac */ /* 0x000ee20008000a00 */
[----:B------:R-:W-:Y:S01]  /*2360*/  IMAD.MOV.U32 R2, RZ, RZ, 0x437f0000 ;  /* 0x437f0000ff027424 */ /* 0x000fe200078e00ff */
[----:B------:R-:W-:Y:S02]  /*2370*/  BSSY.RECONVERGENT B1, `(.L_x_1774) ;  /* 0x0000016000017945 */ /* 0x000fe40003800200 */
[----:B------:R-:W-:-:S04]  /*2380*/  SHF.R.S32.HI R0, RZ, 0x1f, R7 ;  /* 0x0000001fff007819 */ /* 0x000fc80000011407 */
[----:B------:R-:W-:Y:S01]  /*2390*/  LEA.HI R0, R0, R7, RZ, 0x2 ;  /* 0x0000000700007211 */ /* 0x000fe200078f10ff */
[----:B------:R-:W-:-:S03]  /*23a0*/  IMAD.MOV.U32 R7, RZ, RZ, 0x3b808081 ;  /* 0x3b808081ff077424 */ /* 0x000fc600078e00ff */
[----:B------:R-:W-:Y:S01]  /*23b0*/  LOP3.LUT R4, R0, 0xfffffffc, RZ, 0xc0, !PT ;  /* 0xfffffffc00047812 */ /* 0x000fe200078ec0ff */
[----:B------:R-:W-:-:S03]  /*23c0*/  FFMA R2, R7, -R2, 1 ;  /* 0x3f80000007027423 */ /* 0x000fc60000000802 */
[----:B------:R-:W-:Y:S01]  /*23d0*/  SHF.R.S32.HI R5, RZ, 0x1f, R4 ;  /* 0x0000001fff057819 */ /* 0x000fe20000011404 */
[----:B------:R-:W-:Y:S02]  /*23e0*/  VIADD R3, R4, 0x8 ;  /* 0x0000000804037836 */ /* 0x000fe40000000000 */
[----:B------:R-:W-:Y:S02]  /*23f0*/  FFMA R7, R2, R7, 0.0039215688593685626984 ;  /* 0x3b80808102077423 */ /* 0x000fe40000000007 */
[----:B------:R-:W-:-:S05]  /*2400*/  IMAD R3, R6, R3, RZ ;  /* 0x0000000306037224 */ /* 0x000fca00078e02ff */
[----:B---3--:R-:W-:Y:S02]  /*2410*/  IADD3 R4, P1, P2, R3, UR4, R4 ;  /* 0x0000000403047c10 */ /* 0x008fe4000fa3e004 */
[----:B-1----:R-:W-:-:S04]  /*2420*/  SHF.R.S32.HI R8, RZ, 0x1f, R3 ;  /* 0x0000001fff087819 */ /* 0x002fc80000011403 */
[----:B------:R-:W-:Y:S01]  /*2430*/  IADD3.X R5, PT, PT, R8, UR5, R5, P1, P2 ;  /* 0x0000000508057c10 */ /* 0x000fe20008fe4405 */
[----:B--2--5:R-:W-:-:S04]  /*2440*/  FADD R0, -R10, R9 ;  /* 0x000000090a007221 */ /* 0x024fc80000000100 */
[----:B------:R-:W1:Y:S01]  /*2450*/  FCHK P0, R0, 255 ;  /* 0x437f000000007902 */ /* 0x000e620000000000 */
[----:B------:R-:W-:-:S04]  /*2460*/  FFMA R2, R0, R7, RZ ;  /* 0x0000000700027223 */ /* 0x000fc800000000ff */
[----:B------:R-:W-:-:S04]  /*2470*/  FFMA R3, R2, -255, R0 ;  /* 0xc37f000002037823 */ /* 0x000fc80000000000 */
[----:B------:R-:W-:Y:S01]  /*2480*/  FFMA R9, R7, R3, R2 ;  /* 0x0000000307097223 */ /* 0x000fe20000000002 */
[----:B-1----:R-:W-:Y:S06]  /*2490*/  @!P0 BRA `(.L_x_1775) ;  /* 0x00000000000c8947 */ /* 0x002fec0003800000 */
[----:B------:R-:W-:-:S07]  /*24a0*/  MOV R8, 0x24c0 ;  /* 0x000024c000087802 */ /* 0x000fce0000000f00 */
[----:B0-----:R-:W-:Y:S05]  /*24b0*/  CALL.REL.NOINC `($__internal_7_$__cuda_sm3x_div_rn_noftz_f32_slowpath) ;  /* 0x0000000000207944 */ /* 0x001fea0003c00000 */
[----:B------:R-:W-:-:S07]  /*24c0*/  IMAD.MOV.U32 R9, RZ, RZ, R2 ;  /* 0x000000ffff097224 */ /* 0x000fce00078e0002 */
.L_x_1775:
[----:B------:R-:W-:Y:S05]  /*24d0*/  BSYNC.RECONVERGENT B1 ;  /* 0x0000000000017941 */ /* 0x000fea0003800200 */
.L_x_1774:
[----:B------:R-:W1:Y:S01]  /*24e0*/  LDC.64 R2, c[0x0][0x398] ;  /* 0x0000e600ff027b82 */ /* 0x000e620000000a00 */
[----:B------:R-:W-:Y:S04]  /*24f0*/  STG.E desc[UR6][R4.64], R9 ;  /* 0x0000000904007986 */ /* 0x000fe8000c101906 */
[----:B------:R-:W-:Y:S01]  /*2500*/  STG.E desc[UR6][R4.64+0x4], R10 ;  /* 0x0000040a04007986 */ /* 0x000fe2000c101906 */
[----:B-1----:R-:W-:-:S05]  /*2510*/  IMAD.WIDE R6, R6, 0x4, R2 ;  /* 0x0000000406067825 */ /* 0x002fca00078e0202 */
[----:B------:R-:W-:Y:S01]  /*2520*/  STG.E desc[UR6][R6.64], R0 ;  /* 0x0000000006007986 */ /* 0x000fe2000c101906 */
[----:B------:R-:W-:Y:S05]  /*2530*/  EXIT ;  /* 0x000000000000794d */ /* 0x000fea0003800000 */
        .weak           $__internal_7_$__cuda_sm3x_div_rn_noftz_f32_slowpath
        .type           $__internal_7_$__cuda_sm3x_div_rn_noftz_f32_slowpath,@function
        .size           $__internal_7_$__cuda_sm3x_div_rn_noftz_f32_slowpath,(.L_x_1796 - $__internal_7_$__cuda_sm3x_div_rn_noftz_f32_slowpath)
$__internal_7_$__cuda_sm3x_div_rn_noftz_f32_slowpath:
[--C-:B------:R-:W-:Y:S01]  /*2540*/  SHF.R.U32.HI R2, RZ, 0x17, R0.reuse ;  /* 0x00000017ff027819 */ /* 0x100fe20000011600 */
[----:B------:R-:W-:Y:S04]  /*2550*/  BSSY.RECONVERGENT B0, `(.L_x_1776) ;  /* 0x000005c000007945 */ /* 0x000fe80003800200 */
[----:B------:R-:W-:Y:S01]  /*2560*/  BSSY.RELIABLE B2, `(.L_x_1777) ;  /* 0x000001a000027945 */ /* 0x000fe20003800100 */
[----:B------:R-:W-:Y:S01]  /*2570*/  LOP3.LUT R7, R2, 0xff, RZ, 0xc0, !PT ;  /* 0x000000ff02077812 */ /* 0x000fe200078ec0ff */
[----:B------:R-:W-:-:S04]  /*2580*/  IMAD.MOV.U32 R2, RZ, RZ, R0 ;  /* 0x000000ffff027224 */ /* 0x000fc800078e0000 */
[----:B------:R-:W-:-:S05]  /*2590*/  VIADD R9, R7, 0xffffffff ;  /* 0xffffffff07097836 */ /* 0x000fca0000000000 */
[----:B------:R-:W-:-:S13]  /*25a0*/  ISETP.GT.U32.OR P0, PT, R9, 0xfd, !PT ;  /* 0x000000fd0900780c */ /* 0x000fda0007f04470 */
[----:B------:R-:W-:Y:S01]  /*25b0*/  @!P0 IMAD.MOV.U32 R3, RZ, RZ, RZ ;  /* 0x000000ffff038224 */ /* 0x000fe200078e00ff */
[----:B------:R-:W-:Y:S06]  /*25c0*/  @!P0 BRA `(.L_x_1778) ;  /* 0x00000000004c8947 */ /* 0x000fec0003800000 */
[----:B------:R-:W-:-:S13]  /*25d0*/  FSETP.GTU.FTZ.AND P0, PT, |R0|, +INF , PT ;  /* 0x7f8000000000780b */ /* 0x000fda0003f1c200 */
[----:B------:R-:W-:Y:S05]  /*25e0*/  @P0 BREAK.RELIABLE B2 ;  /* 0x0000000000020942 */ /* 0x000fea0003800100 */
[----:B------:R-:W-:Y:S05]  /*25f0*/  @P0 BRA `(.L_x_1779) ;  /* 0x0000000400400947 */ /* 0x000fea0003800000 */
[----:B------:R-:W-:-:S05]  /*2600*/  IMAD.MOV.U32 R3, RZ, RZ, 0x437f0000 ;  /* 0x437f0000ff037424 */ /* 0x000fca00078e00ff */
[----:B------:R-:W-:-:S13]  /*2610*/  LOP3.LUT P0, RZ, R3, 0x7fffffff, R2, 0xc8, !PT ;  /* 0x7fffffff03ff7812 */ /* 0x000fda000780c802 */
[----:B------:R-:W-:Y:S05]  /*2620*/  @!P0 BREAK.RELIABLE B2 ;  /* 0x0000000000028942 */ /* 0x000fea0003800100 */
[----:B------:R-:W-:Y:S05]  /*2630*/  @!P0 BRA `(.L_x_1780) ;  /* 0x0000000400288947 */ /* 0x000fea0003800000 */
[----:B------:R-:W-:-:S13]  /*2640*/  LOP3.LUT P0, RZ, R2, 0x7fffffff, RZ, 0xc0, !PT ;  /* 0x7fffffff02ff7812 */ /* 0x000fda000780c0ff */
[----:B------:R-:W-:Y:S05]  /*2650*/  @!P0 BREAK.RELIABLE B2 ;  /* 0x0000000000028942 */ /* 0x000fea0003800100 */
[----:B------:R-:W-:Y:S05]  /*2660*/  @!P0 BRA `(.L_x_1781) ;  /* 0x0000000400148947 */ /* 0x000fea0003800000 */
[----:B------:R-:W-:Y:S02]  /*2670*/  FSETP.NEU.FTZ.AND P1, PT, |R0|, +INF , PT ;  /* 0x7f8000000000780b */ /* 0x000fe40003f3d200 */
[----:B------:R-:W-:-:S04]  /*2680*/  LOP3.LUT P0, RZ, R3, 0x7fffffff, RZ, 0xc0, !PT ;  /* 0x7fffffff03ff7812 */ /* 0x000fc8000780c0ff */
[----:B------:R-:W-:-:S13]  /*2690*/  PLOP3.LUT P0, PT, P1, P0, PT, 0x2f, 0xf2 ;  /* 0x0000000000f2781c */ /* 0x000fda0000f00577 */
[----:B------:R-:W-:Y:S05]  /*26a0*/  @P0 BREAK.RELIABLE B2 ;  /* 0x0000000000020942 */ /* 0x000fea0003800100 */
[----:B------:R-:W-:Y:S05]  /*26b0*/  @P0 BRA `(.L_x_1782) ;  /* 0x0000000000f40947 */ /* 0x000fea0003800000 */
[----:B------:R-:W-:-:S13]  /*26c0*/  ISETP.GE.AND P0, PT, R9, RZ, PT ;  /* 0x000000ff0900720c */ /* 0x000fda0003f06270 */
[----:B------:R-:W-:Y:S02]  /*26d0*/  @P0 IMAD.MOV.U32 R3, RZ, RZ, RZ ;  /* 0x000000ffff030224 */ /* 0x000fe400078e00ff */
[----:B------:R-:W-:Y:S01]  /*26e0*/  @!P0 FFMA R2, R0, 1.84467440737095516160e+19, RZ ;  /* 0x5f80000000028823 */ /* 0x000fe200000000ff */
[----:B------:R-:W-:-:S07]  /*26f0*/  @!P0 IMAD.MOV.U32 R3, RZ, RZ, -0x40 ;  /* 0xffffffc0ff038424 */ /* 0x000fce00078e00ff */
.L_x_1778:
[----:B------:R-:W-:Y:S05]  /*2700*/  BSYNC.RELIABLE B2 ;  /* 0x0000000000027941 */ /* 0x000fea0003800100 */
.L_x_1777:
[----:B------:R-:W-:Y:S01]  /*2710*/  UMOV UR4, 0x437f0000 ;  /* 0x437f000000047882 */ /* 0x000fe20000000000 */
[----:B------:R-:W-:Y:S01]  /*2720*/  VIADD R7, R7, 0xffffff81 ;  /* 0xffffff8107077836 */ /* 0x000fe20000000000 */
[----:B------:R-:W-:Y:S01]  /*2730*/  UIADD3 UR4, UPT, UPT, UR4, -0x3800000, URZ ;  /* 0xfc80000004047890 */ /* 0x000fe2000fffe0ff */
[----:B------:R-:W-:Y:S02]  /*2740*/  BSSY.RECONVERGENT B2, `(.L_x_1783) ;  /* 0x0000033000027945 */ /* 0x000fe40003800200 */
[----:B------:R-:W-:Y:S01]  /*2750*/  IMAD R2, R7, -0x800000, R2 ;  /* 0xff80000007027824 */ /* 0x000fe200078e0202 */
[----:B------:R-:W-:Y:S02]  /*2760*/  IADD3 R3, PT, PT, R3, -0x7, R7 ;  /* 0xfffffff903037810 */ /* 0x000fe40007ffe007 */
[----:B------:R-:W-:-:S03]  /*2770*/  FADD.FTZ R11, -RZ, -UR4 ;  /* 0x80000004ff0b7e21 */ /* 0x000fc60008010100 */
[----:B------:R-:W0:Y:S02]  /*2780*/  MUFU.RCP R9, UR4 ;  /* 0x0000000400097d08 */ /* 0x000e240008001000 */
        /* <DEDUP_REMOVED lines=20> */
[-CC-:B------:R-:W-:Y:S01]  /*28d0*/  FFMA.RZ R3, R9, R13.reuse, R12.reuse ;  /* 0x0000000d09037223 */ /* 0x180fe2000000c00c */
[C---:B------:R-:W-:Y:S01]  /*28e0*/  VIADD R14, R11.reuse, 0x20 ;  /* 0x000000200b0e7836 */ /* 0x040fe20000000000 */
[C---:B------:R-:W-:Y:S02]  /*28f0*/  ISETP.NE.AND P2, PT, R11.reuse, RZ, PT ;  /* 0x000000ff0b00720c */ /* 0x040fe40003f45270 */
[----:B------:R-:W-:Y:S02]  /*2900*/  ISETP.NE.AND P1, PT, R11, RZ, PT ;  /* 0x000000ff0b00720c */ /* 0x000fe40003f25270 */
[----:B------:R-:W-:Y:S01]  /*2910*/  LOP3.LUT R7, R3, 0x7fffff, RZ, 0xc0, !PT ;  /* 0x007fffff03077812 */ /* 0x000fe200078ec0ff */
[CCC-:B------:R-:W-:Y:S01]  /*2920*/  FFMA.RP R3, R9.reuse, R13.reuse, R12.reuse ;  /* 0x0000000d09037223 */ /* 0x1c0fe2000000800c */
[----:B------:R-:W-:Y:S01]  /*2930*/  FFMA.RM R12, R9, R13, R12 ;  /* 0x0000000d090c7223 */ /* 0x000fe2000000400c */
[----:B------:R-:W-:Y:S01]  /*2940*/  IMAD.MOV R9, RZ, RZ, -R11 ;  /* 0x000000ffff097224 */ /* 0x000fe200078e0a0b */
        /* <DEDUP_REMOVED lines=14> */
.L_x_1785:
[----:B------:R-:W-:-:S04]  /*2a30*/  LOP3.LUT R2, R2, 0x80000000, RZ, 0xc0, !PT ;  /* 0x8000000002027812 */ /* 0x000fc800078ec0ff */
[----:B------:R-:W-:Y:S01]  /*2a40*/  LOP3.LUT R2, R2, 0x7f800000, RZ, 0xfc, !PT ;  /* 0x7f80000002027812 */ /* 0x000fe200078efcff */
[----:B------:R-:W-:Y:S06]  /*2a50*/  BRA `(.L_x_1786) ;  /* 0x0000000000047947 */ /* 0x000fec0003800000 */
.L_x_1784:
[----:B------:R-:W-:-:S07]  /*2a60*/  IMAD R2, R3, 0x800000, R2 ;  /* 0x0080000003027824 */ /* 0x000fce00078e0202 */
.L_x_1786:
[----:B------:R-:W-:Y:S05]  /*2a70*/  BSYNC.RECONVERGENT B2 ;  /* 0x0000000000027941 */ /* 0x000fea0003800200 */
.L_x_1783:
[----:B------:R-:W-:Y:S05]  /*2a80*/  BRA `(.L_x_1787) ;  /* 0x0000000000207947 */ /* 0x000fea0003800000 */
.L_x_1782:
[----:B------:R-:W-:-:S04]  /*2a90*/  LOP3.LUT R2, R3, 0x80000000, R2, 0x48, !PT ;  /* 0x8000000003027812 */ /* 0x000fc800078e4802 */
[----:B------:R-:W-:Y:S01]  /*2aa0*/  LOP3.LUT R2, R2, 0x7f800000, RZ, 0xfc, !PT ;  /* 0x7f80000002027812 */ /* 0x000fe200078efcff */
[----:B------:R-:W-:Y:S06]  /*2ab0*/  BRA `(.L_x_1787) ;  /* 0x0000000000147947 */ /* 0x000fec0003800000 */
.L_x_1781:
[----:B------:R-:W-:Y:S01]  /*2ac0*/  LOP3.LUT R2, R3, 0x80000000, R2, 0x48, !PT ;  /* 0x8000000003027812 */ /* 0x000fe200078e4802 */
[----:B------:R-:W-:Y:S06]  /*2ad0*/  BRA `(.L_x_1787) ;  /* 0x00000000000c7947 */ /* 0x000fec0003800000 */
.L_x_1780:
[----:B------:R-:W0:Y:S01]  /*2ae0*/  MUFU.RSQ R2, -QNAN ;  /* 0xffc0000000027908 */ /* 0x000e220000001400 */
[----:B------:R-:W-:Y:S05]  /*2af0*/  BRA `(.L_x_1787) ;  /* 0x0000000000047947 */ /* 0x000fea0003800000 */
.L_x_1779:
[----:B------:R-:W-:-:S07]  /*2b00*/  FADD.FTZ R2, R0, 255 ;  /* 0x437f000000027421 */ /* 0x000fce0000010000 */
.L_x_1787:
[----:B------:R-:W-:Y:S05]  /*2b10*/  BSYNC.RECONVERGENT B0 ;  /* 0x0000000000007941 */ /* 0x000fea0003800200 */
.L_x_1776:
[----:B------:R-:W-:-:S04]  /*2b20*/  IMAD.MOV.U32 R9, RZ, RZ, 0x0 ;  /* 0x00000000ff097424 */ /* 0x000fc800078e00ff */
[----:B0-----:R-:W-:Y:S05]  /*2b30*/  RET.REL.NODEC R8 `(_Z28_get_8bit_qparam_cuda_kernelPKfiiPhPf) ;  /* 0xffffffd408307950 */ /* 0x001fea0003c3ffff */
.L_x_1788:
        /* <DEDUP_REMOVED lines=12> */
.L_x_1796:


//--------------------- .nv.shared._ZN3cub18CUB_300001_SM_10006detail11EmptyKernelIvEEvv --------------------------
	.section	.nv.shared._ZN3cub18CUB_300001_SM_10006detail11EmptyKernelIvEEvv,"aw",@nobits
	.sectionflags	@""
	.align	16
	.zero		1024


//--------------------- .nv.shared.reserved.0     --------------------------
	.section	.nv.shared.reserved.0,"aw",@nobits
	.weak		__nv_reservedSMEM_offset_0_alias
	.size		__nv_reservedSMEM_offset_0_alias, 0, 64
	.other		__nv_reservedSMEM_offset_0_alias,@"STO_CUDA_RESERVED_SHARED STV_DEFAULT"
__nv_reservedSMEM_offset_0_alias:
	.zero		0
	.zero		64


//--------------------- .nv.global                --------------------------
	.section	.nv.global,"aw",@nobits
.nv.global:
	.type		_ZN34_INTERNAL_1fb0679e_4_k_cu_8dde35646thrust24THRUST_300001_SM_1000_NS12placeholders2_8E,@object
	.size		_ZN34_INTERNAL_1fb0679e_4_k_cu_8dde35646thrust24THRUST_300001_SM_1000_NS12placeholders2_8E,(_ZN34_INTERNAL_1fb0679e_4_k_cu_8dde35644cuda3std3__436_GLOBAL__N__1fb0679e_4_k_cu_8dde35646ignoreE - _ZN34_INTERNAL_1fb0679e_4_k_cu_8dde35646thrust24THRUST_300001_SM_1000_NS12placeholders2_8E)
_ZN34_INTERNAL_1fb0679e_4_k_cu_8dde35646thrust24THRUST_300001_SM_1000_NS12placeholders2_8E:
	.zero		1
	.type		_ZN34_INTERNAL_1fb0679e_4_k_cu_8dde35644cuda3std3__436_GLOBAL__N__1fb0679e_4_k_cu_8dde35646ignoreE,@object
	.size		_ZN34_INTERNAL_1fb0679e_4_k_cu_8dde35644cuda3std3__436_GLOBAL__N__1fb0679e_4_k_cu_8dde35646ignoreE,(_ZN34_INTERNAL_1fb0679e_4_k_cu_8dde35644cuda3std6ranges3__45__cpo4dataE - _ZN34_INTERNAL_1fb0679e_4_k_cu_8dde35644cuda3std3__436_GLOBAL__N__1fb0679e_4_k_cu_8dde35646ignoreE)
_ZN34_INTERNAL_1fb0679e_4_k_cu_8dde35644cuda3std3__436_GLOBAL__N__1fb0679e_4_k_cu_8dde35646ignoreE:
	.zero		1
	.type		_ZN34_INTERNAL_1fb0679e_4_k_cu_8dde35644cuda3std6ranges3__45__cpo4dataE,@object
	.size		_ZN34_INTERNAL_1fb0679e_4_k_cu_8dde35644cuda3std6ranges3__45__cpo4dataE,(_ZN34_INTERNAL_1fb0679e_4_k_cu_8dde35646thrust24THRUST_300001_SM_1000_NS6system3cpp3parE - _ZN34_INTERNAL_1fb0679e_4_k_cu_8dde35644cuda3std6ranges3__45__cpo4dataE)
_ZN34_INTERNAL_1fb0679e_4_k_cu_8dde35644cuda3std6ranges3__45__cpo4dataE:
	.zero		1
	.type		_ZN34_INTERNAL_1fb0679e_4_k_cu_8dde35646thrust24THRUST_300001_SM_1000_NS6system3cpp3parE,@object
	.size		_ZN34_INTERNAL_1fb0679e_4_k_cu_8dde35646thrust24THRUST_300001_SM_1000_NS6system3cpp3parE,(_ZN34_INTERNAL_1fb0679e_4_k_cu_8dde35644cuda3std3__45__cpo5beginE - _ZN34_INTERNAL_1fb0679e_4_k_cu_8dde35646thrust24THRUST_300001_SM_1000_NS6system3cpp3parE)
_ZN34_INTERNAL_1fb0679e_4_k_cu_8dde35646thrust24THRUST_300001_SM_1000_NS6system3cpp3parE:
	.zero		1
	.type		_ZN34_INTERNAL_1fb0679e_4_k_cu_8dde35644cuda3std3__45__cpo5beginE,@object
	.size		_ZN34_INTERNAL_1fb0679e_4_k_cu_8dde35644cuda3std3__45__cpo5beginE,(_ZN34_INTERNAL_1fb0679e_4_k_cu_8dde35644cuda3std6ranges3__45__cpo5beginE - _ZN34_INTERNAL_1fb0679e_4_k_cu_8dde35644cuda3std3__45__cpo5beginE)
_ZN34_INTERNAL_1fb0679e_4_k_cu_8dde35644cuda3std3__45__cpo5beginE:
	.zero		1
	.type		_ZN34_INTERNAL_1fb0679e_4_k_cu_8dde35644cuda3std6ranges3__45__cpo5beginE,@object
	.size		_ZN34_INTERNAL_1fb0679e_4_k_cu_8dde35644cuda3std6ranges3__45__cpo5beginE,(_ZN34_INTERNAL_1fb0679e_4_k_cu_8dde35646thrust24THRUST_300001_SM_1000_NS6deviceE - _ZN34_INTERNAL_1fb0679e_4_k_cu_8dde35644cuda3std6ranges3__45__cpo5beginE)
_ZN34_INTERNAL_1fb0679e_4_k_cu_8dde35644cuda3std6ranges3__45__cpo5beginE:
	.zero		1
	.type		_ZN34_INTERNAL_1fb0679e_4_k_cu_8dde35646thrust24THRUST_300001_SM_1000_NS6deviceE,@object
	.size		_ZN34_INTERNAL_1fb0679e_4_k_cu_8dde35646thrust24THRUST_300001_SM_1000_NS6deviceE,(_ZN34_INTERNAL_1fb0679e_4_k_cu_8dde35644cuda3std3__47nulloptE - _ZN34_INTERNAL_1fb0679e_4_k_cu_8dde35646thrust24THRUST_300001_SM_1000_NS6deviceE)
_ZN34_INTERNAL_1fb0679e_4_k_cu_8dde35646thrust24THRUST_300001_SM_1000_NS6deviceE:
	.zero		1
	.type		_ZN34_INTERNAL_1fb0679e_4_k_cu_8dde35644cuda3std3__47nulloptE,@object
	.size		_ZN34_INTERNAL_1fb0679e_4_k_cu_8dde35644cuda3std3__47nulloptE,(_ZN34_INTERNAL_1fb0679e_4_k_cu_8dde35644cuda3std6ranges3__45__cpo8distanceE - _ZN34_INTERNAL_1fb0679e_4_k_cu_8dde35644cuda3std3__47nulloptE)
_ZN34_INTERNAL_1fb0679e_4_k_cu_8dde35644cuda3std3__47nulloptE:
	.zero		1
	.type		_ZN34_INTERNAL_1fb0679e_4_k_cu_8dde35644cuda3std6ranges3__45__cpo8distanceE,@object
	.size		_ZN34_INTERNAL_1fb0679e_4_k_cu_8dde35644cuda3std6ranges3__45__cpo8distanceE,(_ZN34_INTERNAL_1fb0679e_4_k_cu_8dde35646thrust24THRUST_300001_SM_1000_NS12placeholders2_4E - _ZN34_INTERNAL_1fb0679e_4_k_cu_8dde35644cuda3std6ranges3__45__cpo8distanceE)
_ZN34_INTERNAL_1fb0679e_4_k_cu_8dde35644cuda3std6ranges3__45__cpo8distanceE:
	.zero		1
	.type		_ZN34_INTERNAL_1fb0679e_4_k_cu_8dde35646thrust24THRUST_300001_SM_1000_NS12placeholders2_4E,@object
	.size		_ZN34_INTERNAL_1fb0679e_4_k_cu_8dde35646thrust24THRUST_300001_SM_1000_NS12placeholders2_4E,(_ZN34_INTERNAL_1fb0679e_4_k_cu_8dde35644cuda3std3__45__cpo6rbeginE - _ZN34_INTERNAL_1fb0679e_4_k_cu_8dde35646thrust24THRUST_300001_SM_1000_NS12placeholders2_4E)
_ZN34_INTERNAL_1fb0679e_4_k_cu_8dde35646thrust24THRUST_300001_SM_1000_NS12placeholders2_4E:
	.zero		1
	.type		_ZN34_INTERNAL_1fb0679e_4_k_cu_8dde35644cuda3std3__45__cpo6rbeginE,@object
	.size		_ZN34_INTERNAL_1fb0679e_4_k_cu_8dde35644cuda3std3__45__cpo6rbeginE,(_ZN34_INTERNAL_1fb0679e_4_k_cu_8dde35644cuda3std6ranges3__45__cpo7advanceE - _ZN34_INTERNAL_1fb0679e_4_k_cu_8dde35644cuda3std3__45__cpo6rbeginE)
_ZN34_INTERNAL_1fb0679e_4_k_cu_8dde35644cuda3std3__45__cpo6rbeginE:
	.zero		1
	.type		_ZN34_INTERNAL_1fb0679e_4_k_cu_8dde35644cuda3std6ranges3__45__cpo7advanceE,@object
	.size		_ZN34_INTERNAL_1fb0679e_4_k_cu_8dde35644cuda3std6ranges3__45__cpo7advanceE,(_ZN34_INTERNAL_1fb0679e_4_k_cu_8dde35646thrust24THRUST_300001_SM_1000_NS12placeholders3_10E - _ZN34_INTERNAL_1fb0679e_4_k_cu_8dde35644cuda3std6ranges3__45__cpo7advanceE)
_ZN34_INTERNAL_1fb0679e_4_k_cu_8dde35644cuda3std6ranges3__45__cpo7advanceE:
	.zero		1
	.type		_ZN34_INTERNAL_1fb0679e_4_k_cu_8dde35646thrust24THRUST_300001_SM_1000_NS12placeholders3_10E,@object
	.size		_ZN34_INTERNAL_1fb0679e_4_k_cu_8dde35646thrust24THRUST_300001_SM_1000_NS12placeholders3_10E,(_ZN34_INTERNAL_1fb0679e_4_k_cu_8dde35644cuda3std3__48in_placeE - _ZN34_INTERNAL_1fb0679e_4_k_cu_8dde35646thrust24THRUST_300001_SM_1000_NS12placeholders3_10E)
_ZN34_INTERNAL_1fb0679e_4_k_cu_8dde35646thrust24THRUST_300001_SM_1000_NS12placeholders3_10E:
	.zero		1
	.type		_ZN34_INTERNAL_1fb0679e_4_k_cu_8dde35644cuda3std3__48in_placeE,@object
	.size		_ZN34_INTERNAL_1fb0679e_4_k_cu_8dde35644cuda3std3__48in_placeE,(_ZN34_INTERNAL_1fb0679e_4_k_cu_8dde35644cuda3std6ranges3__45__cpo4sizeE - _ZN34_INTERNAL_1fb0679e_4_k_cu_8dde35644cuda3std3__48in_placeE)
_ZN34_INTERNAL_1fb0679e_4_k_cu_8dde35644cuda3std3__48in_placeE:
	.zero		1
	.type		_ZN34_INTERNAL_1fb0679e_4_k_cu_8dde35644cuda3std6ranges3__45__cpo4sizeE,@object
	.size		_ZN34_INTERNAL_1fb0679e_4_k_cu_8dde35644cuda3std6ranges3__45__cpo4sizeE,(_ZN34_INTERNAL_1fb0679e_4_k_cu_8dde35646thrust24THRUST_300001_SM_1000_NS12placeholders2_2E - _ZN34_INTERNAL_1fb0679e_4_k_cu_8dde35644cuda3std6ranges3__45__cpo4sizeE)
_ZN34_INTERNAL_1fb0679e_4_k_cu_8dde35644cuda3std6ranges3__45__cpo4sizeE:
	.zero		1
	.type		_ZN34_INTERNAL_1fb0679e_4_k_cu_8dde35646thrust24THRUST_300001_SM_1000_NS12placeholders2_2E,@object
	.size		_ZN34_INTERNAL_1fb0679e_4_k_cu_8dde35646thrust24THRUST_300001_SM_1000_NS12placeholders2_2E,(_ZN34_INTERNAL_1fb0679e_4_k_cu_8dde35644cuda3std3__45__cpo6cbeginE - _ZN34_INTERNAL_1fb0679e_4_k_cu_8dde35646thrust24THRUST_300001_SM_1000_NS12placeholders2_2E)
_ZN34_INTERNAL_1fb0679e_4_k_cu_8dde35646thrust24THRUST_300001_SM_1000_NS12placeholders2_2E:
	.zero		1
	.type		_ZN34_INTERNAL_1fb0679e_4_k_cu_8dde35644cuda3std3__45__cpo6cbeginE,@object
	.size		_ZN34_INTERNAL_1fb0679e_4_k_cu_8dde35644cuda3std3__45__cpo6cbeginE,(_ZN34_INTERNAL_1fb0679e_4_k_cu_8dde35644cuda3std6ranges3__45__cpo6cbeginE - _ZN34_INTERNAL_1fb0679e_4_k_cu_8dde35644cuda3std3__45__cpo6cbeginE)
_ZN34_INTERNAL_1fb0679e_4_k_cu_8dde35644cuda3std3__45__cpo6cbeginE:
	.zero		1
	.type		_ZN34_INTERNAL_1fb0679e_4_k_cu_8dde35644cuda3std6ranges3__45__cpo6cbeginE,@object
	.size		_ZN34_INTERNAL_1fb0679e_4_k_cu_8dde35644cuda3std6ranges3__45__cpo6cbeginE,(_ZN34_INTERNAL_1fb0679e_4_k_cu_8dde35646thrust24THRUST_300001_SM_1000_NS12placeholders2_6E - _ZN34_INTERNAL_1fb0679e_4_k_cu_8dde35644cuda3std6ranges3__45__cpo6cbeginE)
_ZN34_INTERNAL_1fb0679e_4_k_cu_8dde35644cuda3std6ranges3__45__cpo6cbeginE:
	.zero		1
	.type		_ZN34_INTERNAL_1fb0679e_4_k_cu_8dde35646thrust24THRUST_300001_SM_1000_NS12placeholders2_6E,@object
	.size		_ZN34_INTERNAL_1fb0679e_4_k_cu_8dde35646thrust24THRUST_300001_SM_1000_NS12placeholders2_6E,(_ZN34_INTERNAL_1fb0679e_4_k_cu_8dde35644cuda3std3__45__cpo7crbeginE - _ZN34_INTERNAL_1fb0679e_4_k_cu_8dde35646thrust24THRUST_300001_SM_1000_NS12placeholders2_6E)
_ZN34_INTERNAL_1fb0679e_4_k_cu_8dde35646thrust24THRUST_300001_SM_1000_NS12placeholders2_6E:
	.zero		1
	.type		_ZN34_INTERNAL_1fb0679e_4_k_cu_8dde35644cuda3std3__45__cpo7crbeginE,@object
	.size		_ZN34_INTERNAL_1fb0679e_4_k_cu_8dde35644cuda3std3__45__cpo7crbeginE,(_ZN34_INTERNAL_1fb0679e_4_k_cu_8dde35644cuda3std6ranges3__45__cpo4nextE - _ZN34_INTERNAL_1fb0679e_4_k_cu_8dde35644cuda3std3__45__cpo7crbeginE)
_ZN34_INTERNAL_1fb0679e_4_k_cu_8dde35644cuda3std3__45__cpo7crbeginE:
	.zero		1
	.type		_ZN34_INTERNAL_1fb0679e_4_k_cu_8dde35644cuda3std6ranges3__45__cpo4nextE,@object
	.size		_ZN34_INTERNAL_1fb0679e_4_k_cu_8dde35644cuda3std6ranges3__45__cpo4nextE,(_ZN34_INTERNAL_1fb0679e_4_k_cu_8dde35644cuda3std6ranges3__45__cpo4swapE - _ZN34_INTERNAL_1fb0679e_4_k_cu_8dde35644cuda3std6ranges3__45__cpo4nextE)
_ZN34_INTERNAL_1fb0679e_4_k_cu_8dde35644cuda3std6ranges3__45__cpo4nextE:
	.zero		1
	.type		_ZN34_INTERNAL_1fb0679e_4_k_cu_8dde35644cuda3std6ranges3__45__cpo4swapE,@object
	.size		_ZN34_INTERNAL_1fb0679e_4_k_cu_8dde35644cuda3std6ranges3__45__cpo4swapE,(_ZN34_INTERNAL_1fb0679e_4_k_cu_8dde35646thrust24THRUST_300001_SM_1000_NS8cuda_cub10par_nosyncE - _ZN34_INTERNAL_1fb0679e_4_k_cu_8dde35644cuda3std6ranges3__45__cpo4swapE)
_ZN34_INTERNAL_1fb0679e_4_k_cu_8dde35644cuda3std6ranges3__45__cpo4swapE:
	.zero		1
	.type		_ZN34_INTERNAL_1fb0679e_4_k_cu_8dde35646thrust24THRUST_300001_SM_1000_NS8cuda_cub10par_nosyncE,@object
	.size		_ZN34_INTERNAL_1fb0679e_4_k_cu_8dde35646thrust24THRUST_300001_SM_1000_NS8cuda_cub10par_nosyncE,(_ZN34_INTERNAL_1fb0679e_4_k_cu_8dde35646thrust24THRUST_300001_SM_1000_NS3seqE - _ZN34_INTERNAL_1fb0679e_4_k_cu_8dde35646thrust24THRUST_300001_SM_1000_NS8cuda_cub10par_nosyncE)
_ZN34_INTERNAL_1fb0679e_4_k_cu_8dde35646thrust24THRUST_300001_SM_1000_NS8cuda_cub10par_nosyncE:
	.zero		1
	.type		_ZN34_INTERNAL_1fb0679e_4_k_cu_8dde35646thrust24THRUST_300001_SM_1000_NS3seqE,@object
	.size		_ZN34_INTERNAL_1fb0679e_4_k_cu_8dde35646thrust24THRUST_300001_SM_1000_NS3seqE,(_ZN34_INTERNAL_1fb0679e_4_k_cu_8dde35644cuda3std3__420unreachable_sentinelE - _ZN34_INTERNAL_1fb0679e_4_k_cu_8dde35646thrust24THRUST_300001_SM_1000_NS3seqE)
_ZN34_INTERNAL_1fb0679e_4_k_cu_8dde35646thrust24THRUST_300001_SM_1000_NS3seqE:
	.zero		1
	.type		_ZN34_INTERNAL_1fb0679e_4_k_cu_8dde35644cuda3std3__420unreachable_sentinelE,@object
	.size		_ZN34_INTERNAL_1fb0679e_4_k_cu_8dde35644cuda3std3__420unreachable_sentinelE,(_ZN34_INTERNAL_1fb0679e_4_k_cu_8dde35644cuda3std6ranges3__45__cpo5ssizeE - _ZN34_INTERNAL_1fb0679e_4_k_cu_8dde35644cuda3std3__420unreachable_sentinelE)
_ZN34_INTERNAL_1fb0679e_4_k_cu_8dde35644cuda3std3__420unreachable_sentinelE:
	.zero		1
	.type		_ZN34_INTERNAL_1fb0679e_4_k_cu_8dde35644cuda3std6ranges3__45__cpo5ssizeE,@object
	.size		_ZN34_INTERNAL_1fb0679e_4_k_cu_8dde35644cuda3std6ranges3__45__cpo5ssizeE,(_ZN34_INTERNAL_1fb0679e_4_k_cu_8dde35646thrust24THRUST_300001_SM_1000_NS12placeholders2_3E - _ZN34_INTERNAL_1fb0679e_4_k_cu_8dde35644cuda3std6ranges3__45__cpo5ssizeE)
_ZN34_INTERNAL_1fb0679e_4_k_cu_8dde35644cuda3std6ranges3__45__cpo5ssizeE:
	.zero		1
	.type		_ZN34_INTERNAL_1fb0679e_4_k_cu_8dde35646thrust24THRUST_300001_SM_1000_NS12placeholders2_3E,@object
	.size		_ZN34_INTERNAL_1fb0679e_4_k_cu_8dde35646thrust24THRUST_300001_SM_1000_NS12placeholders2_3E,(_ZN34_INTERNAL_1fb0679e_4_k_cu_8dde35644cuda3std3__45__cpo4cendE - _ZN34_INTERNAL_1fb0679e_4_k_cu_8dde35646thrust24THRUST_300001_SM_1000_NS12placeholders2_3E)
_ZN34_INTERNAL_1fb0679e_4_k_cu_8dde35646thrust24THRUST_300001_SM_1000_NS12placeholders2_3E:
	.zero		1
	.type		_ZN34_INTERNAL_1fb0679e_4_k_cu_8dde35644cuda3std3__45__cpo4cendE,@object
	.size		_ZN34_INTERNAL_1fb0679e_4_k_cu_8dde35644cuda3std3__45__cpo4cendE,(_ZN34_INTERNAL_1fb0679e_4_k_cu_8dde35644cuda3std6ranges3__45__cpo4cendE - _ZN34_INTERNAL_1fb0679e_4_k_cu_8dde35644cuda3std3__45__cpo4cendE)
_ZN34_INTERNAL_1fb0679e_4_k_cu_8dde35644cuda3std3__45__cpo4cendE:
	.zero		1
	.type		_ZN34_INTERNAL_1fb0679e_4_k_cu_8dde35644cuda3std6ranges3__45__cpo4cendE,@object
	.size		_ZN34_INTERNAL_1fb0679e_4_k_cu_8dde35644cuda3std6ranges3__45__cpo4cendE,(_ZN34_INTERNAL_1fb0679e_4_k_cu_8dde35646thrust24THRUST_300001_SM_1000_NS12placeholders2_7E - _ZN34_INTERNAL_1fb0679e_4_k_cu_8dde35644cuda3std6ranges3__45__cpo4cendE)
_ZN34_INTERNAL_1fb0679e_4_k_cu_8dde35644cuda3std6ranges3__45__cpo4cendE:
	.zero		1
	.type		_ZN34_INTERNAL_1fb0679e_4_k_cu_8dde35646thrust24THRUST_300001_SM_1000_NS12placeholders2_7E,@object
	.size		_ZN34_INTERNAL_1fb0679e_4_k_cu_8dde35646thrust24THRUST_300001_SM_1000_NS12placeholders2_7E,(_ZN34_INTERNAL_1fb0679e_4_k_cu_8dde35644cuda3std3__45__cpo5crendE - _ZN34_INTERNAL_1fb0679e_4_k_cu_8dde35646thrust24THRUST_300001_SM_1000_NS12placeholders2_7E)
_ZN34_INTERNAL_1fb0679e_4_k_cu_8dde35646thrust24THRUST_300001_SM_1000_NS12placeholders2_7E:
	.zero		1
	.type		_ZN34_INTERNAL_1fb0679e_4_k_cu_8dde35644cuda3std3__45__cpo5crendE,@object
	.size		_ZN34_INTERNAL_1fb0679e_4_k_cu_8dde35644cuda3std3__45__cpo5crendE,(_ZN34_INTERNAL_1fb0679e_4_k_cu_8dde35644cuda3std6ranges3__45__cpo4prevE - _ZN34_INTERNAL_1fb0679e_4_k_cu_8dde35644cuda3std3__45__cpo5crendE)
_ZN34_INTERNAL_1fb0679e_4_k_cu_8dde35644cuda3std3__45__cpo5crendE:
	.zero		1
	.type		_ZN34_INTERNAL_1fb0679e_4_k_cu_8dde35644cuda3std6ranges3__45__cpo4prevE,@object
	.size		_ZN34_INTERNAL_1fb0679e_4_k_cu_8dde35644cuda3std6ranges3__45__cpo4prevE,(_ZN34_INTERNAL_1fb0679e_4_k_cu_8dde35644cuda3std6ranges3__45__cpo9iter_moveE - _ZN34_INTERNAL_1fb0679e_4_k_cu_8dde35644cuda3std6ranges3__45__cpo4prevE)
_ZN34_INTERNAL_1fb0679e_4_k_cu_8dde35644cuda3std6ranges3__45__cpo4prevE:
	.zero		1
	.type		_ZN34_INTERNAL_1fb0679e_4_k_cu_8dde35644cuda3std6ranges3__45__cpo9iter_moveE,@object
	.size		_ZN34_INTERNAL_1fb0679e_4_k_cu_8dde35644cuda3std6ranges3__45__cpo9iter_moveE,(_ZN34_INTERNAL_1fb0679e_4_k_cu_8dde35646thrust24THRUST_300001_SM_1000_NS6system6detail10sequential3seqE - _ZN34_INTERNAL_1fb0679e_4_k_cu_8dde35644cuda3std6ranges3__45__cpo9iter_moveE)
_ZN34_INTERNAL_1fb0679e_4_k_cu_8dde35644cuda3std6ranges3__45__cpo9iter_moveE:
	.zero		1
	.type		_ZN34_INTERNAL_1fb0679e_4_k_cu_8dde35646thrust24THRUST_300001_SM_1000_NS6system6detail10sequential3seqE,@object
	.size		_ZN34_INTERNAL_1fb0679e_4_k_cu_8dde35646thrust24THRUST_300001_SM_1000_NS6system6detail10sequential3seqE,(_ZN34_INTERNAL_1fb0679e_4_k_cu_8dde35646thrust24THRUST_300001_SM_1000_NS12placeholders2_9E - _ZN34_INTERNAL_1fb0679e_4_k_cu_8dde35646thrust24THRUST_300001_SM_1000_NS6system6detail10sequential3seqE)
_ZN34_INTERNAL_1fb0679e_4_k_cu_8dde35646thrust24THRUST_300001_SM_1000_NS6system6detail10sequential3seqE:
	.zero		1
	.type		_ZN34_INTERNAL_1fb0679e_4_k_cu_8dde35646thrust24THRUST_300001_SM_1000_NS12placeholders2_9E,@object
	.size		_ZN34_INTERNAL_1fb0679e_4_k_cu_8dde35646thrust24THRUST_300001_SM_1000_NS12placeholders2_9E,(_ZN34_INTERNAL_1fb0679e_4_k_cu_8dde35644cuda3std3__419piecewise_constructE - _ZN34_INTERNAL_1fb0679e_4_k_cu_8dde35646thrust24THRUST_300001_SM_1000_NS12placeholders2_9E)
_ZN34_INTERNAL_1fb0679e_4_k_cu_8dde35646thrust24THRUST_300001_SM_1000_NS12placeholders2_9E:
	.zero		1
	.type		_ZN34_INTERNAL_1fb0679e_4_k_cu_8dde35644cuda3std3__419piecewise_constructE,@object
	.size		_ZN34_INTERNAL_1fb0679e_4_k_cu_8dde35644cuda3std3__419piecewise_constructE,(_ZN34_INTERNAL_1fb0679e_4_k_cu_8dde35644cuda3std6ranges3__45__cpo5cdataE - _ZN34_INTERNAL_1fb0679e_4_k_cu_8dde35644cuda3std3__419piecewise_constructE)
_ZN34_INTERNAL_1fb0679e_4_k_cu_8dde35644cuda3std3__419piecewise_constructE:
	.zero		1
	.type		_ZN34_INTERNAL_1fb0679e_4_k_cu_8dde35644cuda3std6ranges3__45__cpo5cdataE,@object
	.size		_ZN34_INTERNAL_1fb0679e_4_k_cu_8dde35644cuda3std6ranges3__45__cpo5cdataE,(_ZN34_INTERNAL_1fb0679e_4_k_cu_8dde35646thrust24THRUST_300001_SM_1000_NS12placeholders2_1E - _ZN34_INTERNAL_1fb0679e_4_k_cu_8dde35644cuda3std6ranges3__45__cpo5cdataE)
_ZN34_INTERNAL_1fb0679e_4_k_cu_8dde35644cuda3std6ranges3__45__cpo5cdataE:
	.zero		1
	.type		_ZN34_INTERNAL_1fb0679e_4_k_cu_8dde35646thrust24THRUST_300001_SM_1000_NS12placeholders2_1E,@object
	.size		_ZN34_INTERNAL_1fb0679e_4_k_cu_8dde35646thrust24THRUST_300001_SM_1000_NS12placeholders2_1E,(_ZN34_INTERNAL_1fb0679e_4_k_cu_8dde35644cuda3std3__45__cpo3endE - _ZN34_INTERNAL_1fb0679e_4_k_cu_8dde35646thrust24THRUST_300001_SM_1000_NS12placeholders2_1E)
_ZN34_INTERNAL_1fb0679e_4_k_cu_8dde35646thrust24THRUST_300001_SM_1000_NS12placeholders2_1E:
	.zero		1
	.type		_ZN34_INTERNAL_1fb0679e_4_k_cu_8dde35644cuda3std3__45__cpo3endE,@object
	.size		_ZN34_INTERNAL_1fb0679e_4_k_cu_8dde35644cuda3std3__45__cpo3endE,(_ZN34_INTERNAL_1fb0679e_4_k_cu_8dde35644cuda3std6ranges3__45__cpo3endE - _ZN34_INTERNAL_1fb0679e_4_k_cu_8dde35644cuda3std3__45__cpo3endE)
_ZN34_INTERNAL_1fb0679e_4_k_cu_8dde35644cuda3std3__45__cpo3endE:
	.zero		1
	.type		_ZN34_INTERNAL_1fb0679e_4_k_cu_8dde35644cuda3std6ranges3__45__cpo3endE,@object
	.size		_ZN34_INTERNAL_1fb0679e_4_k_cu_8dde35644cuda3std6ranges3__45__cpo3endE,(_ZN34_INTERNAL_1fb0679e_4_k_cu_8dde35646thrust24THRUST_300001_SM_1000_NS12placeholders2_5E - _ZN34_INTERNAL_1fb0679e_4_k_cu_8dde35644cuda3std6ranges3__45__cpo3endE)
_ZN34_INTERNAL_1fb0679e_4_k_cu_8dde35644cuda3std6ranges3__45__cpo3endE:
	.zero		1
	.type		_ZN34_INTERNAL_1fb0679e_4_k_cu_8dde35646thrust24THRUST_300001_SM_1000_NS12placeholders2_5E,@object
	.size		_ZN34_INTERNAL_1fb0679e_4_k_cu_8dde35646thrust24THRUST_300001_SM_1000_NS12placeholders2_5E,(_ZN34_INTERNAL_1fb0679e_4_k_cu_8dde35644cuda3std3__45__cpo4rendE - _ZN34_INTERNAL_1fb0679e_4_k_cu_8dde35646thrust24THRUST_300001_SM_1000_NS12placeholders2_5E)
_ZN34_INTERNAL_1fb0679e_4_k_cu_8dde35646thrust24THRUST_300001_SM_1000_NS12placeholders2_5E:
	.zero		1
	.type		_ZN34_INTERNAL_1fb0679e_4_k_cu_8dde35644cuda3std3__45__cpo4rendE,@object
	.size		_ZN34_INTERNAL_1fb0679e_4_k_cu_8dde35644cuda3std3__45__cpo4rendE,(_ZN34_INTERNAL_1fb0679e_4_k_cu_8dde35644cuda3std6ranges3__45__cpo9iter_swapE - _ZN34_INTERNAL_1fb0679e_4_k_cu_8dde35644cuda3std3__45__cpo4rendE)
_ZN34_INTERNAL_1fb0679e_4_k_cu_8dde35644cuda3std3__45__cpo4rendE:
	.zero		1
	.type		_ZN34_INTERNAL_1fb0679e_4_k_cu_8dde35644cuda3std6ranges3__45__cpo9iter_swapE,@object
	.size		_ZN34_INTERNAL_1fb0679e_4_k_cu_8dde35644cuda3std6ranges3__45__cpo9iter_swapE,(_ZN34_INTERNAL_1fb0679e_4_k_cu_8dde35644cuda3std3__48unexpectE - _ZN34_INTERNAL_1fb0679e_4_k_cu_8dde35644cuda3std6ranges3__45__cpo9iter_swapE)
_ZN34_INTERNAL_1fb0679e_4_k_cu_8dde35644cuda3std6ranges3__45__cpo9iter_swapE:
	.zero		1
	.type		_ZN34_INTERNAL_1fb0679e_4_k_cu_8dde35644cuda3std3__48unexpectE,@object
	.size		_ZN34_INTERNAL_1fb0679e_4_k_cu_8dde35644cuda3std3__48unexpectE,(_ZN34_INTERNAL_1fb0679e_4_k_cu_8dde35646thrust24THRUST_300001_SM_1000_NS8cuda_cub3parE - _ZN34_INTERNAL_1fb0679e_4_k_cu_8dde35644cuda3std3__48unexpectE)
_ZN34_INTERNAL_1fb0679e_4_k_cu_8dde35644cuda3std3__48unexpectE:
	.zero		1
	.type		_ZN34_INTERNAL_1fb0679e_4_k_cu_8dde35646thrust24THRUST_300001_SM_1000_NS8cuda_cub3parE,@object
	.size		_ZN34_INTERNAL_1fb0679e_4_k_cu_8dde35646thrust24THRUST_300001_SM_1000_NS8cuda_cub3parE,(.L_29 - _ZN34_INTERNAL_1fb0679e_4_k_cu_8dde35646thrust24THRUST_300001_SM_1000_NS8cuda_cub3parE)
_ZN34_INTERNAL_1fb0679e_4_k_cu_8dde35646thrust24THRUST_300001_SM_1000_NS8cuda_cub3parE:
	.zero		1
.L_29:


//--------------------- .nv.shared._ZN6thrust24THRUST_300001_SM_1000_NS8cuda_cub4core6detail13_kernel_agentINS1_8__reduce11ReduceAgentIPN4cuda3std3__45tupleIJflEEESC_SB_lNS1_9__extrema9arg_max_fIflNS9_4lessIfEEEEEEJSC_SC_iSH_EEEvDpT0_ --------------------------
	.section	.nv.shared._ZN6thrust24THRUST_300001_SM_1000_NS8cuda_cub4core6detail13_kernel_agentINS1_8__reduce11ReduceAgentIPN4cuda3std3__45tupleIJflEEESC_SB_lNS1_9__extrema9arg_max_fIflNS9_4lessIfEEEEEEJSC_SC_iSH_EEEvDpT0_,"aw",@nobits
	.sectionflags	@""
	.align	16
	.zero		1024


//--------------------- .nv.shared._ZN6thrust24THRUST_300001_SM_1000_NS8cuda_cub4core6detail13_kernel_agentINS1_8__reduce11ReduceAgentINS0_12zip_iteratorIN4cuda3std3__45tupleIJPKfNS0_17counting_iteratorIlNS0_11use_defaultESF_SF_EEEEEEEPNSB_IJflEEESJ_lNS1_9__extrema9arg_max_fIflNSA_4lessIfEEEEEEJSI_SK_lN3cub18CUB_300001_SM_100013GridEvenShareIlEENSS_9GridQueueIyEESP_EEEvDpT0_ --------------------------
	.section	.nv.shared._ZN6thrust24THRUST_300001_SM_1000_NS8cuda_cub4core6detail13_kernel_agentINS1_8__reduce11ReduceAgentINS0_12zip_iteratorIN4cuda3std3__45tupleIJPKfNS0_17counting_iteratorIlNS0_11use_defaultESF_SF_EEEEEEEPNSB_IJflEEESJ_lNS1_9__extrema9arg_max_fIflNSA_4lessIfEEEEEEJSI_SK_lN3cub18CUB_300001_SM_100013GridEvenShareIlEENSS_9GridQueueIyEESP_EEEvDpT0_,"aw",@nobits
	.sectionflags	@""
	.align	16
	.zero		1024


//--------------------- .nv.shared._ZN6thrust24THRUST_300001_SM_1000_NS8cuda_cub4core6detail13_kernel_agentINS1_8__reduce11ReduceAgentINS0_12zip_iteratorIN4cuda3std3__45tupleIJPKfNS0_17counting_iteratorIlNS0_11use_defaultESF_SF_EEEEEEEPNSB_IJflEEESJ_lNS1_9__extrema9arg_max_fIflNSA_4lessIfEEEEEEJSI_SK_lSP_EEEvDpT0_ --------------------------
	.section	.nv.shared._ZN6thrust24THRUST_300001_SM_1000_NS8cuda_cub4core6detail13_kernel_agentINS1_8__reduce11ReduceAgentINS0_12zip_iteratorIN4cuda3std3__45tupleIJPKfNS0_17counting_iteratorIlNS0_11use_defaultESF_SF_EEEEEEEPNSB_IJflEEESJ_lNS1_9__extrema9arg_max_fIflNSA_4lessIfEEEEEEJSI_SK_lSP_EEEvDpT0_,"aw",@nobits
	.sectionflags	@""
	.align	16
	.zero		1024


//--------------------- .nv.shared._ZN6thrust24THRUST_300001_SM_1000_NS8cuda_cub4core6detail13_kernel_agentINS1_8__reduce11ReduceAgentIPN4cuda3std3__45tupleIJflEEESC_SB_iNS1_9__extrema9arg_max_fIflNS9_4lessIfEEEEEEJSC_SC_iSH_EEEvDpT0_ --------------------------
	.section	.nv.shared._ZN6thrust24THRUST_300001_SM_1000_NS8cuda_cub4core6detail13_kernel_agentINS1_8__reduce11ReduceAgentIPN4cuda3std3__45tupleIJflEEESC_SB_iNS1_9__extrema9arg_max_fIflNS9_4lessIfEEEEEEJSC_SC_iSH_EEEvDpT0_,"aw",@nobits
	.sectionflags	@""
	.align	16
	.zero		1024


//--------------------- .nv.shared._ZN6thrust24THRUST_300001_SM_1000_NS8cuda_cub4core6detail13_kernel_agentINS1_8__reduce11ReduceAgentINS0_12zip_iteratorIN4cuda3std3__45tupleIJPKfNS0_17counting_iteratorIlNS0_11use_defaultESF_SF_EEEEEEEPNSB_IJflEEESJ_iNS1_9__extrema9arg_max_fIflNSA_4lessIfEEEEEEJSI_SK_iN3cub18CUB_300001_SM_100013GridEvenShareIiEENSS_9GridQueueIjEESP_EEEvDpT0_ --------------------------
	.section	.nv.shared._ZN6thrust24THRUST_300001_SM_1000_NS8cuda_cub4core6detail13_kernel_agentINS1_8__reduce11ReduceAgentINS0_12zip_iteratorIN4cuda3std3__45tupleIJPKfNS0_17counting_iteratorIlNS0_11use_defaultESF_SF_EEEEEEEPNSB_IJflEEESJ_iNS1_9__extrema9arg_max_fIflNSA_4lessIfEEEEEEJSI_SK_iN3cub18CUB_300001_SM_100013GridEvenShareIiEENSS_9GridQueueIjEESP_EEEvDpT0_,"aw",@nobits
	.sectionflags	@""
	.align	16
	.zero		1024


//--------------------- .nv.shared._ZN6thrust24THRUST_300001_SM_1000_NS8cuda_cub4core6detail13_kernel_agentINS1_8__reduce11ReduceAgentINS0_12zip_iteratorIN4cuda3std3__45tupleIJPKfNS0_17counting_iteratorIlNS0_11use_defaultESF_SF_EEEEEEEPNSB_IJflEEESJ_iNS1_9__extrema9arg_max_fIflNSA_4lessIfEEEEEEJSI_SK_iSP_EEEvDpT0_ --------------------------
	.section	.nv.shared._ZN6thrust24THRUST_300001_SM_1000_NS8cuda_cub4core6detail13_kernel_agentINS1_8__reduce11ReduceAgentINS0_12zip_iteratorIN4cuda3std3__45tupleIJPKfNS0_17counting_iteratorIlNS0_11use_defaultESF_SF_EEEEEEEPNSB_IJflEEESJ_iNS1_9__extrema9arg_max_fIflNSA_4lessIfEEEEEEJSI_SK_iSP_EEEvDpT0_,"aw",@nobits
	.sectionflags	@""
	.align	16
	.zero		1024


//--------------------- .nv.shared._ZN6thrust24THRUST_300001_SM_1000_NS8cuda_cub4core6detail13_kernel_agentINS1_8__reduce11ReduceAgentIPN4cuda3std3__45tupleIJflEEESC_SB_lNS1_9__extrema9arg_min_fIflNS9_4lessIfEEEEEEJSC_SC_iSH_EEEvDpT0_ --------------------------
	.section	.nv.shared._ZN6thrust24THRUST_300001_SM_1000_NS8cuda_cub4core6detail13_kernel_agentINS1_8__reduce11ReduceAgentIPN4cuda3std3__45tupleIJflEEESC_SB_lNS1_9__extrema9arg_min_fIflNS9_4lessIfEEEEEEJSC_SC_iSH_EEEvDpT0_,"aw",@nobits
	.sectionflags	@""
	.align	16
	.zero		1024


//--------------------- .nv.shared._ZN6thrust24THRUST_300001_SM_1000_NS8cuda_cub4core6detail13_kernel_agentINS1_8__reduce10DrainAgentIlEEJN3cub18CUB_300001_SM_10009GridQueueIyEElEEEvDpT0_ --------------------------
	.section	.nv.shared._ZN6thrust24THRUST_300001_SM_1000_NS8cuda_cub4core6detail13_kernel_agentINS1_8__reduce10DrainAgentIlEEJN3cub18CUB_300001_SM_10009GridQueueIyEElEEEvDpT0_,"aw",@nobits
	.sectionflags	@""
	.align	16
	.zero		1024


//--------------------- .nv.shared._ZN6thrust24THRUST_300001_SM_1000_NS8cuda_cub4core6detail13_kernel_agentINS1_8__reduce11ReduceAgentINS0_12zip_iteratorIN4cuda3std3__45tupleIJPKfNS0_17counting_iteratorIlNS0_11use_defaultESF_SF_EEEEEEEPNSB_IJflEEESJ_lNS1_9__extrema9arg_min_fIflNSA_4lessIfEEEEEEJSI_SK_lN3cub18CUB_300001_SM_100013GridEvenShareIlEENSS_9GridQueueIyEESP_EEEvDpT0_ --------------------------
	.section	.nv.shared._ZN6thrust24THRUST_300001_SM_1000_NS8cuda_cub4core6detail13_kernel_agentINS1_8__reduce11ReduceAgentINS0_12zip_iteratorIN4cuda3std3__45tupleIJPKfNS0_17counting_iteratorIlNS0_11use_defaultESF_SF_EEEEEEEPNSB_IJflEEESJ_lNS1_9__extrema9arg_min_fIflNSA_4lessIfEEEEEEJSI_SK_lN3cub18CUB_300001_SM_100013GridEvenShareIlEENSS_9GridQueueIyEESP_EEEvDpT0_,"aw",@nobits
	.sectionflags	@""
	.align	16
	.zero		1024


//--------------------- .nv.shared._ZN6thrust24THRUST_300001_SM_1000_NS8cuda_cub4core6detail13_kernel_agentINS1_8__reduce11ReduceAgentINS0_12zip_iteratorIN4cuda3std3__45tupleIJPKfNS0_17counting_iteratorIlNS0_11use_defaultESF_SF_EEEEEEEPNSB_IJflEEESJ_lNS1_9__extrema9arg_min_fIflNSA_4lessIfEEEEEEJSI_SK_lSP_EEEvDpT0_ --------------------------
	.section	.nv.shared._ZN6thrust24THRUST_300001_SM_1000_NS8cuda_cub4core6detail13_kernel_agentINS1_8__reduce11ReduceAgentINS0_12zip_iteratorIN4cuda3std3__45tupleIJPKfNS0_17counting_iteratorIlNS0_11use_defaultESF_SF_EEEEEEEPNSB_IJflEEESJ_lNS1_9__extrema9arg_min_fIflNSA_4lessIfEEEEEEJSI_SK_lSP_EEEvDpT0_,"aw",@nobits
	.sectionflags	@""
	.align	16
	.zero		1024


//--------------------- .nv.shared._ZN6thrust24THRUST_300001_SM_1000_NS8cuda_cub4core6detail13_kernel_agentINS1_8__reduce11ReduceAgentIPN4cuda3std3__45tupleIJflEEESC_SB_iNS1_9__extrema9arg_min_fIflNS9_4lessIfEEEEEEJSC_SC_iSH_EEEvDpT0_ --------------------------
	.section	.nv.shared._ZN6thrust24THRUST_300001_SM_1000_NS8cuda_cub4core6detail13_kernel_agentINS1_8__reduce11ReduceAgentIPN4cuda3std3__45tupleIJflEEESC_SB_iNS1_9__extrema9arg_min_fIflNS9_4lessIfEEEEEEJSC_SC_iSH_EEEvDpT0_,"aw",@nobits
	.sectionflags	@""
	.align	16
	.zero		1024


//--------------------- .nv.shared._ZN6thrust24THRUST_300001_SM_1000_NS8cuda_cub4core6detail13_kernel_agentINS1_8__reduce10DrainAgentIiEEJN3cub18CUB_300001_SM_10009GridQueueIjEEiEEEvDpT0_ --------------------------
	.section	.nv.shared._ZN6thrust24THRUST_300001_SM_1000_NS8cuda_cub4core6detail13_kernel_agentINS1_8__reduce10DrainAgentIiEEJN3cub18CUB_300001_SM_10009GridQueueIjEEiEEEvDpT0_,"aw",@nobits
	.sectionflags	@""
	.align	16
	.zero		1024


//--------------------- .nv.shared._ZN6thrust24THRUST_300001_SM_1000_NS8cuda_cub4core6detail13_kernel_agentINS1_8__reduce11ReduceAgentINS0_12zip_iteratorIN4cuda3std3__45tupleIJPKfNS0_17counting_iteratorIlNS0_11use_defaultESF_SF_EEEEEEEPNSB_IJflEEESJ_iNS1_9__extrema9arg_min_fIflNSA_4lessIfEEEEEEJSI_SK_iN3cub18CUB_300001_SM_100013GridEvenShareIiEENSS_9GridQueueIjEESP_EEEvDpT0_ --------------------------
	.section	.nv.shared._ZN6thrust24THRUST_300001_SM_1000_NS8cuda_cub4core6detail13_kernel_agentINS1_8__reduce11ReduceAgentINS0_12zip_iteratorIN4cuda3std3__45tupleIJPKfNS0_17counting_iteratorIlNS0_11use_defaultESF_SF_EEEEEEEPNSB_IJflEEESJ_iNS1_9__extrema9arg_min_fIflNSA_4lessIfEEEEEEJSI_SK_iN3cub18CUB_300001_SM_100013GridEvenShareIiEENSS_9GridQueueIjEESP_EEEvDpT0_,"aw",@nobits
	.sectionflags	@""
	.align	16
	.zero		1024


//--------------------- .nv.shared._ZN6thrust24THRUST_300001_SM_1000_NS8cuda_cub4core6detail13_kernel_agentINS1_8__reduce11ReduceAgentINS0_12zip_iteratorIN4cuda3std3__45tupleIJPKfNS0_17counting_iteratorIlNS0_11use_defaultESF_SF_EEEEEEEPNSB_IJflEEESJ_iNS1_9__extrema9arg_min_fIflNSA_4lessIfEEEEEEJSI_SK_iSP_EEEvDpT0_ --------------------------
	.section	.nv.shared._ZN6thrust24THRUST_300001_SM_1000_NS8cuda_cub4core6detail13_kernel_agentINS1_8__reduce11ReduceAgentINS0_12zip_iteratorIN4cuda3std3__45tupleIJPKfNS0_17counting_iteratorIlNS0_11use_defaultESF_SF_EEEEEEEPNSB_IJflEEESJ_iNS1_9__extrema9arg_min_fIflNSA_4lessIfEEEEEEJSI_SK_iSP_EEEvDpT0_,"aw",@nobits
	.sectionflags	@""
	.align	16
	.zero		1024


//--------------------- .nv.shared._Z30_bfloat16_to_float_cuda_kernelPKtiiPf --------------------------
	.section	.nv.shared._Z30_bfloat16_to_float_cuda_kernelPKtiiPf,"aw",@nobits
	.sectionflags	@""
	.align	16
	.zero		1024


//--------------------- .nv.shared._Z30_float_to_bfloat16_cuda_kernelPKfiiPt --------------------------
	.section	.nv.shared._Z30_float_to_bfloat16_cuda_kernelPKfiiPt,"aw",@nobits
	.sectionflags	@""
	.align	16
	.zero		1024


//--------------------- .nv.shared._Z38_fusednbitrowwise_to_float_cuda_kerneliPKhiiPf --------------------------
	.section	.nv.shared._Z38_fusednbitrowwise_to_float_cuda_kerneliPKhiiPf,"aw",@nobits
	.sectionflags	@""
	.align	16
	.zero		1024


//--------------------- .nv.shared._Z38_float_to_fusednbitrowwise_cuda_kerneliPKfiiPh --------------------------
	.section	.nv.shared._Z38_float_to_fusednbitrowwise_cuda_kerneliPKfiiPh,"aw",@nobits
	.sectionflags	@""
	.align	16
	.zero		1024


//--------------------- .nv.shared._Z31_fake_8bit_quantize_cuda_kernelPKfiiPf --------------------------
	.section	.nv.shared._Z31_fake_8bit_quantize_cuda_kernelPKfiiPf,"aw",@nobits
	.sectionflags	@""
	.align	16
	.zero		1024


//--------------------- .nv.shared._Z38_fused8bitrowwise_to_float_cuda_kernelPKhiiPf --------------------------
	.section	.nv.shared._Z38_fused8bitrowwise_to_float_cuda_kernelPKhiiPf,"aw",@nobits
	.sectionflags	@""
	.align	16
	.zero		1024


//--------------------- .nv.shared._Z38_float_to_fused8bitrowwise_cuda_kernelPKfiiPh --------------------------
	.section	.nv.shared._Z38_float_to_fused8bitrowwise_cuda_kernelPKfiiPh,"aw",@nobits
	.sectionflags	@""
	.align	16
	.zero		1024


//--------------------- .nv.shared._Z34_compute_8bit_quantize_cuda_kernelPKfS0_iiPh --------------------------
	.section	.nv.shared._Z34_compute_8bit_quantize_cuda_kernelPKfS0_iiPh,"aw",@nobits
	.sectionflags	@""
	.align	16
	.zero		1024


//--------------------- .nv.shared._Z28_get_8bit_qparam_cuda_kernelPKfiiPhPf --------------------------
	.section	.nv.shared._Z28_get_8bit_qparam_cuda_kernelPKfiiPhPf,"aw",@nobits
	.sectionflags	@""
	.align	16
	.zero		1024


//--------------------- .nv.constant0._ZN3cub18CUB_300001_SM_10006detail11EmptyKernelIvEEvv --------------------------
	.section	.nv.constant0._ZN3cub18CUB_300001_SM_10006detail11EmptyKernelIvEEvv,"a",@progbits
	.sectionflags	@""
	.align	4
.nv.constant0._ZN3cub18CUB_300001_SM_10006detail11EmptyKernelIvEEvv:
	.zero		896


//--------------------- .nv.constant0._ZN6thrust24THRUST_300001_SM_1000_NS8cuda_cub4core6detail13_kernel_agentINS1_8__reduce11ReduceAgentIPN4cuda3std3__45tupleIJflEEESC_SB_lNS1_9__extrema9arg_max_fIflNS9_4lessIfEEEEEEJSC_SC_iSH_EEEvDpT0_ --------------------------
	.section	.nv.constant0._ZN6thrust24THRUST_300001_SM_1000_NS8cuda_cub4core6detail13_kernel_agentINS1_8__reduce11ReduceAgentIPN4cuda3std3__45tupleIJflEEESC_SB_lNS1_9__extrema9arg_max_fIflNS9_4lessIfEEEEEEJSC_SC_iSH_EEEvDpT0_,"a",@progbits
	.sectionflags	@""
	.align	4
.nv.constant0._ZN6thrust24THRUST_300001_SM_1000_NS8cuda_cub4core6detail13_kernel_agentINS1_8__reduce11ReduceAgentIPN4cuda3std3__45tupleIJflEEESC_SB_lNS1_9__extrema9arg_max_fIflNS9_4lessIfEEEEEEJSC_SC_iSH_EEEvDpT0_:
	.zero		917


//--------------------- .nv.constant0._ZN6thrust24THRUST_300001_SM_1000_NS8cuda_cub4core6detail13_kernel_agentINS1_8__reduce11ReduceAgentINS0_12zip_iteratorIN4cuda3std3__45tupleIJPKfNS0_17counting_iteratorIlNS0_11use_defaultESF_SF_EEEEEEEPNSB_IJflEEESJ_lNS1_9__extrema9arg_max_fIflNSA_4lessIfEEEEEEJSI_SK_lN3cub18CUB_300001_SM_100013GridEvenShareIlEENSS_9GridQueueIyEESP_EEEvDpT0_ --------------------------
	.section	.nv.constant0._ZN6thrust24THRUST_300001_SM_1000_NS8cuda_cub4core6detail13_kernel_agentINS1_8__reduce11ReduceAgentINS0_12zip_iteratorIN4cuda3std3__45tupleIJPKfNS0_17counting_iteratorIlNS0_11use_defaultESF_SF_EEEEEEEPNSB_IJflEEESJ_lNS1_9__extrema9arg_max_fIflNSA_4lessIfEEEEEEJSI_SK_lN3cub18CUB_300001_SM_100013GridEvenShareIlEENSS_9GridQueueIyEESP_EEEvDpT0_,"a",@progbits
	.sectionflags	@""
	.align	4
.nv.constant0._ZN6thrust24THRUST_300001_SM_1000_NS8cuda_cub4core6detail13_kernel_agentINS1_8__reduce11ReduceAgentINS0_12zip_iteratorIN4cuda3std3__45tupleIJPKfNS0_17counting_iteratorIlNS0_11use_defaultESF_SF_EEEEEEEPNSB_IJflEEESJ_lNS1_9__extrema9arg_max_fIflNSA_4lessIfEEEEEEJSI_SK_lN3cub18CUB_300001_SM_100013GridEvenShareIlEENSS_9GridQueueIyEESP_EEEvDpT0_:
	.zero		1009


//--------------------- .nv.constant0._ZN6thrust24THRUST_300001_SM_1000_NS8cuda_cub4core6detail13_kernel_agentINS1_8__reduce11ReduceAgentINS0_12zip_iteratorIN4cuda3std3__45tupleIJPKfNS0_17counting_iteratorIlNS0_11use_defaultESF_SF_EEEEEEEPNSB_IJflEEESJ_lNS1_9__extrema9arg_max_fIflNSA_4lessIfEEEEEEJSI_SK_lSP_EEEvDpT0_ --------------------------
	.section	.nv.constant0._ZN6thrust24THRUST_300001_SM_1000_NS8cuda_cub4core6detail13_kernel_agentINS1_8__reduce11ReduceAgentINS0_12zip_iteratorIN4cuda3std3__45tupleIJPKfNS0_17counting_iteratorIlNS0_11use_defaultESF_SF_EEEEEEEPNSB_IJflEEESJ_lNS1_9__extrema9arg_max_fIflNSA_4lessIfEEEEEEJSI_SK_lSP_EEEvDpT0_,"a",@progbits
	.sectionflags	@""
	.align	4
.nv.constant0._ZN6thrust24THRUST_300001_SM_1000_NS8cuda_cub4core6detail13_kernel_agentINS1_8__reduce11ReduceAgentINS0_12zip_iteratorIN4cuda3std3__45tupleIJPKfNS0_17counting_iteratorIlNS0_11use_defaultESF_SF_EEEEEEEPNSB_IJflEEESJ_lNS1_9__extrema9arg_max_fIflNSA_4lessIfEEEEEEJSI_SK_lSP_EEEvDpT0_:
	.zero		929


//--------------------- .nv.constant0._ZN6thrust24THRUST_300001_SM_1000_NS8cuda_cub4core6detail13_kernel_agentINS1_8__reduce11ReduceAgentIPN4cuda3std3__45tupleIJflEEESC_SB_iNS1_9__extrema9arg_max_fIflNS9_4lessIfEEEEEEJSC_SC_iSH_EEEvDpT0_ --------------------------
	.section	.nv.constant0._ZN6thrust24THRUST_300001_SM_1000_NS8cuda_cub4core6detail13_kernel_agentINS1_8__reduce11ReduceAgentIPN4cuda3std3__45tupleIJflEEESC_SB_iNS1_9__extrema9arg_max_fIflNS9_4lessIfEEEEEEJSC_SC_iSH_EEEvDpT0_,"a",@progbits
	.sectionflags	@""
	.align	4
.nv.constant0._ZN6thrust24THRUST_300001_SM_1000_NS8cuda_cub4core6detail13_kernel_agentINS1_8__reduce11ReduceAgentIPN4cuda3std3__45tupleIJflEEESC_SB_iNS1_9__extrema9arg_max_fIflNS9_4lessIfEEEEEEJSC_SC_iSH_EEEvDpT0_:
	.zero		917


//--------------------- .nv.constant0._ZN6thrust24THRUST_300001_SM_1000_NS8cuda_cub4core6detail13_kernel_agentINS1_8__reduce11ReduceAgentINS0_12zip_iteratorIN4cuda3std3__45tupleIJPKfNS0_17counting_iteratorIlNS0_11use_defaultESF_SF_EEEEEEEPNSB_IJflEEESJ_iNS1_9__extrema9arg_max_fIflNSA_4lessIfEEEEEEJSI_SK_iN3cub18CUB_300001_SM_100013GridEvenShareIiEENSS_9GridQueueIjEESP_EEEvDpT0_ --------------------------
	.section	.nv.constant0._ZN6thrust24THRUST_300001_SM_1000_NS8cuda_cub4core6detail13_kernel_agentINS1_8__reduce11ReduceAgentINS0_12zip_iteratorIN4cuda3std3__45tupleIJPKfNS0_17counting_iteratorIlNS0_11use_defaultESF_SF_EEEEEEEPNSB_IJflEEESJ_iNS1_9__extrema9arg_max_fIflNSA_4lessIfEEEEEEJSI_SK_iN3cub18CUB_300001_SM_100013GridEvenShareIiEENSS_9GridQueueIjEESP_EEEvDpT0_,"a",@progbits
	.sectionflags	@""
	.align	4
.nv.constant0._ZN6thrust24THRUST_300001_SM_1000_NS8cuda_cub4core6detail13_kernel_agentINS1_8__reduce11ReduceAgentINS0_12zip_iteratorIN4cuda3std3__45tupleIJPKfNS0_17counting_iteratorIlNS0_11use_defaultESF_SF_EEEEEEEPNSB_IJflEEESJ_iNS1_9__extrema9arg_max_fIflNSA_4lessIfEEEEEEJSI_SK_iN3cub18CUB_300001_SM_100013GridEvenShareIiEENSS_9GridQueueIjEESP_EEEvDpT0_:
	.zero		977


//--------------------- .nv.constant0._ZN6thrust24THRUST_300001_SM_1000_NS8cuda_cub4core6detail13_kernel_agentINS1_8__reduce11ReduceAgentINS0_12zip_iteratorIN4cuda3std3__45tupleIJPKfNS0_17counting_iteratorIlNS0_11use_defaultESF_SF_EEEEEEEPNSB_IJflEEESJ_iNS1_9__extrema9arg_max_fIflNSA_4lessIfEEEEEEJSI_SK_iSP_EEEvDpT0_ --------------------------
	.section	.nv.constant0._ZN6thrust24THRUST_300001_SM_1000_NS8cuda_cub4core6detail13_kernel_agentINS1_8__reduce11ReduceAgentINS0_12zip_iteratorIN4cuda3std3__45tupleIJPKfNS0_17counting_iteratorIlNS0_11use_defaultESF_SF_EEEEEEEPNSB_IJflEEESJ_iNS1_9__extrema9arg_max_fIflNSA_4lessIfEEEEEEJSI_SK_iSP_EEEvDpT0_,"a",@progbits
	.sectionflags	@""
	.align	4
.nv.constant0._ZN6thrust24THRUST_300001_SM_1000_NS8cuda_cub4core6detail13_kernel_agentINS1_8__reduce11ReduceAgentINS0_12zip_iteratorIN4cuda3std3__45tupleIJPKfNS0_17counting_iteratorIlNS0_11use_defaultESF_SF_EEEEEEEPNSB_IJflEEESJ_iNS1_9__extrema9arg_max_fIflNSA_4lessIfEEEEEEJSI_SK_iSP_EEEvDpT0_:
	.zero		925


//--------------------- .nv.constant0._ZN6thrust24THRUST_300001_SM_1000_NS8cuda_cub4core6detail13_kernel_agentINS1_8__reduce11ReduceAgentIPN4cuda3std3__45tupleIJflEEESC_SB_lNS1_9__extrema9arg_min_fIflNS9_4lessIfEEEEEEJSC_SC_iSH_EEEvDpT0_ --------------------------
	.section	.nv.constant0._ZN6thrust24THRUST_300001_SM_1000_NS8cuda_cub4core6detail13_kernel_agentINS1_8__reduce11ReduceAgentIPN4cuda3std3__45tupleIJflEEESC_SB_lNS1_9__extrema9arg_min_fIflNS9_4lessIfEEEEEEJSC_SC_iSH_EEEvDpT0_,"a",@progbits
	.sectionflags	@""
	.align	4
.nv.constant0._ZN6thrust24THRUST_300001_SM_1000_NS8cuda_cub4core6detail13_kernel_agentINS1_8__reduce11ReduceAgentIPN4cuda3std3__45tupleIJflEEESC_SB_lNS1_9__extrema9arg_min_fIflNS9_4lessIfEEEEEEJSC_SC_iSH_EEEvDpT0_:
	.zero		917


//--------------------- .nv.constant0._ZN6thrust24THRUST_300001_SM_1000_NS8cuda_cub4core6detail13_kernel_agentINS1_8__reduce10DrainAgentIlEEJN3cub18CUB_300001_SM_10009GridQueueIyEElEEEvDpT0_ --------------------------
	.section	.nv.constant0._ZN6thrust24THRUST_300001_SM_1000_NS8cuda_cub4core6detail13_kernel_agentINS1_8__reduce10DrainAgentIlEEJN3cub18CUB_300001_SM_10009GridQueueIyEElEEEvDpT0_,"a",@progbits
	.sectionflags	@""
	.align	4
.nv.constant0._ZN6thrust24THRUST_300001_SM_1000_NS8cuda_cub4core6detail13_kernel_agentINS1_8__reduce10DrainAgentIlEEJN3cub18CUB_300001_SM_10009GridQueueIyEElEEEvDpT0_:
	.zero		912


//--------------------- .nv.constant0._ZN6thrust24THRUST_300001_SM_1000_NS8cuda_cub4core6detail13_kernel_agentINS1_8__reduce11ReduceAgentINS0_12zip_iteratorIN4cuda3std3__45tupleIJPKfNS0_17counting_iteratorIlNS0_11use_defaultESF_SF_EEEEEEEPNSB_IJflEEESJ_lNS1_9__extrema9arg_min_fIflNSA_4lessIfEEEEEEJSI_SK_lN3cub18CUB_300001_SM_100013GridEvenShareIlEENSS_9GridQueueIyEESP_EEEvDpT0_ --------------------------
	.section	.nv.constant0._ZN6thrust24THRUST_300001_SM_1000_NS8cuda_cub4core6detail13_kernel_agentINS1_8__reduce11ReduceAgentINS0_12zip_iteratorIN4cuda3std3__45tupleIJPKfNS0_17counting_iteratorIlNS0_11use_defaultESF_SF_EEEEEEEPNSB_IJflEEESJ_lNS1_9__extrema9arg_min_fIflNSA_4lessIfEEEEEEJSI_SK_lN3cub18CUB_300001_SM_100013GridEvenShareIlEENSS_9GridQueueIyEESP_EEEvDpT0_,"a",@progbits
	.sectionflags	@""
	.align	4
.nv.constant0._ZN6thrust24THRUST_300001_SM_1000_NS8cuda_cub4core6detail13_kernel_agentINS1_8__reduce11ReduceAgentINS0_12zip_iteratorIN4cuda3std3__45tupleIJPKfNS0_17counting_iteratorIlNS0_11use_defaultESF_SF_EEEEEEEPNSB_IJflEEESJ_lNS1_9__extrema9arg_min_fIflNSA_4lessIfEEEEEEJSI_SK_lN3cub18CUB_300001_SM_100013GridEvenShareIlEENSS_9GridQueueIyEESP_EEEvDpT0_:
	.zero		1009


//--------------------- .nv.constant0._ZN6thrust24THRUST_300001_SM_1000_NS8cuda_cub4core6detail13_kernel_agentINS1_8__reduce11ReduceAgentINS0_12zip_iteratorIN4cuda3std3__45tupleIJPKfNS0_17counting_iteratorIlNS0_11use_defaultESF_SF_EEEEEEEPNSB_IJflEEESJ_lNS1_9__extrema9arg_min_fIflNSA_4lessIfEEEEEEJSI_SK_lSP_EEEvDpT0_ --------------------------
	.section	.nv.constant0._ZN6thrust24THRUST_300001_SM_1000_NS8cuda_cub4core6detail13_kernel_agentINS1_8__reduce11ReduceAgentINS0_12zip_iteratorIN4cuda3std3__45tupleIJPKfNS0_17counting_iteratorIlNS0_11use_defaultESF_SF_EEEEEEEPNSB_IJflEEESJ_lNS1_9__extrema9arg_min_fIflNSA_4lessIfEEEEEEJSI_SK_lSP_EEEvDpT0_,"a",@progbits
	.sectionflags	@""
	.align	4
.nv.constant0._ZN6thrust24THRUST_300001_SM_1000_NS8cuda_cub4core6detail13_kernel_agentINS1_8__reduce11ReduceAgentINS0_12zip_iteratorIN4cuda3std3__45tupleIJPKfNS0_17counting_iteratorIlNS0_11use_defaultESF_SF_EEEEEEEPNSB_IJflEEESJ_lNS1_9__extrema9arg_min_fIflNSA_4lessIfEEEEEEJSI_SK_lSP_EEEvDpT0_:
	.zero		929


//--------------------- .nv.constant0._ZN6thrust24THRUST_300001_SM_1000_NS8cuda_cub4core6detail13_kernel_agentINS1_8__reduce11ReduceAgentIPN4cuda3std3__45tupleIJflEEESC_SB_iNS1_9__extrema9arg_min_fIflNS9_4lessIfEEEEEEJSC_SC_iSH_EEEvDpT0_ --------------------------
	.section	.nv.constant0._ZN6thrust24THRUST_300001_SM_1000_NS8cuda_cub4core6detail13_kernel_agentINS1_8__reduce11ReduceAgentIPN4cuda3std3__45tupleIJflEEESC_SB_iNS1_9__extrema9arg_min_fIflNS9_4lessIfEEEEEEJSC_SC_iSH_EEEvDpT0_,"a",@progbits
	.sectionflags	@""
	.align	4
.nv.constant0._ZN6thrust24THRUST_300001_SM_1000_NS8cuda_cub4core6detail13_kernel_agentINS1_8__reduce11ReduceAgentIPN4cuda3std3__45tupleIJflEEESC_SB_iNS1_9__extrema9arg_min_fIflNS9_4lessIfEEEEEEJSC_SC_iSH_EEEvDpT0_:
	.zero		917


//--------------------- .nv.constant0._ZN6thrust24THRUST_300001_SM_1000_NS8cuda_cub4core6detail13_kernel_agentINS1_8__reduce10DrainAgentIiEEJN3cub18CUB_300001_SM_10009GridQueueIjEEiEEEvDpT0_ --------------------------
	.section	.nv.constant0._ZN6thrust24THRUST_300001_SM_1000_NS8cuda_cub4core6detail13_kernel_agentINS1_8__reduce10DrainAgentIiEEJN3cub18CUB_300001_SM_10009GridQueueIjEEiEEEvDpT0_,"a",@progbits
	.sectionflags	@""
	.align	4
.nv.constant0._ZN6thrust24THRUST_300001_SM_1000_NS8cuda_cub4core6detail13_kernel_agentINS1_8__reduce10DrainAgentIiEEJN3cub18CUB_300001_SM_10009GridQueueIjEEiEEEvDpT0_:
	.zero		908


//--------------------- .nv.constant0._ZN6thrust24THRUST_300001_SM_1000_NS8cuda_cub4core6detail13_kernel_agentINS1_8__reduce11ReduceAgentINS0_12zip_iteratorIN4cuda3std3__45tupleIJPKfNS0_17counting_iteratorIlNS0_11use_defaultESF_SF_EEEEEEEPNSB_IJflEEESJ_iNS1_9__extrema9arg_min_fIflNSA_4lessIfEEEEEEJSI_SK_iN3cub18CUB_300001_SM_100013GridEvenShareIiEENSS_9GridQueueIjEESP_EEEvDpT0_ --------------------------
	.section	.nv.constant0._ZN6thrust24THRUST_300001_SM_1000_NS8cuda_cub4core6detail13_kernel_agentINS1_8__reduce11ReduceAgentINS0_12zip_iteratorIN4cuda3std3__45tupleIJPKfNS0_17counting_iteratorIlNS0_11use_defaultESF_SF_EEEEEEEPNSB_IJflEEESJ_iNS1_9__extrema9arg_min_fIflNSA_4lessIfEEEEEEJSI_SK_iN3cub18CUB_300001_SM_100013GridEvenShareIiEENSS_9GridQueueIjEESP_EEEvDpT0_,"a",@progbits
	.sectionflags	@""
	.align	4
.nv.constant0._ZN6thrust24THRUST_300001_SM_1000_NS8cuda_cub4core6detail13_kernel_agentINS1_8__reduce11ReduceAgentINS0_12zip_iteratorIN4cuda3std3__45tupleIJPKfNS0_17counting_iteratorIlNS0_11use_defaultESF_SF_EEEEEEEPNSB_IJflEEESJ_iNS1_9__extrema9arg_min_fIflNSA_4lessIfEEEEEEJSI_SK_iN3cub18CUB_300001_SM_100013GridEvenShareIiEENSS_9GridQueueIjEESP_EEEvDpT0_:
	.zero		977


//--------------------- .nv.constant0._ZN6thrust24THRUST_300001_SM_1000_NS8cuda_cub4core6detail13_kernel_agentINS1_8__reduce11ReduceAgentINS0_12zip_iteratorIN4cuda3std3__45tupleIJPKfNS0_17counting_iteratorIlNS0_11use_defaultESF_SF_EEEEEEEPNSB_IJflEEESJ_iNS1_9__extrema9arg_min_fIflNSA_4lessIfEEEEEEJSI_SK_iSP_EEEvDpT0_ --------------------------
	.section	.nv.constant0._ZN6thrust24THRUST_300001_SM_1000_NS8cuda_cub4core6detail13_kernel_agentINS1_8__reduce11ReduceAgentINS0_12zip_iteratorIN4cuda3std3__45tupleIJPKfNS0_17counting_iteratorIlNS0_11use_defaultESF_SF_EEEEEEEPNSB_IJflEEESJ_iNS1_9__extrema9arg_min_fIflNSA_4lessIfEEEEEEJSI_SK_iSP_EEEvDpT0_,"a",@progbits
	.sectionflags	@""
	.align	4
.nv.constant0._ZN6thrust24THRUST_300001_SM_1000_NS8cuda_cub4core6detail13_kernel_agentINS1_8__reduce11ReduceAgentINS0_12zip_iteratorIN4cuda3std3__45tupleIJPKfNS0_17counting_iteratorIlNS0_11use_defaultESF_SF_EEEEEEEPNSB_IJflEEESJ_iNS1_9__extrema9arg_min_fIflNSA_4lessIfEEEEEEJSI_SK_iSP_EEEvDpT0_:
	.zero		925


//--------------------- .nv.constant0._Z30_bfloat16_to_float_cuda_kernelPKtiiPf --------------------------
	.section	.nv.constant0._Z30_bfloat16_to_float_cuda_kernelPKtiiPf,"a",@progbits
	.sectionflags	@""
	.align	4
.nv.constant0._Z30_bfloat16_to_float_cuda_kernelPKtiiPf:
	.zero		920


//--------------------- .nv.constant0._Z30_float_to_bfloat16_cuda_kernelPKfiiPt --------------------------
	.section	.nv.constant0._Z30_float_to_bfloat16_cuda_kernelPKfiiPt,"a",@progbits
	.sectionflags	@""
	.align	4
.nv.constant0._Z30_float_to_bfloat16_cuda_kernelPKfiiPt:
	.zero		920


//--------------------- .nv.constant0._Z38_fusednbitrowwise_to_float_cuda_kerneliPKhiiPf --------------------------
	.section	.nv.constant0._Z38_fusednbitrowwise_to_float_cuda_kerneliPKhiiPf,"a",@progbits
	.sectionflags	@""
	.align	4
.nv.constant0._Z38_fusednbitrowwise_to_float_cuda_kerneliPKhiiPf:
	.zero		928


//--------------------- .nv.constant0._Z38_float_to_fusednbitrowwise_cuda_kerneliPKfiiPh --------------------------
	.section	.nv.constant0._Z38_float_to_fusednbitrowwise_cuda_kerneliPKfiiPh,"a",@progbits
	.sectionflags	@""
	.align	4
.nv.constant0._Z38_float_to_fusednbitrowwise_cuda_kerneliPKfiiPh:
	.zero		928


//--------------------- .nv.constant0._Z31_fake_8bit_quantize_cuda_kernelPKfiiPf --------------------------
	.section	.nv.constant0._Z31_fake_8bit_quantize_cuda_kernelPKfiiPf,"a",@progbits
	.sectionflags	@""
	.align	4
.nv.constant0._Z31_fake_8bit_quantize_cuda_kernelPKfiiPf:
	.zero		920


//--------------------- .nv.constant0._Z38_fused8bitrowwise_to_float_cuda_kernelPKhiiPf --------------------------
	.section	.nv.constant0._Z38_fused8bitrowwise_to_float_cuda_kernelPKhiiPf,"a",@progbits
	.sectionflags	@""
	.align	4
.nv.constant0._Z38_fused8bitrowwise_to_float_cuda_kernelPKhiiPf:
	.zero		920


//--------------------- .nv.constant0._Z38_float_to_fused8bitrowwise_cuda_kernelPKfiiPh --------------------------
	.section	.nv.constant0._Z38_float_to_fused8bitrowwise_cuda_kernelPKfiiPh,"a",@progbits
	.sectionflags	@""
	.align	4
.nv.constant0._Z38_float_to_fused8bitrowwise_cuda_kernelPKfiiPh:
	.zero		920


//--------------------- .nv.constant0._Z34_compute_8bit_quantize_cuda_kernelPKfS0_iiPh --------------------------
	.section	.nv.constant0._Z34_compute_8bit_quantize_cuda_kernelPKfS0_iiPh,"a",@progbits
	.sectionflags	@""
	.align	4
.nv.constant0._Z34_compute_8bit_quantize_cuda_kernelPKfS0_iiPh:
	.zero		928


//--------------------- .nv.constant0._Z28_get_8bit_qparam_cuda_kernelPKfiiPhPf --------------------------
	.section	.nv.constant0._Z28_get_8bit_qparam_cuda_kernelPKfiiPhPf,"a",@progbits
	.sectionflags	@""
	.align	4
.nv.constant0._Z28_get_8bit_qparam_cuda_kernelPKfiiPhPf:
	.zero		928


//--------------------- SYMBOLS --------------------------

	.type		.nv.reservedSmem.offset0,@object
	.size		.nv.reservedSmem.offset0,0x4
	.type		.nv.reservedSmem.cap,@object
	.size		.nv.reservedSmem.cap,0x4
